	.target	sm_120

	.elftype	@"ET_EXEC"


//--------------------- .note.nv.tkinfo           --------------------------
	.section	.note.nv.tkinfo,"",@"SHT_NOTE"
	.sectionflags	@"SHF_NOTE_NV_TKINFO"
	.tkinfo
        /*0018*/ 	.word	0x00000080
        /*0030*/ 	.string	""
        /*0030*/ 	.string	"ptxas"
        /*0030*/ 	.string	"Cuda compilation tools, release 12.8, V12.8.61"
        /*0030*/ 	.string	"Build system must define TOOLS_VERSION_EXTENDED"
        /*0030*/ 	.string	"-arch sm_120 "



//--------------------- .note.nv.cuver            --------------------------
	.section	.note.nv.cuver,"",@"SHT_NOTE"
	.sectionflags	@"SHF_NOTE_NV_CUVER"
        /*0018*/ 	.short	0x0001
        /*001a*/ 	.short	0x0078
        /*001c*/ 	.short	0x0001
        /*001e*/ 	.short	0x0000
        /*0020*/ 	.short	0x0001
        /*0022*/ 	.short	0x0000


//--------------------- .nv.info                  --------------------------
	.section	.nv.info,"",@"SHT_CUDA_INFO"
	.align	4


	//----- nvinfo : EIATTR_REGCOUNT
	.align		4
        /*0000*/ 	.byte	0x04, 0x2f
        /*0002*/ 	.short	(.L_35 - .L_34)
	.align		4
.L_34:
        /*0004*/ 	.word	index@(jit_computeValues)
        /*0008*/ 	.word	0x00000080


	//----- nvinfo : EIATTR_FRAME_SIZE
	.align		4
.L_35:
        /*000c*/ 	.byte	0x04, 0x11
        /*000e*/ 	.short	(.L_37 - .L_36)
	.align		4
.L_36:
        /*0010*/ 	.word	index@($__internal_0_$__cuda_sm20_rem_u64)
        /*0014*/ 	.word	0x000001a8


	//----- nvinfo : EIATTR_FRAME_SIZE
	.align		4
.L_37:
        /*0018*/ 	.byte	0x04, 0x11
        /*001a*/ 	.short	(.L_39 - .L_38)
	.align		4
.L_38:
        /*001c*/ 	.word	index@($jit_computeValues$_ZN23kb31_septic_extension_taSERKS_)
        /*0020*/ 	.word	0x000001a8


	//----- nvinfo : EIATTR_FRAME_SIZE
	.align		4
.L_39:
        /*0024*/ 	.byte	0x04, 0x11
        /*0026*/ 	.short	(.L_41 - .L_40)
	.align		4
.L_40:
        /*0028*/ 	.word	index@($jit_computeValues$_ZN23kb31_septic_extension_tC1Ev)
        /*002c*/ 	.word	0x000001a8


	//----- nvinfo : EIATTR_FRAME_SIZE
	.align		4
.L_41:
        /*0030*/ 	.byte	0x04, 0x11
        /*0032*/ 	.short	(.L_43 - .L_42)
	.align		4
.L_42:
        /*0034*/ 	.word	index@($jit_computeValues$_ZN23kb31_septic_extension_t4zeroEv)
        /*0038*/ 	.word	0x000001a8


	//----- nvinfo : EIATTR_FRAME_SIZE
	.align		4
.L_43:
        /*003c*/ 	.byte	0x04, 0x11
        /*003e*/ 	.short	(.L_45 - .L_44)
	.align		4
.L_44:
        /*0040*/ 	.word	index@($jit_computeValues$_ZN20kb31_septic_digest_tC1Ev)
        /*0044*/ 	.word	0x000001a8


	//----- nvinfo : EIATTR_FRAME_SIZE
	.align		4
.L_45:
        /*0048*/ 	.byte	0x04, 0x11
        /*004a*/ 	.short	(.L_47 - .L_46)
	.align		4
.L_46:
        /*004c*/ 	.word	index@($jit_computeValues$_ZN19kb31_septic_curve_tC1Ev)
        /*0050*/ 	.word	0x000001a8


	//----- nvinfo : EIATTR_FRAME_SIZE
	.align		4
.L_47:
        /*0054*/ 	.byte	0x04, 0x11
        /*0056*/ 	.short	(.L_49 - .L_48)
	.align		4
.L_48:
        /*0058*/ 	.word	index@(jit_computeValues)
        /*005c*/ 	.word	0x000001a8


	//----- nvinfo : EIATTR_MIN_STACK_SIZE
	.align		4
.L_49:
        /*0060*/ 	.byte	0x04, 0x12
        /*0062*/ 	.short	(.L_51 - .L_50)
	.align		4
.L_50:
        /*0064*/ 	.word	index@(jit_computeValues)
        /*0068*/ 	.word	0x000001a8
.L_51:


//--------------------- .nv.info.jit_computeValues --------------------------
	.section	.nv.info.jit_computeValues,"",@"SHT_CUDA_INFO"
	.sectionflags	@""
	.align	4


	//----- nvinfo : EIATTR_CUDA_API_VERSION
	.align		4
        /*0000*/ 	.byte	0x04, 0x37
        /*0002*/ 	.short	(.L_53 - .L_52)
.L_52:
        /*0004*/ 	.word	0x00000080


	//----- nvinfo : EIATTR_KPARAM_INFO
	.align		4
.L_53:
        /*0008*/ 	.byte	0x04, 0x17
        /*000a*/ 	.short	(.L_55 - .L_54)
.L_54:
        /*000c*/ 	.word	0x00000000
        /*0010*/ 	.short	0x0010
        /*0012*/ 	.short	0x0110
        /*0014*/ 	.byte	0x00, 0xf0, 0x81, 0x00


	//----- nvinfo : EIATTR_KPARAM_INFO
	.align		4
.L_55:
        /*0018*/ 	.byte	0x04, 0x17
        /*001a*/ 	.short	(.L_57 - .L_56)
.L_56:
        /*001c*/ 	.word	0x00000000
        /*0020*/ 	.short	0x000f
        /*0022*/ 	.short	0x0108
        /*0024*/ 	.byte	0x00, 0xf0, 0x21, 0x00


	//----- nvinfo : EIATTR_KPARAM_INFO
	.align		4
.L_57:
        /*0028*/ 	.byte	0x04, 0x17
        /*002a*/ 	.short	(.L_59 - .L_58)
.L_58:
        /*002c*/ 	.word	0x00000000
        /*0030*/ 	.short	0x000e
        /*0032*/ 	.short	0x0100
        /*0034*/ 	.byte	0x00, 0xf0, 0x21, 0x00


	//----- nvinfo : EIATTR_KPARAM_INFO
	.align		4
.L_59:
        /*0038*/ 	.byte	0x04, 0x17
        /*003a*/ 	.short	(.L_61 - .L_60)
.L_60:
        /*003c*/ 	.word	0x00000000
        /*0040*/ 	.short	0x000d
        /*0042*/ 	.short	0x00f8
        /*0044*/ 	.byte	0x00, 0xf0, 0x21, 0x00


	//----- nvinfo : EIATTR_KPARAM_INFO
	.align		4
.L_61:
        /*0048*/ 	.byte	0x04, 0x17
        /*004a*/ 	.short	(.L_63 - .L_62)
.L_62:
        /*004c*/ 	.word	0x00000000
        /*0050*/ 	.short	0x000c
        /*0052*/ 	.short	0x00f0
        /*0054*/ 	.byte	0x00, 0xf0, 0x21, 0x00


	//----- nvinfo : EIATTR_KPARAM_INFO
	.align		4
.L_63:
        /*0058*/ 	.byte	0x04, 0x17
        /*005a*/ 	.short	(.L_65 - .L_64)
.L_64:
        /*005c*/ 	.word	0x00000000
        /*0060*/ 	.short	0x000b
        /*0062*/ 	.short	0x00e8
        /*0064*/ 	.byte	0x00, 0xf0, 0x21, 0x00


	//----- nvinfo : EIATTR_KPARAM_INFO
	.align		4
.L_65:
        /*0068*/ 	.byte	0x04, 0x17
        /*006a*/ 	.short	(.L_67 - .L_66)
.L_66:
        /*006c*/ 	.word	0x00000000
        /*0070*/ 	.short	0x000a
        /*0072*/ 	.short	0x00e0
        /*0074*/ 	.byte	0x00, 0xf0, 0x21, 0x00


	//----- nvinfo : EIATTR_KPARAM_INFO
	.align		4
.L_67:
        /*0078*/ 	.byte	0x04, 0x17
        /*007a*/ 	.short	(.L_69 - .L_68)
.L_68:
        /*007c*/ 	.word	0x00000000
        /*0080*/ 	.short	0x0009
        /*0082*/ 	.short	0x00d8
        /*0084*/ 	.byte	0x00, 0xf0, 0x21, 0x00


	//----- nvinfo : EIATTR_KPARAM_INFO
	.align		4
.L_69:
        /*0088*/ 	.byte	0x04, 0x17
        /*008a*/ 	.short	(.L_71 - .L_70)
.L_70:
        /*008c*/ 	.word	0x00000000
        /*0090*/ 	.short	0x0008
        /*0092*/ 	.short	0x00b8
        /*0094*/ 	.byte	0x00, 0xf0, 0x81, 0x00


	//----- nvinfo : EIATTR_KPARAM_INFO
	.align		4
.L_71:
        /*0098*/ 	.byte	0x04, 0x17
        /*009a*/ 	.short	(.L_73 - .L_72)
.L_72:
        /*009c*/ 	.word	0x00000000
        /*00a0*/ 	.short	0x0007
        /*00a2*/ 	.short	0x0098
        /*00a4*/ 	.byte	0x00, 0xf0, 0x81, 0x00


	//----- nvinfo : EIATTR_KPARAM_INFO
	.align		4
.L_73:
        /*00a8*/ 	.byte	0x04, 0x17
        /*00aa*/ 	.short	(.L_75 - .L_74)
.L_74:
        /*00ac*/ 	.word	0x00000000
        /*00b0*/ 	.short	0x0006
        /*00b2*/ 	.short	0x0078
        /*00b4*/ 	.byte	0x00, 0xf0, 0x81, 0x00


	//----- nvinfo : EIATTR_KPARAM_INFO
	.align		4
.L_75:
        /*00b8*/ 	.byte	0x04, 0x17
        /*00ba*/ 	.short	(.L_77 - .L_76)
.L_76:
        /*00bc*/ 	.word	0x00000000
        /*00c0*/ 	.short	0x0005
        /*00c2*/ 	.short	0x0068
        /*00c4*/ 	.byte	0x00, 0xf0, 0x41, 0x00


	//----- nvinfo : EIATTR_KPARAM_INFO
	.align		4
.L_77:
        /*00c8*/ 	.byte	0x04, 0x17
        /*00ca*/ 	.short	(.L_79 - .L_78)
.L_78:
        /*00cc*/ 	.word	0x00000000
        /*00d0*/ 	.short	0x0004
        /*00d2*/ 	.short	0x0058
        /*00d4*/ 	.byte	0x00, 0xf0, 0x41, 0x00


	//----- nvinfo : EIATTR_KPARAM_INFO
	.align		4
.L_79:
        /*00d8*/ 	.byte	0x04, 0x17
        /*00da*/ 	.short	(.L_81 - .L_80)
.L_80:
        /*00dc*/ 	.word	0x00000000
        /*00e0*/ 	.short	0x0003
        /*00e2*/ 	.short	0x0020
        /*00e4*/ 	.byte	0x00, 0xf0, 0xe1, 0x00


	//----- nvinfo : EIATTR_KPARAM_INFO
	.align		4
.L_81:
        /*00e8*/ 	.byte	0x04, 0x17
        /*00ea*/ 	.short	(.L_83 - .L_82)
.L_82:
        /*00ec*/ 	.word	0x00000000
        /*00f0*/ 	.short	0x0002
        /*00f2*/ 	.short	0x0010
        /*00f4*/ 	.byte	0x00, 0xf0, 0x41, 0x00


	//----- nvinfo : EIATTR_KPARAM_INFO
	.align		4
.L_83:
        /*00f8*/ 	.byte	0x04, 0x17
        /*00fa*/ 	.short	(.L_85 - .L_84)
.L_84:
        /*00fc*/ 	.word	0x00000000
        /*0100*/ 	.short	0x0001
        /*0102*/ 	.short	0x0008
        /*0104*/ 	.byte	0x00, 0xf0, 0x21, 0x00


	//----- nvinfo : EIATTR_KPARAM_INFO
	.align		4
.L_85:
        /*0108*/ 	.byte	0x04, 0x17
        /*010a*/ 	.short	(.L_87 - .L_86)
.L_86:
        /*010c*/ 	.word	0x00000000
        /*0110*/ 	.short	0x0000
        /*0112*/ 	.short	0x0000
        /*0114*/ 	.byte	0x00, 0xf0, 0x21, 0x00


	//----- nvinfo : EIATTR_SPARSE_MMA_MASK
	.align		4
.L_87:
        /*0118*/ 	.byte	0x03, 0x50
        /*011a*/ 	.short	0x0000


	//----- nvinfo : EIATTR_MAXREG_COUNT
	.align		4
        /*011c*/ 	.byte	0x03, 0x1b
        /*011e*/ 	.short	0x00ff


	//----- nvinfo : EIATTR_VRC_CTA_INIT_COUNT
	.align		4
        /*0120*/ 	.byte	0x02, 0x4a
	.zero		1
	.zero		1


	//----- nvinfo : EIATTR_EXIT_INSTR_OFFSETS
	.align		4
        /*0124*/ 	.byte	0x04, 0x1c
        /*0126*/ 	.short	(.L_89 - .L_88)


	//   ....[0]....
.L_88:
        /*0128*/ 	.word	0x000001f0


	//   ....[1]....
        /*012c*/ 	.word	0x0001de20


	//----- nvinfo : EIATTR_CRS_STACK_SIZE
	.align		4
.L_89:
        /*0130*/ 	.byte	0x04, 0x1e
        /*0132*/ 	.short	(.L_91 - .L_90)
.L_90:
        /*0134*/ 	.word	0x00000000


	//----- nvinfo : EIATTR_CBANK_PARAM_SIZE
	.align		4
.L_91:
        /*0138*/ 	.byte	0x03, 0x19
        /*013a*/ 	.short	0x0130


	//----- nvinfo : EIATTR_PARAM_CBANK
	.align		4
        /*013c*/ 	.byte	0x04, 0x0a
        /*013e*/ 	.short	(.L_93 - .L_92)
	.align		4
.L_92:
        /*0140*/ 	.word	index@(.nv.constant0.jit_computeValues)
        /*0144*/ 	.short	0x0380
        /*0146*/ 	.short	0x0130


	//----- nvinfo : EIATTR_SW_WAR
	.align		4
.L_93:
        /*0148*/ 	.byte	0x04, 0x36
        /*014a*/ 	.short	(.L_95 - .L_94)
.L_94:
        /*014c*/ 	.word	0x00000000
.L_95:


//--------------------- .nv.compat                --------------------------
	.section	.nv.compat,"",@"SHT_CUDA_COMPAT_INFO"
	.align	4
        /*0000*/ 	.byte	0x02, 0x02, 0x02, 0x00, 0x02, 0x05, 0x05, 0x00, 0x02, 0x03, 0x00, 0x00, 0x02, 0x06, 0x01, 0x00


//--------------------- .nv.callgraph             --------------------------
	.section	.nv.callgraph,"",@"SHT_CUDA_CALLGRAPH"
	.align	4
	.sectionentsize	8
	.align		4
        /*0000*/ 	.word	0x00000000
	.align		4
        /*0004*/ 	.word	0xffffffff
	.align		4
        /*0008*/ 	.word	0x00000000
	.align		4
        /*000c*/ 	.word	0xfffffffe
	.align		4
        /*0010*/ 	.word	0x00000000
	.align		4
        /*0014*/ 	.word	0xfffffffd
	.align		4
        /*0018*/ 	.word	0x00000000
	.align		4
        /*001c*/ 	.word	0xfffffffc


//--------------------- .nv.constant4             --------------------------
	.section	.nv.constant4,"a",@progbits
	.align	8
	.align		8
.nv.constant4:
        /*0000*/ 	.dword	_ZN6kb31_t6DEGREEE
	.align		8
        /*0008*/ 	.dword	_ZN6kb31_t5NBITSE
	.align		8
        /*0010*/ 	.dword	_ZN6kb31_t3MODE
	.align		8
        /*0018*/ 	.dword	_ZN6kb31_t1ME
	.align		8
        /*0020*/ 	.dword	_ZN6kb31_t2RRE
	.align		8
        /*0028*/ 	.dword	_ZN6kb31_t3ONEE
	.align		8
        /*0030*/ 	.dword	_ZN6kb31_t10MONTY_BITSE
	.align		8
        /*0038*/ 	.dword	_ZN6kb31_t8MONTY_MUE
	.align		8
        /*0040*/ 	.dword	_ZN6kb31_t10MONTY_MASKE
	.align		8
        /*0048*/ 	.dword	_ZN6kb31_t8TOP_BITSE
	.align		8
        /*0050*/ 	.dword	_ZN23kb31_septic_extension_t15frobenius_constE
	.align		8
        /*0058*/ 	.dword	_ZN23kb31_septic_extension_t22double_frobenius_constE
	.align		8
        /*0060*/ 	.dword	_ZN23kb31_septic_extension_t10A_EC_LOGUPE
	.align		8
        /*0068*/ 	.dword	_ZN23kb31_septic_extension_t10B_EC_LOGUPE
	.align		8
        /*0070*/ 	.dword	_ZN19kb31_septic_curve_t7dummy_xE
	.align		8
        /*0078*/ 	.dword	_ZN19kb31_septic_curve_t7dummy_yE
	.align		8
        /*0080*/ 	.dword	_ZN19kb31_septic_curve_t7start_xE
	.align		8
        /*0088*/ 	.dword	_ZN19kb31_septic_curve_t7start_yE
	.align		8
        /*0090*/ 	.dword	_ZN16kb31_extension_t1DE
	.align		8
        /*0098*/ 	.dword	_ZN16kb31_extension_t1WE
	.align		8
        /*00a0*/ 	.dword	_ZN26__nv_atomic_triv_cp_helperIjE5__valE
	.align		8
        /*00a8*/ 	.dword	_ZN44_INTERNAL_00000000_13_jit_kernel_cu_d23cb39829poseidon2_constants_koalabear3t1620half_external_roundsE
	.align		8
        /*00b0*/ 	.dword	_ZN44_INTERNAL_00000000_13_jit_kernel_cu_d23cb39829poseidon2_constants_koalabear3t1615internal_roundsE
	.align		8
        /*00b8*/ 	.dword	_ZN44_INTERNAL_00000000_13_jit_kernel_cu_d23cb39829poseidon2_constants_koalabear3t165alphaE
	.align		8
        /*00c0*/ 	.dword	_ZN44_INTERNAL_00000000_13_jit_kernel_cu_d23cb39829poseidon2_constants_koalabear3t1615round_constantsE
	.align		8
        /*00c8*/ 	.dword	_ZN44_INTERNAL_00000000_13_jit_kernel_cu_d23cb3989poseidon223EXTERNAL_ROUNDS_DEFAULTE


//--------------------- .nv.constant3             --------------------------
	.section	.nv.constant3,"a",@progbits
	.align	4
.nv.constant3:
	.type		_ZN44_INTERNAL_00000000_13_jit_kernel_cu_d23cb3989constants20kb31_frobenius_constE,@object
	.size		_ZN44_INTERNAL_00000000_13_jit_kernel_cu_d23cb3989constants20kb31_frobenius_constE,(_ZN44_INTERNAL_00000000_13_jit_kernel_cu_d23cb3989constants27kb31_double_frobenius_constE - _ZN44_INTERNAL_00000000_13_jit_kernel_cu_d23cb3989constants20kb31_frobenius_constE)
_ZN44_INTERNAL_00000000_13_jit_kernel_cu_d23cb3989constants20kb31_frobenius_constE:
        /*0000*/ 	.byte	0xfe, 0xff, 0xff, 0x01, 0xfe, 0xff, 0xff, 0x01, 0xfe, 0xff, 0xff, 0x01, 0xfe, 0xff, 0xff, 0x01
        /* <DEDUP_REMOVED lines=11> */
        /*00c0*/ 	.byte	0xc9, 0x59, 0x6b, 0x6b
	.type		_ZN44_INTERNAL_00000000_13_jit_kernel_cu_d23cb3989constants27kb31_double_frobenius_constE,@object
	.size		_ZN44_INTERNAL_00000000_13_jit_kernel_cu_d23cb3989constants27kb31_double_frobenius_constE,(_ZN44_INTERNAL_00000000_13_jit_kernel_cu_d23cb3989constants15KB31_A_EC_LOGUPE - _ZN44_INTERNAL_00000000_13_jit_kernel_cu_d23cb3989constants27kb31_double_frobenius_constE)
_ZN44_INTERNAL_00000000_13_jit_kernel_cu_d23cb3989constants27kb31_double_frobenius_constE:
        /* <DEDUP_REMOVED lines=13> */
	.type		_ZN44_INTERNAL_00000000_13_jit_kernel_cu_d23cb3989constants15KB31_A_EC_LOGUPE,@object
	.size		_ZN44_INTERNAL_00000000_13_jit_kernel_cu_d23cb3989constants15KB31_A_EC_LOGUPE,(_ZN44_INTERNAL_00000000_13_jit_kernel_cu_d23cb3989constants15KB31_B_EC_LOGUPE - _ZN44_INTERNAL_00000000_13_jit_kernel_cu_d23cb3989constants15KB31_A_EC_LOGUPE)
_ZN44_INTERNAL_00000000_13_jit_kernel_cu_d23cb3989constants15KB31_A_EC_LOGUPE:
        /*0188*/ 	.byte	0x2c, 0xbb, 0xb6, 0x70, 0x79, 0xce, 0xfe, 0x5e, 0x50, 0x0b, 0x68, 0x68, 0xe1, 0x04, 0x2a, 0x37
        /*0198*/ 	.byte	0x61, 0x47, 0xe5, 0x19, 0x25, 0xc9, 0x7d, 0x2d, 0xa1, 0x58, 0xae, 0x3b
	.type		_ZN44_INTERNAL_00000000_13_jit_kernel_cu_d23cb3989constants15KB31_B_EC_LOGUPE,@object
	.size		_ZN44_INTERNAL_00000000_13_jit_kernel_cu_d23cb3989constants15KB31_B_EC_LOGUPE,(_ZN44_INTERNAL_00000000_13_jit_kernel_cu_d23cb3989constants12kb31_dummy_xE - _ZN44_INTERNAL_00000000_13_jit_kernel_cu_d23cb3989constants15KB31_B_EC_LOGUPE)
_ZN44_INTERNAL_00000000_13_jit_kernel_cu_d23cb3989constants15KB31_B_EC_LOGUPE:
        /*01a4*/ 	.byte	0xce, 0x77, 0x01, 0x47, 0x5a, 0x6c, 0x4c, 0x44, 0x08, 0x8c, 0x66, 0x31, 0x90, 0x4a, 0xcd, 0x5c
        /*01b4*/ 	.byte	0x3a, 0xbd, 0x92, 0x34, 0x70, 0x39, 0x96, 0x61, 0xf7, 0x4b, 0xac, 0x5f
	.type		_ZN44_INTERNAL_00000000_13_jit_kernel_cu_d23cb3989constants12kb31_dummy_xE,@object
	.size		_ZN44_INTERNAL_00000000_13_jit_kernel_cu_d23cb3989constants12kb31_dummy_xE,(_ZN44_INTERNAL_00000000_13_jit_kernel_cu_d23cb3989constants12kb31_dummy_yE - _ZN44_INTERNAL_00000000_13_jit_kernel_cu_d23cb3989constants12kb31_dummy_xE)
_ZN44_INTERNAL_00000000_13_jit_kernel_cu_d23cb3989constants12kb31_dummy_xE:
        /*01c0*/ 	.byte	0x48, 0x52, 0x49, 0x76, 0xee, 0xb5, 0xa6, 0x5c, 0xfd, 0x7e, 0x55, 0x67, 0x78, 0xd1, 0xfb, 0x2c
        /*01d0*/ 	.byte	0x75, 0x0e, 0x3b, 0x3d, 0xf9, 0xe5, 0x6a, 0x3f, 0x30, 0xf3, 0x1c, 0x37
	.type		_ZN44_INTERNAL_00000000_13_jit_kernel_cu_d23cb3989constants12kb31_dummy_yE,@object
	.size		_ZN44_INTERNAL_00000000_13_jit_kernel_cu_d23cb3989constants12kb31_dummy_yE,(_ZN44_INTERNAL_00000000_13_jit_kernel_cu_d23cb3989constants12kb31_start_xE - _ZN44_INTERNAL_00000000_13_jit_kernel_cu_d23cb3989constants12kb31_dummy_yE)
_ZN44_INTERNAL_00000000_13_jit_kernel_cu_d23cb3989constants12kb31_dummy_yE:
        /*01dc*/ 	.byte	0x35, 0xcf, 0x98, 0x04, 0x53, 0x0b, 0x50, 0x60, 0xb3, 0x26, 0x96, 0x20, 0x7c, 0xc6, 0xbc, 0x62
        /*01ec*/ 	.byte	0xb2, 0xbd, 0x9b, 0x0c, 0x48, 0xa0, 0xa5, 0x43, 0x21, 0x56, 0xe5, 0x56
	.type		_ZN44_INTERNAL_00000000_13_jit_kernel_cu_d23cb3989constants12kb31_start_xE,@object
	.size		_ZN44_INTERNAL_00000000_13_jit_kernel_cu_d23cb3989constants12kb31_start_xE,(_ZN44_INTERNAL_00000000_13_jit_kernel_cu_d23cb3989constants12kb31_start_yE - _ZN44_INTERNAL_00000000_13_jit_kernel_cu_d23cb3989constants12kb31_start_xE)
_ZN44_INTERNAL_00000000_13_jit_kernel_cu_d23cb3989constants12kb31_start_xE:
        /*01f8*/ 	.byte	0x12, 0x3f, 0xef, 0x53, 0x58, 0x4e, 0xc2, 0x3d, 0x1c, 0xce, 0xf8, 0x3c, 0xfd, 0x1a, 0x20, 0x73
        /*0208*/ 	.byte	0x48, 0xbe, 0x33, 0x62, 0x39, 0x80, 0x7d, 0x09, 0x78, 0x4b, 0xfd, 0x0c
	.type		_ZN44_INTERNAL_00000000_13_jit_kernel_cu_d23cb3989constants12kb31_start_yE,@object
	.size		_ZN44_INTERNAL_00000000_13_jit_kernel_cu_d23cb3989constants12kb31_start_yE,(.L_24 - _ZN44_INTERNAL_00000000_13_jit_kernel_cu_d23cb3989constants12kb31_start_yE)
_ZN44_INTERNAL_00000000_13_jit_kernel_cu_d23cb3989constants12kb31_start_yE:
        /*0214*/ 	.byte	0xd9, 0xbe, 0x30, 0x18, 0xa3, 0x5a, 0xc6, 0x0d, 0x20, 0x92, 0x33, 0x57, 0x26, 0x77, 0xf4, 0x49
        /*0224*/ 	.byte	0x50, 0x17, 0xd8, 0x23, 0x5c, 0xfa, 0x55, 0x52, 0xd7, 0x42, 0x2d, 0x41
.L_24:


//--------------------- .text.jit_computeValues   --------------------------
	.section	.text.jit_computeValues,"ax",@progbits
	.align	128
        .global         jit_computeValues
        .type           jit_computeValues,@function
        .size           jit_computeValues,(.L_x_9 - jit_computeValues)
        .other          jit_computeValues,@"STO_CUDA_ENTRY STV_DEFAULT"
jit_computeValues:
.text.jit_computeValues:
[----:B------:R-:W0:Y:S01]  /*0000*/  LDC R1, c[0x0][0x37c] ;  /* 0x0000df00ff017b82 */ /* 0x000e220000000800 */
[----:B------:R-:W1:Y:S01]  /*0010*/  S2R R5, SR_TID.X ;  /* 0x0000000000057919 */ /* 0x000e620000002100 */
[----:B------:R-:W2:Y:S06]  /*0020*/  LDCU UR5, c[0x0][0x2fc] ;  /* 0x00005f80ff0577ac */ /* 0x000eac0008000800 */
[----:B------:R-:W1:Y:S01]  /*0030*/  S2UR UR4, SR_CTAID.X ;  /* 0x00000000000479c3 */ /* 0x000e620000002500 */
[----:B0-----:R-:W-:Y:S01]  /*0040*/  IADD3 R1, PT, PT, R1, -0x1a8, RZ ;  /* 0xfffffe5801017810 */ /* 0x001fe20007ffe0ff */
[----:B------:R-:W0:Y:S01]  /*0050*/  LDCU UR8, c[0x0][0x3e8] ;  /* 0x00007d00ff0877ac */ /* 0x000e220008000800 */
[----:B------:R-:W-:-:S05]  /*0060*/  UMOV UR9, 0x1 ;  /* 0x0000000100097882 */ /* 0x000fca0000000000 */
[----:B------:R-:W1:Y:S08]  /*0070*/  LDC R4, c[0x0][0x360] ;  /* 0x0000d800ff047b82 */ /* 0x000e700000000800 */
[----:B------:R-:W3:Y:S01]  /*0080*/  LDC.64 R2, c[0x0][0x3a0] ;  /* 0x0000e800ff027b82 */ /* 0x000ee20000000a00 */
[----:B0-----:R-:W-:-:S07]  /*0090*/  USHF.L.U32 UR8, UR9, UR8, URZ ;  /* 0x0000000809087299 */ /* 0x001fce00080006ff */
[----:B------:R-:W0:Y:S01]  /*00a0*/  LDC.64 R6, c[0x0][0x3a8] ;  /* 0x0000ea00ff067b82 */ /* 0x000e220000000a00 */
[----:B------:R-:W-:-:S07]  /*00b0*/  USHF.R.S32.HI UR9, URZ, 0x1f, UR8 ;  /* 0x0000001fff097899 */ /* 0x000fce0008011408 */
[----:B------:R-:W4:Y:S01]  /*00c0*/  LDC.64 R8, c[0x0][0x3b0] ;  /* 0x0000ec00ff087b82 */ /* 0x000f220000000a00 */
[----:B-1----:R-:W-:Y:S02]  /*00d0*/  IMAD R4, R4, UR4, R5 ;  /* 0x0000000404047c24 */ /* 0x002fe4000f8e0205 */
[----:B------:R-:W-:Y:S01]  /*00e0*/  HFMA2 R5, -RZ, RZ, 0, 0 ;  /* 0x00000000ff057431 */ /* 0x000fe200000001ff */
[----:B------:R-:W2:Y:S04]  /*00f0*/  LDCU UR4, c[0x0][0x2f8] ;  /* 0x00005f00ff0477ac */ /* 0x000ea80008000800 */
[----:B------:R-:W-:Y:S02]  /*0100*/  ISETP.LT.U64.AND P0, PT, R4, UR8, PT ;  /* 0x0000000804007c0c */ /* 0x000fe4000bf11070 */
[----:B------:R-:W1:Y:S01]  /*0110*/  LDC.64 R10, c[0x0][0x3b8] ;  /* 0x0000ee00ff0a7b82 */ /* 0x000e620000000a00 */
[----:B---3--:R3:W-:Y:S04]  /*0120*/  STL.64 [R1], R2 ;  /* 0x0000000201007387 */ /* 0x0087e80000100a00 */
[----:B0-----:R0:W-:Y:S03]  /*0130*/  STL.64 [R1+0x8], R6 ;  /* 0x0000080601007387 */ /* 0x0011e60000100a00 */
[----:B------:R-:W5:Y:S01]  /*0140*/  LDC.64 R12, c[0x0][0x3c0] ;  /* 0x0000f000ff0c7b82 */ /* 0x000f620000000a00 */
[----:B---3--:R-:W-:Y:S01]  /*0150*/  MOV R2, R1 ;  /* 0x0000000100027202 */ /* 0x008fe20000000f00 */
[----:B------:R-:W-:Y:S01]  /*0160*/  HFMA2 R3, -RZ, RZ, 0, 0 ;  /* 0x00000000ff037431 */ /* 0x000fe200000001ff */
[----:B----4-:R0:W-:Y:S05]  /*0170*/  STL.64 [R1+0x10], R8 ;  /* 0x0000100801007387 */ /* 0x0101ea0000100a00 */
[----:B------:R-:W3:Y:S01]  /*0180*/  LDC.64 R14, c[0x0][0x3c8] ;  /* 0x0000f200ff0e7b82 */ /* 0x000ee20000000a00 */
[----:B--2---:R-:W-:-:S07]  /*0190*/  IADD.64 R2, R2, UR4 ;  /* 0x0000000402027c35 */ /* 0x004fce000f8e0200 */
[----:B------:R-:W2:Y:S01]  /*01a0*/  LDC.64 R16, c[0x0][0x3d0] ;  /* 0x0000f400ff107b82 */ /* 0x000ea20000000a00 */
[----:B-1----:R0:W-:Y:S04]  /*01b0*/  STL.64 [R1+0x18], R10 ;  /* 0x0000180a01007387 */ /* 0x0021e80000100a00 */
[----:B-----5:R0:W-:Y:S04]  /*01c0*/  STL.64 [R1+0x20], R12 ;  /* 0x0000200c01007387 */ /* 0x0201e80000100a00 */
[----:B---3--:R0:W-:Y:S04]  /*01d0*/  STL.64 [R1+0x28], R14 ;  /* 0x0000280e01007387 */ /* 0x0081e80000100a00 */
[----:B--2---:R0:W-:Y:S01]  /*01e0*/  STL.64 [R1+0x30], R16 ;  /* 0x0000301001007387 */ /* 0x0041e20000100a00 */
[----:B------:R-:W-:Y:S05]  /*01f0*/  @!P0 EXIT ;  /* 0x000000000000894d */ /* 0x000fea0003800000 */
[----:B------:R-:W-:Y:S02]  /*0200*/  IADD.64 R34, R2, 0xb8 ;  /* 0x000000b802227835 */ /* 0x000fe400078e0200 */
[----:B------:R-:W-:-:S07]  /*0210*/  MOV R19, 0x230 ;  /* 0x0000023000137802 */ /* 0x000fce0000000f00 */
[----:B0-----:R-:W-:Y:S05]  /*0220*/  CALL.REL.NOINC `($jit_computeValues$_ZN20kb31_septic_digest_tC1Ev) ;  /* 0x000001dc009c7944 */ /* 0x001fea0003c00000 */
[----:B------:R-:W0:Y:S01]  /*0230*/  LDCU.U16 UR4, c[0x0][0x410] ;  /* 0x00008200ff0477ac */ /* 0x000e220008000400 */
[----:B------:R-:W1:Y:S01]  /*0240*/  LDC.64 R12, c[0x0][0x408] ;  /* 0x00010200ff0c7b82 */ /* 0x000e620000000a00 */
[----:B------:R-:W2:Y:S01]  /*0250*/  LDCU.U16 UR5, c[0x0][0x412] ;  /* 0x00008240ff0577ac */ /* 0x000ea20008000400 */
[----:B------:R-:W3:Y:S06]  /*0260*/  LDCU.U16 UR6, c[0x0][0x414] ;  /* 0x00008280ff0677ac */ /* 0x000eec0008000400 */
[----:B------:R-:W4:Y:S01]  /*0270*/  LDC.64 R14, c[0x0][0x418] ;  /* 0x00010600ff0e7b82 */ /* 0x000f220000000a00 */
[----:B------:R-:W5:Y:S01]  /*0280*/  LDCU.U16 UR7, c[0x0][0x416] ;  /* 0x000082c0ff0777ac */ /* 0x000f620008000400 */
[----:B------:R-:W1:Y:S06]  /*0290*/  LDCU.U16 UR10, c[0x0][0x430] ;  /* 0x00008600ff0a77ac */ /* 0x000e6c0008000400 */
[----:B------:R-:W4:Y:S01]  /*02a0*/  LDC.64 R16, c[0x0][0x420] ;  /* 0x00010800ff107b82 */ /* 0x000f220000000a00 */
[----:B0-----:R-:W-:Y:S01]  /*02b0*/  MOV R6, UR4 ;  /* 0x0000000400067c02 */ /* 0x001fe20008000f00 */
[----:B------:R-:W0:Y:S01]  /*02c0*/  LDCU.U16 UR11, c[0x0][0x432] ;  /* 0x00008640ff0b77ac */ /* 0x000e220008000400 */
[----:B--2---:R-:W-:Y:S01]  /*02d0*/  MOV R7, UR5 ;  /* 0x0000000500077c02 */ /* 0x004fe20008000f00 */
[----:B------:R-:W2:Y:S04]  /*02e0*/  LDCU.U16 UR12, c[0x0][0x434] ;  /* 0x00008680ff0c77ac */ /* 0x000ea80008000400 */
[----:B------:R-:W0:Y:S01]  /*02f0*/  LDC.64 R20, c[0x0][0x468] ;  /* 0x00011a00ff147b82 */ /* 0x000e220000000a00 */
[----:B---3--:R-:W-:Y:S01]  /*0300*/  MOV R0, UR6 ;  /* 0x0000000600007c02 */ /* 0x008fe20008000f00 */
[----:B------:R-:W-:Y:S01]  /*0310*/  PRMT R6, R6, 0x5410, R7 ;  /* 0x0000541006067816 */ /* 0x000fe20000000007 */
[----:B------:R-:W3:Y:S01]  /*0320*/  LDCU.U16 UR13, c[0x0][0x436] ;  /* 0x000086c0ff0d77ac */ /* 0x000ee20008000400 */
[----:B-1----:R-:W-:Y:S01]  /*0330*/  STL.64 [R1+0x48], R12 ;  /* 0x0000480c01007387 */ /* 0x002fe20000100a00 */
[----:B-----5:R-:W-:Y:S01]  /*0340*/  MOV R9, UR7 ;  /* 0x0000000700097c02 */ /* 0x020fe20008000f00 */
[----:B------:R-:W1:Y:S02]  /*0350*/  LDCU.U16 UR14, c[0x0][0x450] ;  /* 0x00008a00ff0e77ac */ /* 0x000e640008000400 */
[----:B------:R-:W5:Y:S01]  /*0360*/  LDC.64 R22, c[0x0][0x438] ;  /* 0x00010e00ff167b82 */ /* 0x000f620000000a00 */
[----:B----4-:R-:W-:Y:S01]  /*0370*/  STL.64 [R1+0x58], R14 ;  /* 0x0000580e01007387 */ /* 0x010fe20000100a00 */
[----:B------:R-:W-:Y:S01]  /*0380*/  PRMT R7, R0, 0x5410, R9 ;  /* 0x0000541000077816 */ /* 0x000fe20000000009 */
[----:B------:R-:W4:Y:S01]  /*0390*/  LDCU.U16 UR15, c[0x0][0x452] ;  /* 0x00008a40ff0f77ac */ /* 0x000f220008000400 */
[----:B------:R-:W4:Y:S04]  /*03a0*/  LDCU.U16 UR4, c[0x0][0x454] ;  /* 0x00008a80ff0477ac */ /* 0x000f280008000400 */
[----:B------:R-:W5:Y:S01]  /*03b0*/  LDC.64 R24, c[0x0][0x440] ;  /* 0x00011000ff187b82 */ /* 0x000f620000000a00 */
[----:B------:R4:W-:Y:S01]  /*03c0*/  STL.64 [R1+0x50], R6 ;  /* 0x0000500601007387 */ /* 0x0009e20000100a00 */
[----:B--2---:R-:W-:Y:S01]  /*03d0*/  MOV R0, UR12 ;  /* 0x0000000c00007c02 */ /* 0x004fe20008000f00 */
[----:B------:R-:W2:Y:S01]  /*03e0*/  LDCU.U16 UR5, c[0x0][0x456] ;  /* 0x00008ac0ff0577ac */ /* 0x000ea20008000400 */
[----:B---3--:R-:W-:Y:S01]  /*03f0*/  MOV R37, UR13 ;  /* 0x0000000d00257c02 */ /* 0x008fe20008000f00 */
[----:B------:R-:W-:Y:S03]  /*0400*/  STL.64 [R1+0x60], R16 ;  /* 0x0000601001007387 */ /* 0x000fe60000100a00 */
[----:B------:R-:W3:Y:S01]  /*0410*/  LDC.64 R26, c[0x0][0x448] ;  /* 0x00011200ff1a7b82 */ /* 0x000ee20000000a00 */
[----:B-1----:R-:W-:Y:S01]  /*0420*/  MOV R36, UR14 ;  /* 0x0000000e00247c02 */ /* 0x002fe20008000f00 */
[----:B0-----:R-:W-:Y:S01]  /*0430*/  STL.64 [R1+0x78], R20 ;  /* 0x0000781401007387 */ /* 0x001fe20000100a00 */
[----:B----4-:R-:W-:Y:S01]  /*0440*/  MOV R6, UR10 ;  /* 0x0000000a00067c02 */ /* 0x010fe20008000f00 */
[----:B------:R-:W-:Y:S01]  /*0450*/  MOV R7, UR11 ;  /* 0x0000000b00077c02 */ /* 0x000fe20008000f00 */
[----:B------:R-:W-:-:S03]  /*0460*/  MOV R39, UR15 ;  /* 0x0000000f00277c02 */ /* 0x000fc60008000f00 */
[----:B------:R-:W0:Y:S01]  /*0470*/  LDC.64 R28, c[0x0][0x458] ;  /* 0x00011600ff1c7b82 */ /* 0x000e220000000a00 */
[----:B------:R-:W-:Y:S01]  /*0480*/  MOV R38, UR4 ;  /* 0x0000000400267c02 */ /* 0x000fe20008000f00 */
[----:B-----5:R-:W-:Y:S01]  /*0490*/  STL.64 [R1+0x80], R22 ;  /* 0x0000801601007387 */ /* 0x020fe20000100a00 */
[----:B------:R-:W-:Y:S02]  /*04a0*/  PRMT R6, R6, 0x5410, R7 ;  /* 0x0000541006067816 */ /* 0x000fe40000000007 */
[----:B------:R-:W-:Y:S01]  /*04b0*/  PRMT R7, R0, 0x5410, R37 ;  /* 0x0000541000077816 */ /* 0x000fe20000000025 */
[----:B--2---:R-:W-:Y:S02]  /*04c0*/  MOV R41, UR5 ;  /* 0x0000000500297c02 */ /* 0x004fe40008000f00 */
[----:B------:R-:W1:Y:S01]  /*04d0*/  LDC.64 R30, c[0x0][0x390] ;  /* 0x0000e400ff1e7b82 */ /* 0x000e620000000a00 */
[----:B------:R-:W-:Y:S01]  /*04e0*/  STL.64 [R1+0x88], R24 ;  /* 0x0000881801007387 */ /* 0x000fe20000100a00 */
[----:B------:R-:W-:-:S03]  /*04f0*/  MOV R0, R34 ;  /* 0x0000002200007202 */ /* 0x000fc60000000f00 */
[----:B------:R2:W-:Y:S03]  /*0500*/  STL.64 [R1+0x70], R6 ;  /* 0x0000700601007387 */ /* 0x0005e60000100a00 */
[----:B------:R-:W4:Y:S01]  /*0510*/  LDC.64 R32, c[0x0][0x398] ;  /* 0x0000e600ff207b82 */ /* 0x000f220000000a00 */
[----:B---3--:R-:W-:Y:S07]  /*0520*/  STL.64 [R1+0x90], R26 ;  /* 0x0000901a01007387 */ /* 0x008fee0000100a00 */
[----:B------:R-:W3:Y:S01]  /*0530*/  LDC.64 R8, c[0x0][0x3f8] ;  /* 0x0000fe00ff087b82 */ /* 0x000ee20000000a00 */
[----:B--2---:R-:W-:Y:S01]  /*0540*/  PRMT R6, R36, 0x5410, R39 ;  /* 0x0000541024067816 */ /* 0x004fe20000000027 */
[----:B0-----:R-:W-:Y:S01]  /*0550*/  STL.64 [R1+0xa0], R28 ;  /* 0x0000a01c01007387 */ /* 0x001fe20000100a00 */
[----:B------:R-:W-:-:S05]  /*0560*/  PRMT R7, R38, 0x5410, R41 ;  /* 0x0000541026077816 */ /* 0x000fca0000000029 */
[----:B------:R-:W0:Y:S01]  /*0570*/  LDC.64 R10, c[0x0][0x400] ;  /* 0x00010000ff0a7b82 */ /* 0x000e220000000a00 */
[----:B------:R-:W-:Y:S04]  /*0580*/  STL.64 [R1+0x98], R6 ;  /* 0x0000980601007387 */ /* 0x000fe80000100a00 */
[----:B-1----:R-:W-:Y:S03]  /*0590*/  STL.64 [R1+0xa8], R30 ;  /* 0x0000a81e01007387 */ /* 0x002fe60000100a00 */
[----:B------:R-:W1:Y:S01]  /*05a0*/  LDC.64 R18, c[0x0][0x428] ;  /* 0x00010a00ff127b82 */ /* 0x000e620000000a00 */
[----:B----4-:R-:W-:Y:S04]  /*05b0*/  STL.64 [R1+0xb0], R32 ;  /* 0x0000b02001007387 */ /* 0x010fe80000100a00 */
[----:B---3--:R2:W-:Y:S04]  /*05c0*/  STL.64 [R1+0x38], R8 ;  /* 0x0000380801007387 */ /* 0x0085e80000100a00 */
[----:B0-----:R0:W-:Y:S01]  /*05d0*/  STL.64 [R1+0x40], R10 ;  /* 0x0000400a01007387 */ /* 0x0011e20000100a00 */
[----:B--2---:R-:W-:Y:S01]  /*05e0*/  MOV R9, R35 ;  /* 0x0000002300097202 */ /* 0x004fe20000000f00 */
[----:B------:R-:W-:-:S02]  /*05f0*/  MOV R8, R2 ;  /* 0x0000000200087202 */ /* 0x000fc40000000f00 */
[----:B-1----:R1:W-:Y:S01]  /*0600*/  STL.64 [R1+0x68], R18 ;  /* 0x0000681201007387 */ /* 0x0023e20000100a00 */
[----:B0-----:R-:W-:Y:S01]  /*0610*/  MOV R11, R3 ;  /* 0x00000003000b7202 */ /* 0x001fe20000000f00 */
[----:B-1----:R-:W-:-:S07]  /*0620*/  MOV R18, 0x640 ;  /* 0x0000064000127802 */ /* 0x002fce0000000f00 */
[----:B------:R-:W-:Y:S05]  /*0630*/  CALL.REL.NOINC `($jit_computeValues$_ZN23kb31_septic_extension_taSERKS_) ;  /* 0x000001dc00647944 */ /* 0x000fea0003c00000 */
[----:B------:R-:W0:Y:S01]  /*0640*/  LDCU UR5, c[0x0][0x3e8] ;  /* 0x00007d00ff0577ac */ /* 0x000e220008000800 */
[C---:B------:R-:W-:Y:S02]  /*0650*/  IADD.64 R8, R2.reuse, 0xd4 ;  /* 0x000000d402087835 */ /* 0x040fe400078e0200 */
[----:B------:R-:W-:Y:S02]  /*0660*/  IADD.64 R10, R2, 0x1c ;  /* 0x0000001c020a7835 */ /* 0x000fe400078e0200 */
[----:B------:R-:W0:Y:S01]  /*0670*/  LDCU UR4, c[0x0][0x3d8] ;  /* 0x00007b00ff0477ac */ /* 0x000e220008000800 */
[----:B------:R-:W-:Y:S01]  /*0680*/  MOV R18, 0x730 ;  /* 0x0000073000127802 */ /* 0x000fe20000000f00 */
[----:B------:R-:W-:Y:S02]  /*0690*/  MOV R0, R8 ;  /* 0x0000000800007202 */ /* 0x000fe40000000f00 */
[----:B------:R-:W-:Y:S01]  /*06a0*/  MOV R8, R10 ;  /* 0x0000000a00087202 */ /* 0x000fe20000000f00 */
[----:B------:R-:W1:Y:S01]  /*06b0*/  LDCU.64 UR10, c[0x0][0x358] ;  /* 0x00006b00ff0a77ac */ /* 0x000e620008000a00 */
[----:B0-----:R-:W-:-:S03]  /*06c0*/  UIADD3 UR4, UPT, UPT, UR5, -UR4, URZ ;  /* 0x8000000405047290 */ /* 0x001fc6000fffe0ff */
[----:B------:R-:W-:Y:S02]  /*06d0*/  UMOV UR5, 0x1 ;  /* 0x0000000100057882 */ /* 0x000fe40000000000 */
[----:B------:R-:W-:-:S04]  /*06e0*/  USHF.L.U32 UR4, UR5, UR4, URZ ;  /* 0x0000000405047299 */ /* 0x000fc800080006ff */
[----:B------:R-:W-:Y:S02]  /*06f0*/  USHF.R.S32.HI UR5, URZ, 0x1f, UR4 ;  /* 0x0000001fff057899 */ /* 0x000fe40008011404 */
[----:B------:R-:W-:-:S04]  /*0700*/  MOV R6, UR4 ;  /* 0x0000000400067c02 */ /* 0x000fc80008000f00 */
[----:B-1----:R-:W-:-:S07]  /*0710*/  MOV R7, UR5 ;  /* 0x0000000500077c02 */ /* 0x002fce0008000f00 */
[----:B------:R-:W-:Y:S05]  /*0720*/  CALL.REL.NOINC `($jit_computeValues$_ZN23kb31_septic_extension_taSERKS_) ;  /* 0x000001dc00287944 */ /* 0x000fea0003c00000 */
[----:B------:R-:W0:Y:S01]  /*0730*/  LDCU.128 UR4, c[0x0][0x470] ;  /* 0x00008e00ff0477ac */ /* 0x000e220008000c00 */
[----:B------:R-:W2:Y:S01]  /*0740*/  LDL.64 R16, [R1+0x58] ;  /* 0x0000580001107983 */ /* 0x000ea20000100a00 */
[----:B------:R-:W1:Y:S01]  /*0750*/  LDCU.64 UR12, c[0x0][0x480] ;  /* 0x00009000ff0c77ac */ /* 0x000e620008000a00 */
[----:B------:R-:W-:Y:S01]  /*0760*/  IMAD.SHL.U32 R10, R4, 0x4, RZ ;  /* 0x00000004040a7824 */ /* 0x000fe200078e00ff */
[----:B------:R-:W-:Y:S01]  /*0770*/  SHF.R.U32.HI R11, RZ, 0x1e, R4 ;  /* 0x0000001eff0b7819 */ /* 0x000fe20000011604 */
[----:B------:R-:W3:Y:S01]  /*0780*/  LDL.64 R48, [R1+0x68] ;  /* 0x0000680001307983 */ /* 0x000ee20000100a00 */
[----:B------:R-:W4:Y:S03]  /*0790*/  LDC.64 R18, c[0x0][0x460] ;  /* 0x00011800ff127b82 */ /* 0x000f260000000a00 */
[----:B------:R-:W3:Y:S04]  /*07a0*/  LDL.64 R22, [R1+0x80] ;  /* 0x0000800001167983 */ /* 0x000ee80000100a00 */
[----:B------:R-:W3:Y:S01]  /*07b0*/  LDL.64 R76, [R1+0x90] ;  /* 0x00009000014c7983 */ /* 0x000ee20000100a00 */
[----:B0-----:R-:W-:-:S02]  /*07c0*/  IADD.64 R8, R10, UR4 ;  /* 0x000000040a087c35 */ /* 0x001fc4000f8e0200 */
[C---:B------:R-:W-:Y:S02]  /*07d0*/  IADD.64 R12, R10.reuse, UR6 ;  /* 0x000000060a0c7c35 */ /* 0x040fe4000f8e0200 */
[----:B-1----:R-:W-:Y:S02]  /*07e0*/  IADD.64 R14, R10, UR12 ;  /* 0x0000000c0a0e7c35 */ /* 0x002fe4000f8e0200 */
[----:B------:R-:W3:Y:S04]  /*07f0*/  LDG.E R2, desc[UR10][R8.64] ;  /* 0x0000000a08027981 */ /* 0x000ee8000c1e1900 */
[----:B------:R-:W3:Y:S04]  /*0800*/  LDG.E R3, desc[UR10][R12.64] ;  /* 0x0000000a0c037981 */ /* 0x000ee8000c1e1900 */
[----:B------:R0:W3:Y:S01]  /*0810*/  LDG.E R0, desc[UR10][R14.64] ;  /* 0x0000000a0e007981 */ /* 0x0000e2000c1e1900 */
[----:B------:R-:W-:Y:S01]  /*0820*/  MOV R20, UR8 ;  /* 0x0000000800147c02 */ /* 0x000fe20008000f00 */
[----:B------:R-:W-:-:S02]  /*0830*/  MOV R21, UR9 ;  /* 0x0000000900157c02 */ /* 0x000fc40008000f00 */
[----:B----4-:R-:W-:Y:S04]  /*0840*/  STL.64 [R1+0x100], R18 ;  /* 0x0001001201007387 */ /* 0x010fe80000100a00 */
[----:B------:R1:W-:Y:S04]  /*0850*/  STL.64 [R1+0x130], R20 ;  /* 0x0001301401007387 */ /* 0x0003e80000100a00 */
[----:B------:R-:W-:Y:S04]  /*0860*/  STL.64 [R1+0x108], RZ ;  /* 0x000108ff01007387 */ /* 0x000fe80000100a00 */
[----:B------:R-:W-:Y:S04]  /*0870*/  STL.64 [R1+0x110], RZ ;  /* 0x000110ff01007387 */ /* 0x000fe80000100a00 */
[----:B------:R-:W-:Y:S04]  /*0880*/  STL.64 [R1+0x118], RZ ;  /* 0x000118ff01007387 */ /* 0x000fe80000100a00 */
[----:B------:R4:W-:Y:S04]  /*0890*/  STL.64 [R1+0x128], R4 ;  /* 0x0001280401007387 */ /* 0x0009e80000100a00 */
[----:B------:R0:W-:Y:S01]  /*08a0*/  STL.64 [R1+0x120], R6 ;  /* 0x0001200601007387 */ /* 0x0001e20000100a00 */
[----:B--2---:R-:W-:-:S02]  /*08b0*/  IADD.64 R96, R10, R16 ;  /* 0x000000100a607235 */ /* 0x004fc400078e0200 */
[----:B---3--:R-:W-:-:S04]  /*08c0*/  IMAD R117, R49, 0x44, RZ ;  /* 0x0000004431757824 */ /* 0x008fc800078e02ff */
[C---:B------:R-:W-:Y:S01]  /*08d0*/  IMAD.WIDE.U32 R64, R48.reuse, 0x44, R96 ;  /* 0x0000004430407825 */ /* 0x040fe200078e0060 */
[----:B------:R-:W-:-:S03]  /*08e0*/  LEA R28, P0, R48, R96, 0x2 ;  /* 0x00000060301c7211 */ /* 0x000fc600078010ff */
[C-C-:B------:R-:W-:Y:S01]  /*08f0*/  IMAD.WIDE.U32 R44, R48.reuse, 0x58, R96.reuse ;  /* 0x00000058302c7825 */ /* 0x140fe200078e0060 */
[----:B------:R-:W-:Y:S02]  /*0900*/  IADD3 R65, PT, PT, R65, R117, RZ ;  /* 0x0000007541417210 */ /* 0x000fe40007ffe0ff */
[CC--:B-1----:R-:W-:Y:S01]  /*0910*/  LEA R20, P1, R48.reuse, R96.reuse, 0x3 ;  /* 0x0000006030147211 */ /* 0x0c2fe200078218ff */
[C---:B------:R-:W-:Y:S01]  /*0920*/  IMAD R26, R49.reuse, 0x2c, RZ ;  /* 0x0000002c311a7824 */ /* 0x040fe200078e02ff */
[CC--:B------:R-:W-:Y:S01]  /*0930*/  LEA R18, P2, R48.reuse, R96.reuse, 0x4 ;  /* 0x0000006030127211 */ /* 0x0c0fe200078420ff */
[C---:B------:R-:W-:Y:S01]  /*0940*/  IMAD.WIDE.U32 R54, R48.reuse, 0x2c, R96 ;  /* 0x0000002c30367825 */ /* 0x040fe200078e0060 */
[CC--:B0-----:R-:W-:Y:S02]  /*0950*/  LEA R14, P3, R48.reuse, R96.reuse, 0x5 ;  /* 0x00000060300e7211 */ /* 0x0c1fe400078628ff */
[----:B------:R-:W-:Y:S01]  /*0960*/  LEA R12, P4, R48, R96, 0x6 ;  /* 0x00000060300c7211 */ /* 0x000fe200078830ff */
[----:B------:R-:W-:-:S02]  /*0970*/  IMAD R25, R49, 0x28, RZ ;  /* 0x0000002831197824 */ /* 0x000fc400078e02ff */
[C---:B------:R-:W-:Y:S02]  /*0980*/  IMAD R30, R49.reuse, 0x34, RZ ;  /* 0x00000034311e7824 */ /* 0x040fe400078e02ff */
[----:B------:R-:W-:Y:S02]  /*0990*/  IMAD R89, R49, 0x6c, RZ ;  /* 0x0000006c31597824 */ /* 0x000fe400078e02ff */
[C-C-:B------:R-:W-:Y:S01]  /*09a0*/  IMAD.WIDE.U32 R74, R48.reuse, 0x28, R96.reuse ;  /* 0x00000028304a7825 */ /* 0x140fe200078e0060 */
[----:B------:R0:W-:Y:S03]  /*09b0*/  STL.64 [R1+0xf0], R2 ;  /* 0x0000f00201007387 */ /* 0x0001e60000100a00 */
[C-C-:B------:R-:W-:Y:S01]  /*09c0*/  IMAD.WIDE.U32 R62, R48.reuse, 0x34, R96.reuse ;  /* 0x00000034303e7825 */ /* 0x140fe200078e0060 */
[----:B------:R0:W-:Y:S03]  /*09d0*/  STL [R1+0xf8], R0 ;  /* 0x0000f80001007387 */ /* 0x0001e60000100800 */
[----:B------:R-:W-:Y:S01]  /*09e0*/  IMAD.WIDE.U32 R38, R48, 0x6c, R96 ;  /* 0x0000006c30267825 */ /* 0x000fe200078e0060 */
[----:B------:R-:W-:-:S03]  /*09f0*/  MOV R78, R44 ;  /* 0x0000002c004e7202 */ /* 0x000fc60000000f00 */
[C---:B------:R-:W-:Y:S02]  /*0a00*/  IMAD R31, R49.reuse, 0x38, RZ ;  /* 0x00000038311f7824 */ /* 0x040fe400078e02ff */
[C---:B------:R-:W-:Y:S02]  /*0a10*/  IMAD R93, R49.reuse, 0x74, RZ ;  /* 0x00000074315d7824 */ /* 0x040fe400078e02ff */
[C---:B------:R-:W-:Y:S01]  /*0a20*/  IMAD.WIDE.U32 R70, R48.reuse, 0x38, R96 ;  /* 0x0000003830467825 */ /* 0x040fe200078e0060 */
[CC--:B------:R-:W-:Y:S01]  /*0a30*/  LEA.HI.X R29, R48.reuse, R97.reuse, R49, 0x2, P0 ;  /* 0x00000061301d7211 */ /* 0x0c0fe200000f1431 */
[----:B------:R1:W5:Y:S02]  /*0a40*/  LD.E R44, desc[UR10][R64.64] ;  /* 0x0000000a402c7980 */ /* 0x000364000c101900 */
[C---:B------:R-:W-:Y:S01]  /*0a50*/  IMAD.WIDE.U32 R42, R48.reuse, 0x74, R96 ;  /* 0x00000074302a7825 */ /* 0x040fe200078e0060 */
[----:B------:R-:W-:Y:S01]  /*0a60*/  LEA.HI.X R21, R48, R97, R49, 0x3, P1 ;  /* 0x0000006130157211 */ /* 0x000fe200008f1c31 */
[----:B------:R-:W5:Y:S02]  /*0a70*/  LD.E R119, desc[UR10][R96.64] ;  /* 0x0000000a60777980 */ /* 0x000f64000c101900 */
[----:B------:R-:W-:-:S02]  /*0a80*/  IMAD R115, R49, 0x3c, RZ ;  /* 0x0000003c31737824 */ /* 0x000fc400078e02ff */
[C---:B------:R-:W-:Y:S01]  /*0a90*/  IMAD.WIDE.U32 R66, R48.reuse, 0x3c, R96 ;  /* 0x0000003c30427825 */ /* 0x040fe200078e0060 */
[--C-:B------:R-:W-:Y:S01]  /*0aa0*/  LEA.HI.X R19, R48, R97, R49.reuse, 0x4, P2 ;  /* 0x0000006130137211 */ /* 0x100fe200010f2431 */
[----:B-1----:R-:W-:Y:S02]  /*0ab0*/  IADD.64 R64, R10, R22 ;  /* 0x000000160a407235 */ /* 0x002fe400078e0200 */
[C---:B------:R-:W-:Y:S01]  /*0ac0*/  IMAD R111, R49.reuse, 0x48, RZ ;  /* 0x00000048316f7824 */ /* 0x040fe200078e02ff */
[CCC-:B------:R-:W-:Y:S01]  /*0ad0*/  LEA.HI.X R15, R48.reuse, R97.reuse, R49.reuse, 0x5, P3 ;  /* 0x00000061300f7211 */ /* 0x1c0fe200018f2c31 */
[----:B------:R-:W-:Y:S01]  /*0ae0*/  IMAD R85, R49, 0x68, RZ ;  /* 0x0000006831557824 */ /* 0x000fe200078e02ff */
[C---:B------:R-:W-:Y:S01]  /*0af0*/  LEA.HI.X R13, R48.reuse, R97, R49, 0x6, P4 ;  /* 0x00000061300d7211 */ /* 0x040fe200020f3431 */
[C-C-:B------:R-:W-:Y:S01]  /*0b00*/  IMAD.WIDE.U32 R56, R48.reuse, 0x48, R96.reuse ;  /* 0x0000004830387825 */ /* 0x140fe200078e0060 */
[----:B------:R-:W-:Y:S02]  /*0b10*/  IADD3 R55, PT, PT, R55, R26, RZ ;  /* 0x0000001a37377210 */ /* 0x000fe40007ffe0ff */
[----:B------:R-:W-:Y:S01]  /*0b20*/  IADD3 R63, PT, PT, R63, R30, RZ ;  /* 0x0000001e3f3f7210 */ /* 0x000fe20007ffe0ff */
[----:B------:R-:W-:Y:S01]  /*0b30*/  IMAD.WIDE.U32 R36, R48, 0x68, R96 ;  /* 0x0000006830247825 */ /* 0x000fe200078e0060 */
[----:B------:R-:W-:-:S02]  /*0b40*/  IADD3 R39, PT, PT, R39, R89, RZ ;  /* 0x0000005927277210 */ /* 0x000fc40007ffe0ff */
[----:B------:R-:W-:Y:S01]  /*0b50*/  IADD3 R43, PT, PT, R43, R93, RZ ;  /* 0x0000005d2b2b7210 */ /* 0x000fe20007ffe0ff */
[C---:B------:R-:W-:Y:S02]  /*0b60*/  IMAD R8, R49.reuse, 0xc, RZ ;  /* 0x0000000c31087824 */ /* 0x040fe400078e02ff */
[C---:B------:R-:W-:Y:S02]  /*0b70*/  IMAD R86, R49.reuse, 0x14, RZ ;  /* 0x0000001431567824 */ /* 0x040fe400078e02ff */
[C---:B------:R-:W-:Y:S02]  /*0b80*/  IMAD R80, R49.reuse, 0x18, RZ ;  /* 0x0000001831507824 */ /* 0x040fe400078e02ff */
[C---:B------:R-:W-:Y:S02]  /*0b90*/  IMAD R68, R49.reuse, 0x1c, RZ ;  /* 0x0000001c31447824 */ /* 0x040fe400078e02ff */
[C---:B------:R-:W-:Y:S02]  /*0ba0*/  IMAD R24, R49.reuse, 0x24, RZ ;  /* 0x0000002431187824 */ /* 0x040fe400078e02ff */
[----:B------:R-:W-:-:S02]  /*0bb0*/  IMAD R27, R49, 0x30, RZ ;  /* 0x00000030311b7824 */ /* 0x000fc400078e02ff */
[C---:B------:R-:W-:Y:S02]  /*0bc0*/  IMAD R105, R49.reuse, 0x4c, RZ ;  /* 0x0000004c31697824 */ /* 0x040fe400078e02ff */
[C---:B------:R-:W-:Y:S02]  /*0bd0*/  IMAD R101, R49.reuse, 0x50, RZ ;  /* 0x0000005031657824 */ /* 0x040fe400078e02ff */
[C---:B------:R-:W-:Y:S02]  /*0be0*/  IMAD R99, R49.reuse, 0x54, RZ ;  /* 0x0000005431637824 */ /* 0x040fe400078e02ff */
[C---:B------:R-:W-:Y:S02]  /*0bf0*/  IMAD R79, R49.reuse, 0x58, RZ ;  /* 0x00000058314f7824 */ /* 0x040fe400078e02ff */
[C---:B------:R-:W-:Y:S02]  /*0c00*/  IMAD R95, R49.reuse, 0x5c, RZ ;  /* 0x0000005c315f7824 */ /* 0x040fe400078e02ff */
[----:B------:R-:W-:-:S02]  /*0c10*/  IMAD R83, R49, 0x60, RZ ;  /* 0x0000006031537824 */ /* 0x000fc400078e02ff */
[C---:B------:R-:W-:Y:S02]  /*0c20*/  IMAD R73, R49.reuse, 0x64, RZ ;  /* 0x0000006431497824 */ /* 0x040fe400078e02ff */
[----:B------:R-:W-:Y:S01]  /*0c30*/  IMAD R91, R49, 0x70, RZ ;  /* 0x00000070315b7824 */ /* 0x000fe200078e02ff */
[----:B------:R-:W-:Y:S01]  /*0c40*/  IADD3 R49, PT, PT, R75, R25, RZ ;  /* 0x000000194b317210 */ /* 0x000fe20007ffe0ff */
[----:B------:R-:W-:Y:S01]  /*0c50*/  IMAD.WIDE.U32 R112, R48, 0xc, R96 ;  /* 0x0000000c30707825 */ /* 0x000fe200078e0060 */
[----:B------:R-:W-:-:S03]  /*0c60*/  IADD3 R25, PT, PT, R71, R31, RZ ;  /* 0x0000001f47197210 */ /* 0x000fc60007ffe0ff */
[----:B------:R-:W-:Y:S01]  /*0c70*/  IMAD.WIDE.U32 R16, R48, 0x5c, R96 ;  /* 0x0000005c30107825 */ /* 0x000fe200078e0060 */
[----:B------:R-:W-:-:S03]  /*0c80*/  IADD3 R31, PT, PT, R67, R115, RZ ;  /* 0x00000073431f7210 */ /* 0x000fc60007ffe0ff */
[----:B------:R-:W-:-:S04]  /*0c90*/  IMAD.WIDE.U32 R32, R48, 0x60, R96 ;  /* 0x0000006030207825 */ /* 0x000fc800078e0060 */
[----:B------:R-:W-:Y:S01]  /*0ca0*/  IMAD.WIDE.U32 R40, R48, 0x70, R96 ;  /* 0x0000007030287825 */ /* 0x000fe200078e0060 */
[----:B------:R-:W-:-:S03]  /*0cb0*/  IADD3 R67, PT, PT, R57, R111, RZ ;  /* 0x0000006f39437210 */ /* 0x000fc60007ffe0ff */
[----:B------:R-:W-:Y:S01]  /*0cc0*/  IMAD.WIDE.U32 R108, R48, 0x14, R96 ;  /* 0x00000014306c7825 */ /* 0x000fe200078e0060 */
[----:B------:R-:W-:-:S03]  /*0cd0*/  IADD3 R37, PT, PT, R37, R85, RZ ;  /* 0x0000005525257210 */ /* 0x000fc60007ffe0ff */
[----:B------:R-:W-:-:S04]  /*0ce0*/  IMAD.WIDE.U32 R106, R48, 0x18, R96 ;  /* 0x00000018306a7825 */ /* 0x000fc800078e0060 */
[----:B------:R-:W-:-:S04]  /*0cf0*/  IMAD.WIDE.U32 R102, R48, 0x1c, R96 ;  /* 0x0000001c30667825 */ /* 0x000fc800078e0060 */
[----:B------:R-:W-:-:S04]  /*0d00*/  IMAD.WIDE.U32 R60, R48, 0x24, R96 ;  /* 0x00000024303c7825 */ /* 0x000fc800078e0060 */
[----:B------:R-:W-:-:S04]  /*0d10*/  IMAD.WIDE.U32 R58, R48, 0x30, R96 ;  /* 0x00000030303a7825 */ /* 0x000fc800078e0060 */
[----:B------:R-:W-:-:S04]  /*0d20*/  IMAD.WIDE.U32 R52, R48, 0x4c, R96 ;  /* 0x0000004c30347825 */ /* 0x000fc800078e0060 */
[----:B------:R-:W-:-:S04]  /*0d30*/  IMAD.WIDE.U32 R50, R48, 0x50, R96 ;  /* 0x0000005030327825 */ /* 0x000fc800078e0060 */
[----:B------:R-:W-:-:S04]  /*0d40*/  IMAD.WIDE.U32 R46, R48, 0x54, R96 ;  /* 0x00000054302e7825 */ /* 0x000fc800078e0060 */
[----:B------:R-:W-:Y:S01]  /*0d50*/  IMAD.WIDE.U32 R34, R48, 0x64, R96 ;  /* 0x0000006430227825 */ /* 0x000fe200078e0060 */
[----:B------:R-:W-:Y:S01]  /*0d60*/  MOV R48, R74 ;  /* 0x0000004a00307202 */ /* 0x000fe20000000f00 */
[----:B------:R-:W-:Y:S02]  /*0d70*/  IADD3 R9, PT, PT, R113, R8, RZ ;  /* 0x0000000871097210 */ /* 0x000fe40007ffe0ff */
[----:B------:R-:W-:Y:S02]  /*0d80*/  IADD3 R57, PT, PT, R17, R95, RZ ;  /* 0x0000005f11397210 */ /* 0x000fe40007ffe0ff */
[----:B------:R-:W-:Y:S02]  /*0d90*/  IADD3 R33, PT, PT, R33, R83, RZ ;  /* 0x0000005321217210 */ /* 0x000fe40007ffe0ff */
[----:B------:R-:W-:Y:S01]  /*0da0*/  IADD3 R85, PT, PT, R41, R91, RZ ;  /* 0x0000005b29557210 */ /* 0x000fe20007ffe0ff */
[----:B------:R-:W5:Y:S01]  /*0db0*/  LD.E R115, desc[UR10][R54.64] ;  /* 0x0000000a36737980 */ /* 0x000f62000c101900 */
[----:B------:R-:W-:Y:S01]  /*0dc0*/  IADD3 R81, PT, PT, R107, R80, RZ ;  /* 0x000000506b517210 */ /* 0x000fe20007ffe0ff */
[----:B------:R-:W-:Y:S01]  /*0dd0*/  MOV R8, R112 ;  /* 0x0000007000087202 */ /* 0x000fe20000000f00 */
[----:B------:R-:W-:Y:S01]  /*0de0*/  MOV R30, R66 ;  /* 0x00000042001e7202 */ /* 0x000fe20000000f00 */
[----:B------:R-:W-:Y:S01]  /*0df0*/  IADD3 R83, PT, PT, R35, R73, RZ ;  /* 0x0000004923537210 */ /* 0x000fe20007ffe0ff */
[----:B------:R-:W-:Y:S01]  /*0e00*/  MOV R82, R34 ;  /* 0x0000002200527202 */ /* 0x000fe20000000f00 */
[----:B------:R-:W5:Y:S01]  /*0e10*/  LD.E R41, desc[UR10][R62.64] ;  /* 0x0000000a3e297980 */ /* 0x000f62000c101900 */
[----:B------:R-:W-:Y:S01]  /*0e20*/  IADD3 R59, PT, PT, R59, R27, RZ ;  /* 0x0000001b3b3b7210 */ /* 0x000fe20007ffe0ff */
[----:B------:R-:W-:Y:S01]  /*0e30*/  MOV R66, R56 ;  /* 0x0000003800427202 */ /* 0x000fe20000000f00 */
[----:B------:R-:W-:Y:S01]  /*0e40*/  IADD3 R79, PT, PT, R45, R79, RZ ;  /* 0x0000004f2d4f7210 */ /* 0x000fe20007ffe0ff */
[----:B------:R1:W5:Y:S01]  /*0e50*/  LD.E R54, desc[UR10][R38.64] ;  /* 0x0000000a26367980 */ /* 0x000362000c101900 */
[----:B------:R-:W-:Y:S01]  /*0e60*/  IADD3 R47, PT, PT, R47, R99, RZ ;  /* 0x000000632f2f7210 */ /* 0x000fe20007ffe0ff */
[----:B------:R-:W-:-:S02]  /*0e70*/  IMAD R11, R77, 0xc, RZ ;  /* 0x0000000c4d0b7824 */ /* 0x000fc400078e02ff */
[----:B------:R2:W5:Y:S01]  /*0e80*/  LD.E R95, desc[UR10][R20.64] ;  /* 0x0000000a145f7980 */ /* 0x000562000c101900 */
[----:B------:R-:W-:-:S03]  /*0e90*/  IADD3 R61, PT, PT, R61, R24, RZ ;  /* 0x000000183d3d7210 */ /* 0x000fc60007ffe0ff */
[----:B------:R3:W5:Y:S01]  /*0ea0*/  LD.E R73, desc[UR10][R48.64] ;  /* 0x0000000a30497980 */ /* 0x000762000c101900 */
[----:B-1----:R-:W-:-:S03]  /*0eb0*/  IMAD R39, R77, 0x1c, RZ ;  /* 0x0000001c4d277824 */ /* 0x002fc600078e02ff */
[----:B------:R1:W5:Y:S01]  /*0ec0*/  LD.E R63, desc[UR10][R28.64] ;  /* 0x0000000a1c3f7980 */ /* 0x000362000c101900 */
[----:B--2---:R-:W-:-:S03]  /*0ed0*/  IMAD.WIDE.U32 R20, R76, 0x1c, R64 ;  /* 0x0000001c4c147825 */ /* 0x004fc600078e0040 */
[----:B------:R2:W5:Y:S01]  /*0ee0*/  LD.E R107, desc[UR10][R42.64] ;  /* 0x0000000a2a6b7980 */ /* 0x000562000c101900 */
[C-C-:B---3--:R-:W-:Y:S01]  /*0ef0*/  IMAD.WIDE.U32 R48, R76.reuse, 0xc, R64.reuse ;  /* 0x0000000c4c307825 */ /* 0x148fe200078e0040 */
[----:B------:R-:W-:Y:S01]  /*0f00*/  MOV R74, R50 ;  /* 0x00000032004a7202 */ /* 0x000fe20000000f00 */
[----:B------:R-:W-:Y:S01]  /*0f10*/  IADD3 R71, PT, PT, R53, R105, RZ ;  /* 0x0000006935477210 */ /* 0x000fe20007ffe0ff */
[----:B------:R-:W-:Y:S01]  /*0f20*/  MOV R24, R70 ;  /* 0x0000004600187202 */ /* 0x000fe20000000f00 */
[----:B-1----:R-:W-:Y:S01]  /*0f30*/  IMAD R29, R77, 0x24, RZ ;  /* 0x000000244d1d7824 */ /* 0x002fe200078e02ff */
[----:B------:R-:W5:Y:S01]  /*0f40*/  LD.E R93, desc[UR10][R8.64] ;  /* 0x0000000a085d7980 */ /* 0x000f62000c101900 */
[----:B--2---:R-:W-:-:S03]  /*0f50*/  IMAD.WIDE.U32 R42, R76, 0x24, R64 ;  /* 0x000000244c2a7825 */ /* 0x004fc600078e0040 */
[----:B------:R1:W5:Y:S01]  /*0f60*/  LD.E R50, desc[UR10][R82.64] ;  /* 0x0000000a52327980 */ /* 0x000362000c101900 */
[----:B------:R-:W-:Y:S01]  /*0f70*/  MOV R70, R52 ;  /* 0x0000003400467202 */ /* 0x000fe20000000f00 */
[----:B------:R-:W-:Y:S01]  /*0f80*/  IADD3 R75, PT, PT, R51, R101, RZ ;  /* 0x00000065334b7210 */ /* 0x000fe20007ffe0ff */
[----:B------:R-:W-:Y:S01]  /*0f90*/  MOV R84, R40 ;  /* 0x0000002800547202 */ /* 0x000fe20000000f00 */
[----:B------:R-:W5:Y:S01]  /*0fa0*/  LD.E R53, desc[UR10][R58.64] ;  /* 0x0000000a3a357980 */ /* 0x000f62000c101900 */
[----:B------:R-:W-:Y:S02]  /*0fb0*/  IADD3 R21, PT, PT, R21, R39, RZ ;  /* 0x0000002715157210 */ /* 0x000fe40007ffe0ff */
[----:B------:R-:W-:Y:S02]  /*0fc0*/  IADD3 R49, PT, PT, R49, R11, RZ ;  /* 0x0000000b31317210 */ /* 0x000fe40007ffe0ff */
[----:B------:R-:W-:Y:S01]  /*0fd0*/  IADD3 R43, PT, PT, R43, R29, RZ ;  /* 0x0000001d2b2b7210 */ /* 0x000fe20007ffe0ff */
[----:B------:R2:W5:Y:S01]  /*0fe0*/  LD.E R35, desc[UR10][R66.64] ;  /* 0x0000000a42237980 */ /* 0x000562000c101900 */
[C-C-:B------:R-:W-:Y:S01]  /*0ff0*/  SHF.L.U64.HI R39, R76.reuse, 0x5, R77.reuse ;  /* 0x000000054c277819 */ /* 0x140fe2000001024d */
[C---:B-1----:R-:W-:Y:S01]  /*1000*/  IMAD.SHL.U32 R82, R76.reuse, 0x4, RZ ;  /* 0x000000044c527824 */ /* 0x042fe200078e00ff */
[C---:B------:R-:W-:Y:S01]  /*1010*/  SHF.L.U64.HI R83, R76.reuse, 0x2, R77 ;  /* 0x000000024c537819 */ /* 0x040fe2000001024d */
[----:B------:R1:W5:Y:S01]  /*1020*/  LD.E R9, desc[UR10][R78.64] ;  /* 0x0000000a4e097980 */ /* 0x000362000c101900 */
[----:B------:R-:W-:-:S02]  /*1030*/  IMAD.SHL.U32 R38, R76, 0x20, RZ ;  /* 0x000000204c267824 */ /* 0x000fc400078e00ff */
[C---:B------:R-:W-:Y:S01]  /*1040*/  IMAD R11, R77.reuse, 0x28, RZ ;  /* 0x000000284d0b7824 */ /* 0x040fe200078e02ff */
[----:B------:R3:W5:Y:S01]  /*1050*/  LD.E R40, desc[UR10][R30.64] ;  /* 0x0000000a1e287980 */ /* 0x000762000c101900 */
[----:B------:R-:W-:Y:S01]  /*1060*/  IMAD R91, R77, 0x2c, RZ ;  /* 0x0000002c4d5b7824 */ /* 0x000fe200078e02ff */
[C---:B--2---:R-:W-:Y:S01]  /*1070*/  SHF.L.U64.HI R67, R76.reuse, 0x4, R77 ;  /* 0x000000044c437819 */ /* 0x044fe2000001024d */
[C---:B------:R-:W-:Y:S01]  /*1080*/  IMAD.SHL.U32 R66, R76.reuse, 0x10, RZ ;  /* 0x000000104c427824 */ /* 0x040fe200078e00ff */
[----:B------:R2:W5:Y:S01]  /*1090*/  LD.E R27, desc[UR10][R46.64] ;  /* 0x0000000a2e1b7980 */ /* 0x000562000c101900 */
[C---:B------:R-:W-:Y:S01]  /*10a0*/  IMAD.WIDE.U32 R28, R76.reuse, 0x2c, R64 ;  /* 0x0000002c4c1c7825 */ /* 0x040fe200078e0040 */
[C---:B-1----:R-:W-:Y:S02]  /*10b0*/  SHF.L.U64.HI R79, R76.reuse, 0x3, R77 ;  /* 0x000000034c4f7819 */ /* 0x042fe4000001024d */
[----:B------:R1:W5:Y:S01]  /*10c0*/  LD.E R58, desc[UR10][R32.64] ;  /* 0x0000000a203a7980 */ /* 0x000362000c101900 */
[----:B------:R-:W-:-:S02]  /*10d0*/  IMAD.SHL.U32 R78, R76, 0x8, RZ ;  /* 0x000000084c4e7824 */ /* 0x000fc400078e00ff */
[----:B---3--:R-:W-:Y:S01]  /*10e0*/  IMAD R31, R77, 0x14, RZ ;  /* 0x000000144d1f7824 */ /* 0x008fe200078e02ff */
[----:B------:R3:W5:Y:S01]  /*10f0*/  LD.E R52, desc[UR10][R36.64] ;  /* 0x0000000a24347980 */ /* 0x000762000c101900 */
[----:B--2---:R-:W-:-:S03]  /*1100*/  IMAD.WIDE.U32 R46, R76, 0x28, R64 ;  /* 0x000000284c2e7825 */ /* 0x004fc600078e0040 */
[----:B------:R2:W5:Y:S01]  /*1110*/  LD.E R62, desc[UR10][R14.64] ;  /* 0x0000000a0e3e7980 */ /* 0x000562000c101900 */
[----:B-1----:R-:W-:Y:S01]  /*1120*/  IMAD R33, R77, 0x18, RZ ;  /* 0x000000184d217824 */ /* 0x002fe200078e02ff */
[----:B------:R-:W-:Y:S02]  /*1130*/  IADD3 R87, PT, PT, R109, R86, RZ ;  /* 0x000000566d577210 */ /* 0x000fe40007ffe0ff */
[----:B------:R1:W5:Y:S01]  /*1140*/  LD.E R17, desc[UR10][R12.64] ;  /* 0x0000000a0c117980 */ /* 0x000362000c101900 */
[C-C-:B---3--:R-:W-:Y:S01]  /*1150*/  IMAD.WIDE.U32 R36, R76.reuse, 0x14, R64.reuse ;  /* 0x000000144c247825 */ /* 0x148fe200078e0040 */
[----:B------:R-:W-:Y:S02]  /*1160*/  IADD3 R69, PT, PT, R103, R68, RZ ;  /* 0x0000004467457210 */ /* 0x000fe40007ffe0ff */
[----:B------:R3:W5:Y:S01]  /*1170*/  LD.E R51, desc[UR10][R74.64] ;  /* 0x0000000a4a337980 */ /* 0x000762000c101900 */
[----:B--2---:R-:W-:Y:S01]  /*1180*/  IMAD.WIDE.U32 R14, R76, 0x18, R64 ;  /* 0x000000184c0e7825 */ /* 0x004fe200078e0040 */
[----:B------:R-:W-:-:S02]  /*1190*/  MOV R86, R108 ;  /* 0x0000006c00567202 */ /* 0x000fc40000000f00 */
[----:B------:R2:W5:Y:S01]  /*11a0*/  LD.E R121, desc[UR10][R84.64] ;  /* 0x0000000a54797980 */ /* 0x000562000c101900 */
[----:B------:R-:W-:Y:S01]  /*11b0*/  MOV R80, R106 ;  /* 0x0000006a00507202 */ /* 0x000fe20000000f00 */
[C---:B-1----:R-:W-:Y:S02]  /*11c0*/  IADD.64 R12, R64.reuse, R82 ;  /* 0x00000052400c7235 */ /* 0x042fe400078e0200 */
[----:B------:R-:W-:Y:S01]  /*11d0*/  MOV R68, R102 ;  /* 0x0000006600447202 */ /* 0x000fe20000000f00 */
[----:B------:R-:W-:Y:S01]  /*11e0*/  MOV R56, R16 ;  /* 0x0000001000387202 */ /* 0x000fe20000000f00 */
[C---:B---3--:R-:W-:Y:S02]  /*11f0*/  IADD.64 R74, R64.reuse, R78 ;  /* 0x0000004e404a7235 */ /* 0x048fe400078e0200 */
[C---:B------:R-:W-:Y:S02]  /*1200*/  IADD.64 R88, R64.reuse, R38 ;  /* 0x0000002640587235 */ /* 0x040fe400078e0200 */
[----:B--2---:R-:W-:-:S03]  /*1210*/  IADD.64 R84, R64, R66 ;  /* 0x0000004240547235 */ /* 0x004fc600078e0200 */
[----:B------:R-:W-:Y:S02]  /*1220*/  IADD3 R37, PT, PT, R37, R31, RZ ;  /* 0x0000001f25257210 */ /* 0x000fe40007ffe0ff */
[----:B------:R-:W-:Y:S02]  /*1230*/  IADD3 R15, PT, PT, R15, R33, RZ ;  /* 0x000000210f0f7210 */ /* 0x000fe40007ffe0ff */
[----:B------:R-:W-:Y:S02]  /*1240*/  IADD3 R47, PT, PT, R47, R11, RZ ;  /* 0x0000000b2f2f7210 */ /* 0x000fe40007ffe0ff */
[----:B------:R-:W-:Y:S01]  /*1250*/  IADD3 R91, PT, PT, R29, R91, RZ ;  /* 0x0000005b1d5b7210 */ /* 0x000fe20007ffe0ff */
[----:B------:R-:W-:Y:S01]  /*1260*/  MOV R90, R28 ;  /* 0x0000001c005a7202 */ /* 0x000fe20000000f00 */
[----:B------:R0:W5:Y:S04]  /*1270*/  LD.E R55, desc[UR10][R18.64] ;  /* 0x0000000a12377980 */ /* 0x000168000c101900 */
        /* <DEDUP_REMOVED lines=18> */
[----:B------:R0:W5:Y:S01]  /*13a0*/  LD.E R12, desc[UR10][R90.64] ;  /* 0x0000000a5a0c7980 */ /* 0x000162000c101900 */
[----:B----4-:R-:W-:-:S05]  /*13b0*/  IADD.64 R4, R4, R6 ;  /* 0x0000000604047235 */ /* 0x010fca00078e0200 */
[----:B------:R-:W-:-:S05]  /*13c0*/  LOP3.LUT R6, R5, UR9, RZ, 0xfc, !PT ;  /* 0x0000000905067c12 */ /* 0x000fca000f8efcff */
[----:B------:R-:W-:Y:S01]  /*13d0*/  ISETP.NE.U32.AND P0, PT, R6, RZ, PT ;  /* 0x000000ff0600720c */ /* 0x000fe20003f05070 */
[----:B------:R-:W-:-:S12]  /*13e0*/  BSSY.RECONVERGENT B0, `(.L_x_0) ;  /* 0x0000019000007945 */ /* 0x000fd80003800200 */
[----:B0-----:R-:W-:Y:S05]  /*13f0*/  @P0 BRA `(.L_x_1) ;  /* 0x00000000004c0947 */ /* 0x001fea0003800000 */
[----:B------:R-:W-:Y:S02]  /*1400*/  UI2F.U32.RP UR4, UR8 ;  /* 0x000000080004725a */ /* 0x000fe40008209000 */
[----:B------:R-:W-:Y:S01]  /*1410*/  IADD3 R13, PT, PT, RZ, -UR8, RZ ;  /* 0x80000008ff0d7c10 */ /* 0x000fe2000fffe0ff */
[----:B------:R-:W-:Y:S01]  /*1420*/  HFMA2 R6, -RZ, RZ, 0, 0 ;  /* 0x00000000ff067431 */ /* 0x000fe200000001ff */
[----:B------:R-:W-:Y:S01]  /*1430*/  ISETP.NE.U32.AND P1, PT, RZ, UR8, PT ;  /* 0x00000008ff007c0c */ /* 0x000fe2000bf25070 */
[----:B------:R-:W-:-:S04]  /*1440*/  MOV R43, RZ ;  /* 0x000000ff002b7202 */ /* 0x000fc80000000f00 */
[----:B------:R-:W0:Y:S02]  /*1450*/  MUFU.RCP R5, UR4 ;  /* 0x0000000400057d08 */ /* 0x000e240008001000 */
[----:B0-----:R-:W-:-:S04]  /*1460*/  IADD3 R5, PT, PT, R5, 0xffffffe, RZ ;  /* 0x0ffffffe05057810 */ /* 0x001fc80007ffe0ff */
[----:B------:R-:W0:Y:S02]  /*1470*/  F2I.FTZ.U32.TRUNC.NTZ R7, R5 ;  /* 0x0000000500077305 */ /* 0x000e24000021f000 */
[----:B0-----:R-:W-:-:S04]  /*1480*/  IMAD R13, R13, R7, RZ ;  /* 0x000000070d0d7224 */ /* 0x001fc800078e02ff */
[----:B------:R-:W-:-:S06]  /*1490*/  IMAD.HI.U32 R7, R7, R13, R6 ;  /* 0x0000000d07077227 */ /* 0x000fcc00078e0006 */
[----:B------:R-:W-:-:S05]  /*14a0*/  IMAD.HI.U32 R7, R7, R4, RZ ;  /* 0x0000000407077227 */ /* 0x000fca00078e00ff */
[----:B------:R-:W-:-:S05]  /*14b0*/  IADD3 R7, PT, PT, -R7, RZ, RZ ;  /* 0x000000ff07077210 */ /* 0x000fca0007ffe1ff */
[----:B------:R-:W-:-:S05]  /*14c0*/  IMAD R42, R7, UR8, R4 ;  /* 0x00000008072a7c24 */ /* 0x000fca000f8e0204 */
[----:B------:R-:W-:-:S13]  /*14d0*/  ISETP.GE.U32.AND P0, PT, R42, UR8, PT ;  /* 0x000000082a007c0c */ /* 0x000fda000bf06070 */
[----:B------:R-:W-:-:S05]  /*14e0*/  @P0 IADD3 R42, PT, PT, R42, -UR8, RZ ;  /* 0x800000082a2a0c10 */ /* 0x000fca000fffe0ff */
[----:B------:R-:W-:-:S13]  /*14f0*/  ISETP.GE.U32.AND P0, PT, R42, UR8, PT ;  /* 0x000000082a007c0c */ /* 0x000fda000bf06070 */
[----:B------:R-:W-:Y:S02]  /*1500*/  @P0 IADD3 R42, PT, PT, R42, -UR8, RZ ;  /* 0x800000082a2a0c10 */ /* 0x000fe4000fffe0ff */
[----:B------:R-:W-:Y:S01]  /*1510*/  @!P1 LOP3.LUT R42, RZ, UR8, RZ, 0x33, !PT ;  /* 0x00000008ff2a9c12 */ /* 0x000fe2000f8e33ff */
[----:B------:R-:W-:Y:S06]  /*1520*/  BRA `(.L_x_2) ;  /* 0x0000000000107947 */ /* 0x000fec0003800000 */
.L_x_1:
[----:B------:R-:W-:-:S07]  /*1530*/  MOV R16, 0x1550 ;  /* 0x0000155000107802 */ /* 0x000fce0000000f00 */
[----:B-----5:R-:W-:Y:S05]  /*1540*/  CALL.REL.NOINC `($__internal_0_$__cuda_sm20_rem_u64) ;  /* 0x000001d0001c7944 */ /* 0x020fea0003c00000 */
[----:B------:R-:W-:Y:S01]  /*1550*/  MOV R42, R4 ;  /* 0x00000004002a7202 */ /* 0x000fe20000000f00 */
[----:B------:R-:W-:-:S07]  /*1560*/  MOV R43, R5 ;  /* 0x00000005002b7202 */ /* 0x000fce0000000f00 */
.L_x_2:
[----:B------:R-:W-:Y:S05]  /*1570*/  BSYNC.RECONVERGENT B0 ;  /* 0x0000000000007941 */ /* 0x000fea0003800200 */
.L_x_0:
[----:B------:R-:W2:Y:S01]  /*1580*/  LDL.64 R20, [R1+0x100] ;  /* 0x0001000001147983 */ /* 0x000ea20000100a00 */
[----:B------:R-:W0:Y:S03]  /*1590*/  LDC.64 R6, c[0x0][0x380] ;  /* 0x0000e000ff067b82 */ /* 0x000e260000000a00 */
[----:B------:R-:W3:Y:S04]  /*15a0*/  LDL R37, [R1+0x110] ;  /* 0x0001100001257983 */ /* 0x000ee80000100800 */
[----:B0-----:R-:W4:Y:S04]  /*15b0*/  LDG.E R59, desc[UR10][R6.64] ;  /* 0x0000000a063b7981 */ /* 0x001f28000c1e1900 */
[----:B------:R-:W3:Y:S04]  /*15c0*/  LDL R45, [R1+0x114] ;  /* 0x00011400012d7983 */ /* 0x000ee80000100800 */
[----:B------:R-:W3:Y:S04]  /*15d0*/  LDL R57, [R1+0x118] ;  /* 0x0001180001397983 */ /* 0x000ee80000100800 */
[----:B------:R-:W3:Y:S04]  /*15e0*/  LDL R61, [R1+0x11c] ;  /* 0x00011c00013d7983 */ /* 0x000ee80000100800 */
[----:B------:R-:W3:Y:S04]  /*15f0*/  LDL.64 R122, [R1+0xa0] ;  /* 0x0000a000017a7983 */ /* 0x000ee80000100a00 */
[----:B------:R-:W3:Y:S01]  /*1600*/  LDL.64 R4, [R1+0x100] ;  /* 0x0001000001047983 */ /* 0x000ee20000100a00 */
[CC--:B-----5:R-:W-:Y:S01]  /*1610*/  ISETP.GE.U32.AND P0, PT, R60.reuse, R35.reuse, PT ;  /* 0x000000233c00720c */ /* 0x0e0fe20003f06070 */
[----:B------:R-:W-:-:S12]  /*1620*/  IADD3 R14, PT, PT, R60, -R35, RZ ;  /* 0x800000233c0e7210 */ /* 0x000fd80007ffe0ff */
[----:B------:R-:W-:Y:S01]  /*1630*/  @!P0 IADD3 R14, PT, PT, R14, 0x7f000001, RZ ;  /* 0x7f0000010e0e8810 */ /* 0x000fe20007ffe0ff */
[----:B--2---:R-:W2:Y:S04]  /*1640*/  LD.E R69, desc[UR10][R20.64] ;  /* 0x0000000a14457980 */ /* 0x004ea8000c101900 */
[----:B------:R-:W2:Y:S04]  /*1650*/  LD.E R28, desc[UR10][R20.64+0x4] ;  /* 0x0000040a141c7980 */ /* 0x000ea8000c101900 */
[----:B------:R-:W2:Y:S04]  /*1660*/  LD.E R24, desc[UR10][R20.64+0x8] ;  /* 0x0000080a14187980 */ /* 0x000ea8000c101900 */
[----:B------:R0:W2:Y:S01]  /*1670*/  LD.E R13, desc[UR10][R20.64+0xc] ;  /* 0x00000c0a140d7980 */ /* 0x0000a2000c101900 */
[----:B----4-:R-:W-:-:S04]  /*1680*/  IMAD.WIDE.U32 R14, R14, R59, RZ ;  /* 0x0000003b0e0e7225 */ /* 0x010fc800078e00ff */
[----:B------:R-:W-:-:S04]  /*1690*/  IMAD R47, R14, 0x7effffff, RZ ;  /* 0x7effffff0e2f7824 */ /* 0x000fc800078e02ff */
[----:B------:R-:W-:Y:S01]  /*16a0*/  IMAD.HI.U32 R71, R47, 0x7f000001, R14 ;  /* 0x7f0000012f477827 */ /* 0x000fe200078e000e */
[C---:B0-----:R-:W-:Y:S01]  /*16b0*/  LEA R20, P0, R42.reuse, R22, 0x2 ;  /* 0x000000162a147211 */ /* 0x041fe200078010ff */
[----:B---3--:R-:W3:Y:S03]  /*16c0*/  LD.E R108, desc[UR10][R122.64] ;  /* 0x0000000a7a6c7980 */ /* 0x008ee6000c101900 */
[----:B------:R-:W-:Y:S01]  /*16d0*/  LEA.HI.X R21, R42, R23, R43, 0x2, P0 ;  /* 0x000000172a157211 */ /* 0x000fe200000f142b */
[----:B------:R-:W-:Y:S01]  /*16e0*/  ISETP.GE.U32.AND P0, PT, R71, 0x7f000001, PT ;  /* 0x7f0000014700780c */ /* 0x000fe20003f06070 */
[C---:B------:R-:W-:Y:S01]  /*16f0*/  IMAD R81, R77.reuse, 0xc, RZ ;  /* 0x0000000c4d517824 */ /* 0x040fe200078e02ff */
[----:B------:R-:W4:Y:S01]  /*1700*/  LD.E R114, desc[UR10][R122.64+0x8] ;  /* 0x0000080a7a727980 */ /* 0x000f22000c101900 */
[C---:B------:R-:W-:Y:S02]  /*1710*/  IMAD R85, R77.reuse, 0x14, RZ ;  /* 0x000000144d557824 */ /* 0x040fe400078e02ff */
[C---:B------:R-:W-:Y:S01]  /*1720*/  IMAD R97, R77.reuse, 0x18, RZ ;  /* 0x000000184d617824 */ /* 0x040fe200078e02ff */
[----:B------:R-:W3:Y:S01]  /*1730*/  LD.E R26, desc[UR10][R20.64] ;  /* 0x0000000a141a7980 */ /* 0x000ee2000c101900 */
[----:B------:R-:W-:-:S02]  /*1740*/  IMAD R99, R77, 0x1c, RZ ;  /* 0x0000001c4d637824 */ /* 0x000fc400078e02ff */
[----:B------:R-:W-:Y:S01]  /*1750*/  IMAD R91, R77, 0x24, RZ ;  /* 0x000000244d5b7824 */ /* 0x000fe200078e02ff */
[----:B------:R-:W3:Y:S03]  /*1760*/  LD.E R113, desc[UR10][R122.64+0x14] ;  /* 0x0000140a7a717980 */ /* 0x000ee6000c101900 */
[----:B------:R-:W-:Y:S01]  /*1770*/  @P0 IADD3 R71, PT, PT, R71, -0x7f000001, RZ ;  /* 0x80ffffff47470810 */ /* 0x000fe20007ffe0ff */
[----:B------:R-:W-:Y:S01]  /*1780*/  IMAD R89, R77, 0x28, RZ ;  /* 0x000000284d597824 */ /* 0x000fe200078e02ff */
[----:B------:R-:W3:Y:S03]  /*1790*/  LD.E R116, desc[UR10][R122.64+0x18] ;  /* 0x0000180a7a747980 */ /* 0x000ee6000c101900 */
[CC--:B------:R-:W-:Y:S01]  /*17a0*/  ISETP.GE.U32.AND P0, PT, R56.reuse, R71.reuse, PT ;  /* 0x000000473800720c */ /* 0x0c0fe20003f06070 */
[----:B------:R-:W-:Y:S01]  /*17b0*/  IADD3 R71, PT, PT, R56, -R71, RZ ;  /* 0x8000004738477210 */ /* 0x000fe20007ffe0ff */
[----:B------:R-:W-:-:S02]  /*17c0*/  IADD.64 R78, R78, R20 ;  /* 0x000000144e4e7235 */ /* 0x000fc400078e0200 */
[-C--:B------:R-:W-:Y:S02]  /*17d0*/  IADD.64 R66, R66, R20.reuse ;  /* 0x0000001442427235 */ /* 0x080fe400078e0200 */
[-C--:B------:R-:W-:Y:S02]  /*17e0*/  IADD.64 R38, R38, R20.reuse ;  /* 0x0000001426267235 */ /* 0x080fe400078e0200 */
[----:B------:R-:W-:Y:S01]  /*17f0*/  IMAD R87, R77, 0x2c, RZ ;  /* 0x0000002c4d577824 */ /* 0x000fe200078e02ff */
[----:B------:R2:W3:Y:S04]  /*1800*/  LD.E R16, desc[UR10][R78.64] ;  /* 0x0000000a4e107980 */ /* 0x0004e8000c101900 */
[----:B------:R-:W-:Y:S01]  /*1810*/  @!P0 IADD3 R71, PT, PT, R71, 0x7f000001, RZ ;  /* 0x7f00000147478810 */ /* 0x000fe20007ffe0ff */
[----:B------:R-:W-:Y:S01]  /*1820*/  IMAD.WIDE.U32 R74, R76, 0xc, R20 ;  /* 0x0000000c4c4a7825 */ /* 0x000fe200078e0014 */
[----:B------:R-:W-:-:S02]  /*1830*/  IADD.64 R82, R82, R20 ;  /* 0x0000001452527235 */ /* 0x000fc400078e0200 */
[----:B------:R-:W3:Y:S01]  /*1840*/  LD.E R22, desc[UR10][R66.64] ;  /* 0x0000000a42167980 */ /* 0x000ee2000c101900 */
[----:B------:R-:W-:-:S03]  /*1850*/  IMAD.WIDE.U32 R64, R76, 0x14, R20 ;  /* 0x000000144c407825 */ /* 0x000fc600078e0014 */
[----:B------:R0:W3:Y:S01]  /*1860*/  LD.E R23, desc[UR10][R38.64] ;  /* 0x0000000a26177980 */ /* 0x0000e2000c101900 */
[----:B------:R-:W-:-:S04]  /*1870*/  IMAD.WIDE.U32 R46, R76, 0x18, R20 ;  /* 0x000000184c2e7825 */ /* 0x000fc800078e0014 */
[----:B------:R-:W-:-:S04]  /*1880*/  IMAD.WIDE.U32 R42, R76, 0x1c, R20 ;  /* 0x0000001c4c2a7825 */ /* 0x000fc800078e0014 */
[----:B------:R-:W-:-:S04]  /*1890*/  IMAD.WIDE.U32 R14, R76, 0x24, R20 ;  /* 0x000000244c0e7825 */ /* 0x000fc800078e0014 */
[C-C-:B------:R-:W-:Y:S01]  /*18a0*/  IMAD.WIDE.U32 R48, R76.reuse, 0x28, R20.reuse ;  /* 0x000000284c307825 */ /* 0x140fe200078e0014 */
[----:B------:R-:W-:Y:S01]  /*18b0*/  IADD3 R75, PT, PT, R81, R75, RZ ;  /* 0x0000004b514b7210 */ /* 0x000fe20007ffe0ff */
[----:B------:R1:W3:Y:S02]  /*18c0*/  LD.E R18, desc[UR10][R82.64] ;  /* 0x0000000a52127980 */ /* 0x0002e4000c101900 */
[----:B------:R-:W-:Y:S01]  /*18d0*/  IMAD.WIDE.U32 R76, R76, 0x2c, R20 ;  /* 0x0000002c4c4c7825 */ /* 0x000fe200078e0014 */
[----:B------:R-:W-:Y:S02]  /*18e0*/  IADD3 R47, PT, PT, R97, R47, RZ ;  /* 0x0000002f612f7210 */ /* 0x000fe40007ffe0ff */
[----:B------:R-:W-:Y:S02]  /*18f0*/  IADD3 R65, PT, PT, R85, R65, RZ ;  /* 0x0000004155417210 */ /* 0x000fe40007ffe0ff */
[----:B------:R-:W-:Y:S02]  /*1900*/  IADD3 R43, PT, PT, R99, R43, RZ ;  /* 0x0000002b632b7210 */ /* 0x000fe40007ffe0ff */
[----:B------:R-:W-:Y:S01]  /*1910*/  IADD3 R49, PT, PT, R89, R49, RZ ;  /* 0x0000003159317210 */ /* 0x000fe20007ffe0ff */
[----:B--2---:R-:W-:-:S04]  /*1920*/  IMAD.WIDE.U32 R78, R69, R71, RZ ;  /* 0x00000047454e7225 */ /* 0x004fc800078e00ff */
[-C--:B------:R-:W-:Y:S02]  /*1930*/  IMAD.WIDE.U32 R20, R28, R71.reuse, RZ ;  /* 0x000000471c147225 */ /* 0x080fe400078e00ff */
[----:B------:R-:W2:Y:S02]  /*1940*/  LD.E R28, desc[UR10][R42.64] ;  /* 0x0000000a2a1c7980 */ /* 0x000ea4000c101900 */
[----:B0-----:R-:W-:-:S04]  /*1950*/  IMAD.WIDE.U32 R38, R24, R71, RZ ;  /* 0x0000004718267225 */ /* 0x001fc800078e00ff */
[----:B------:R-:W-:-:S04]  /*1960*/  IMAD.WIDE.U32 R66, R13, R71, RZ ;  /* 0x000000470d427225 */ /* 0x000fc800078e00ff */
[----:B------:R-:W-:Y:S01]  /*1970*/  IMAD R13, R78, 0x7effffff, RZ ;  /* 0x7effffff4e0d7824 */ /* 0x000fe200078e02ff */
[----:B------:R-:W2:Y:S01]  /*1980*/  LDL.64 R42, [R1+0x100] ;  /* 0x00010000012a7983 */ /* 0x000ea20000100a00 */
[----:B------:R-:W-:Y:S02]  /*1990*/  IMAD R69, R20, 0x7effffff, RZ ;  /* 0x7effffff14457824 */ /* 0x000fe400078e02ff */
[----:B------:R-:W-:Y:S02]  /*19a0*/  IMAD R71, R38, 0x7effffff, RZ ;  /* 0x7effffff26477824 */ /* 0x000fe400078e02ff */
[----:B------:R-:W-:Y:S02]  /*19b0*/  IMAD R81, R66, 0x7effffff, RZ ;  /* 0x7effffff42517824 */ /* 0x000fe400078e02ff */
[----:B------:R-:W-:Y:S02]  /*19c0*/  IMAD.HI.U32 R72, R13, 0x7f000001, R78 ;  /* 0x7f0000010d487827 */ /* 0x000fe400078e004e */
[----:B------:R-:W2:Y:S02]  /*19d0*/  LD.E R13, desc[UR10][R48.64] ;  /* 0x0000000a300d7980 */ /* 0x000ea4000c101900 */
[----:B------:R-:W-:-:S04]  /*19e0*/  IMAD.HI.U32 R78, R69, 0x7f000001, R20 ;  /* 0x7f000001454e7827 */ /* 0x000fc800078e0014 */
[----:B-1----:R-:W-:-:S04]  /*19f0*/  IMAD.HI.U32 R82, R71, 0x7f000001, R38 ;  /* 0x7f00000147527827 */ /* 0x002fc800078e0026 */
[----:B------:R-:W-:Y:S01]  /*1a00*/  IMAD.HI.U32 R84, R81, 0x7f000001, R66 ;  /* 0x7f00000151547827 */ /* 0x000fe200078e0042 */
[----:B------:R-:W-:Y:S01]  /*1a10*/  ISETP.GE.U32.AND P0, PT, R72, 0x7f000001, PT ;  /* 0x7f0000014800780c */ /* 0x000fe20003f06070 */
[----:B------:R-:W-:Y:S01]  /*1a20*/  ISETP.GE.U32.AND P1, PT, R78, 0x7f000001, PT ;  /* 0x7f0000014e00780c */ /* 0x000fe20003f26070 */
[----:B------:R-:W-:Y:S01]  /*1a30*/  ISETP.GE.U32.AND P2, PT, R82, 0x7f000001, PT ;  /* 0x7f0000015200780c */ /* 0x000fe20003f46070 */
[----:B------:R-:W2:Y:S01]  /*1a40*/  LD.E R20, desc[UR10][R46.64] ;  /* 0x0000000a2e147980 */ /* 0x000ea2000c101900 */
[----:B------:R-:W-:Y:S01]  /*1a50*/  ISETP.GE.U32.AND P3, PT, R84, 0x7f000001, PT ;  /* 0x7f0000015400780c */ /* 0x000fe20003f66070 */
[----:B------:R-:W-:Y:S01]  /*1a60*/  IADD3 R67, PT, PT, R91, R15, RZ ;  /* 0x0000000f5b437210 */ /* 0x000fe20007ffe0ff */
[----:B------:R-:W-:Y:S01]  /*1a70*/  MOV R38, R76 ;  /* 0x0000004c00267202 */ /* 0x000fe20000000f00 */
[----:B------:R0:W2:Y:S06]  /*1a80*/  LD.E R15, desc[UR10][R74.64] ;  /* 0x0000000a4a0f7980 */ /* 0x0000ac000c101900 */
[----:B------:R-:W-:-:S02]  /*1a90*/  @P0 IADD3 R72, PT, PT, R72, -0x7f000001, RZ ;  /* 0x80ffffff48480810 */ /* 0x000fc40007ffe0ff */
[----:B------:R-:W-:Y:S02]  /*1aa0*/  @P1 IADD3 R78, PT, PT, R78, -0x7f000001, RZ ;  /* 0x80ffffff4e4e1810 */ /* 0x000fe40007ffe0ff */
[----:B------:R-:W-:Y:S02]  /*1ab0*/  @P2 IADD3 R82, PT, PT, R82, -0x7f000001, RZ ;  /* 0x80ffffff52522810 */ /* 0x000fe40007ffe0ff */
[----:B------:R-:W-:Y:S02]  /*1ac0*/  @P3 IADD3 R84, PT, PT, R84, -0x7f000001, RZ ;  /* 0x80ffffff54543810 */ /* 0x000fe40007ffe0ff */
[----:B------:R-:W-:Y:S02]  /*1ad0*/  IADD3 R72, PT, PT, R72, R37, RZ ;  /* 0x0000002548487210 */ /* 0x000fe40007ffe0ff */
[----:B0-----:R-:W-:Y:S02]  /*1ae0*/  IADD3 R74, PT, PT, R78, R45, RZ ;  /* 0x0000002d4e4a7210 */ /* 0x001fe40007ffe0ff */
[----:B------:R-:W-:-:S02]  /*1af0*/  IADD3 R46, PT, PT, R82, R57, RZ ;  /* 0x00000039522e7210 */ /* 0x000fc40007ffe0ff */
[----:B------:R-:W-:Y:S02]  /*1b00*/  IADD3 R39, PT, PT, R87, R77, RZ ;  /* 0x0000004d57277210 */ /* 0x000fe40007ffe0ff */
[----:B------:R-:W-:Y:S01]  /*1b10*/  IADD3 R76, PT, PT, R84, R61, RZ ;  /* 0x0000003d544c7210 */ /* 0x000fe20007ffe0ff */
[----:B------:R-:W-:Y:S01]  /*1b20*/  ISETP.GE.U32.AND P0, PT, R72, 0x7f000001, PT ;  /* 0x7f0000014800780c */ /* 0x000fe20003f06070 */
[----:B------:R-:W-:Y:S01]  /*1b30*/  ISETP.GE.U32.AND P1, PT, R74, 0x7f000001, PT ;  /* 0x7f0000014a00780c */ /* 0x000fe20003f26070 */
[----:B------:R-:W-:Y:S01]  /*1b40*/  ISETP.GE.U32.AND P2, PT, R46, 0x7f000001, PT ;  /* 0x7f0000012e00780c */ /* 0x000fe20003f46070 */
[----:B------:R-:W-:Y:S01]  /*1b50*/  MOV R66, R14 ;  /* 0x0000000e00427202 */ /* 0x000fe20000000f00 */
[----:B------:R-:W-:Y:S01]  /*1b60*/  ISETP.GE.U32.AND P3, PT, R76, 0x7f000001, PT ;  /* 0x7f0000014c00780c */ /* 0x000fe20003f66070 */
[----:B------:R-:W2:Y:S04]  /*1b70*/  LD.E R57, desc[UR10][R122.64+0x4] ;  /* 0x0000040a7a397980 */ /* 0x000ea8000c101900 */
[----:B------:R-:W2:Y:S04]  /*1b80*/  LD.E R37, desc[UR10][R122.64+0xc] ;  /* 0x00000c0a7a257980 */ /* 0x000ea8000c101900 */
[----:B------:R-:W3:Y:S04]  /*1b90*/  LD.E R45, desc[UR10][R122.64+0x10] ;  /* 0x0000100a7a2d7980 */ /* 0x000ee8000c101900 */
[----:B------:R-:W2:Y:S04]  /*1ba0*/  LD.E R14, desc[UR10][R64.64] ;  /* 0x0000000a400e7980 */ /* 0x000ea8000c101900 */
[----:B------:R-:W2:Y:S04]  /*1bb0*/  LD.E R24, desc[UR10][R66.64] ;  /* 0x0000000a42187980 */ /* 0x000ea8000c101900 */
[----:B------:R0:W2:Y:S04]  /*1bc0*/  LD.E R21, desc[UR10][R38.64] ;  /* 0x0000000a26157980 */ /* 0x0000a8000c101900 */
[----:B------:R-:W2:Y:S04]  /*1bd0*/  LD.E R122, desc[UR10][R122.64+0x1c] ;  /* 0x00001c0a7a7a7980 */ /* 0x000ea8000c101900 */
[----:B------:R1:W-:Y:S04]  /*1be0*/  STL [R1+0x110], R72 ;  /* 0x0001104801007387 */ /* 0x0003e80000100800 */
[----:B------:R0:W-:Y:S04]  /*1bf0*/  STL [R1+0x114], R74 ;  /* 0x0001144a01007387 */ /* 0x0001e80000100800 */
[----:B------:R4:W-:Y:S01]  /*1c00*/  STL [R1+0x118], R46 ;  /* 0x0001182e01007387 */ /* 0x0009e20000100800 */
[----:B-1----:R-:W-:-:S03]  /*1c10*/  @P0 IADD3 R72, PT, PT, R72, -0x7f000001, RZ ;  /* 0x80ffffff48480810 */ /* 0x002fc60007ffe0ff */
[----:B------:R1:W-:Y:S01]  /*1c20*/  STL [R1+0x11c], R76 ;  /* 0x00011c4c01007387 */ /* 0x0003e20000100800 */
[----:B0-----:R-:W-:-:S03]  /*1c30*/  @P1 IADD3 R74, PT, PT, R74, -0x7f000001, RZ ;  /* 0x80ffffff4a4a1810 */ /* 0x001fc60007ffe0ff */
[----:B------:R-:W2:Y:S01]  /*1c40*/  LDG.E R82, desc[UR10][R6.64+0x4] ;  /* 0x0000040a06527981 */ /* 0x000ea2000c1e1900 */
[----:B----4-:R-:W-:Y:S02]  /*1c50*/  @P2 IADD3 R46, PT, PT, R46, -0x7f000001, RZ ;  /* 0x80ffffff2e2e2810 */ /* 0x010fe40007ffe0ff */
[----:B-1----:R-:W-:Y:S01]  /*1c60*/  @P3 IADD3 R76, PT, PT, R76, -0x7f000001, RZ ;  /* 0x80ffffff4c4c3810 */ /* 0x002fe20007ffe0ff */
[----:B------:R-:W-:Y:S04]  /*1c70*/  STL [R1+0x110], R72 ;  /* 0x0001104801007387 */ /* 0x000fe80000100800 */
[----:B------:R-:W-:Y:S04]  /*1c80*/  STL [R1+0x114], R74 ;  /* 0x0001144a01007387 */ /* 0x000fe80000100800 */
[----:B------:R0:W-:Y:S04]  /*1c90*/  STL [R1+0x118], R46 ;  /* 0x0001182e01007387 */ /* 0x0001e80000100800 */
[----:B------:R-:W-:Y:S04]  /*1ca0*/  STL [R1+0x11c], R76 ;  /* 0x00011c4c01007387 */ /* 0x000fe80000100800 */
[----:B------:R-:W4:Y:S04]  /*1cb0*/  LD.E R49, desc[UR10][R4.64+0x10] ;  /* 0x0000100a04317980 */ /* 0x000f28000c101900 */
[----:B------:R-:W0:Y:S04]  /*1cc0*/  LD.E R47, desc[UR10][R4.64+0x14] ;  /* 0x0000140a042f7980 */ /* 0x000e28000c101900 */
[----:B------:R-:W2:Y:S04]  /*1cd0*/  LD.E R61, desc[UR10][R4.64+0x18] ;  /* 0x0000180a043d7980 */ /* 0x000ea8000c101900 */
[----:B------:R1:W3:Y:S04]  /*1ce0*/  LD.E R65, desc[UR10][R4.64+0x1c] ;  /* 0x00001c0a04417980 */ /* 0x0002e8000c101900 */
[----:B------:R-:W3:Y:S04]  /*1cf0*/  LDL R64, [R1+0x110] ;  /* 0x0001100001407983 */ /* 0x000ee80000100800 */
[----:B------:R-:W3:Y:S04]  /*1d00*/  LDL R67, [R1+0x114] ;  /* 0x0001140001437983 */ /* 0x000ee80000100800 */
[----:B------:R-:W3:Y:S04]  /*1d10*/  LDL R66, [R1+0x118] ;  /* 0x0001180001427983 */ /* 0x000ee80000100800 */
[----:B------:R-:W3:Y:S01]  /*1d20*/  LDL R69, [R1+0x11c] ;  /* 0x00011c0001457983 */ /* 0x000ee20000100800 */
[CC--:B------:R-:W-:Y:S01]  /*1d30*/  ISETP.GE.U32.AND P0, PT, R41.reuse, R70.reuse, PT ;  /* 0x000000462900720c */ /* 0x0c0fe20003f06070 */
[----:B------:R-:W-:-:S12]  /*1d40*/  IADD3 R38, PT, PT, R41, -R70, RZ ;  /* 0x8000004629267210 */ /* 0x000fd80007ffe0ff */
[----:B------:R-:W-:-:S05]  /*1d50*/  @!P0 IADD3 R38, PT, PT, R38, 0x7f000001, RZ ;  /* 0x7f00000126268810 */ /* 0x000fca0007ffe0ff */
[----:B-1----:R-:W-:-:S04]  /*1d60*/  IMAD.WIDE.U32 R4, R38, R59, RZ ;  /* 0x0000003b26047225 */ /* 0x002fc800078e00ff */
[----:B------:R-:W-:-:S04]  /*1d70*/  IMAD R39, R4, 0x7effffff, RZ ;  /* 0x7effffff04277824 */ /* 0x000fc800078e02ff */
[----:B------:R-:W-:-:S05]  /*1d80*/  IMAD.HI.U32 R5, R39, 0x7f000001, R4 ;  /* 0x7f00000127057827 */ /* 0x000fca00078e0004 */
[----:B------:R-:W-:-:S13]  /*1d90*/  ISETP.GE.U32.AND P0, PT, R5, 0x7f000001, PT ;  /* 0x7f0000010500780c */ /* 0x000fda0003f06070 */
[----:B------:R-:W-:-:S05]  /*1da0*/  @P0 IADD3 R5, PT, PT, R5, -0x7f000001, RZ ;  /* 0x80ffffff05050810 */ /* 0x000fca0007ffe0ff */
[CC--:B------:R-:W-:Y:S01]  /*1db0*/  ISETP.GE.U32.AND P0, PT, R58.reuse, R5.reuse, PT ;  /* 0x000000053a00720c */ /* 0x0c0fe20003f06070 */
[----:B------:R-:W-:-:S12]  /*1dc0*/  IADD3 R4, PT, PT, R58, -R5, RZ ;  /* 0x800000053a047210 */ /* 0x000fd80007ffe0ff */
[----:B------:R-:W-:-:S05]  /*1dd0*/  @!P0 IADD3 R4, PT, PT, R4, 0x7f000001, RZ ;  /* 0x7f00000104048810 */ /* 0x000fca0007ffe0ff */
[----:B----4-:R-:W-:-:S04]  /*1de0*/  IMAD.WIDE.U32 R48, R49, R4, RZ ;  /* 0x0000000431307225 */ /* 0x010fc800078e00ff */
[----:B0-----:R-:W-:-:S04]  /*1df0*/  IMAD.WIDE.U32 R46, R47, R4, RZ ;  /* 0x000000042f2e7225 */ /* 0x001fc800078e00ff */
[----:B------:R-:W-:Y:S02]  /*1e00*/  IMAD R59, R48, 0x7effffff, RZ ;  /* 0x7effffff303b7824 */ /* 0x000fe400078e02ff */
[----:B--2---:R-:W-:-:S04]  /*1e10*/  IMAD.WIDE.U32 R38, R61, R4, RZ ;  /* 0x000000043d267225 */ /* 0x004fc800078e00ff */
[----:B---3--:R-:W-:-:S04]  /*1e20*/  IMAD.WIDE.U32 R4, R65, R4, RZ ;  /* 0x0000000441047225 */ /* 0x008fc800078e00ff */
[----:B------:R-:W-:-:S04]  /*1e30*/  IMAD.HI.U32 R65, R59, 0x7f000001, R48 ;  /* 0x7f0000013b417827 */ /* 0x000fc800078e0030 */
[----:B------:R-:W-:Y:S02]  /*1e40*/  IMAD R61, R46, 0x7effffff, RZ ;  /* 0x7effffff2e3d7824 */ /* 0x000fe400078e02ff */
[----:B------:R-:W-:Y:S02]  /*1e50*/  IMAD R49, R38, 0x7effffff, RZ ;  /* 0x7effffff26317824 */ /* 0x000fe400078e02ff */
[----:B------:R-:W-:Y:S02]  /*1e60*/  IMAD R59, R4, 0x7effffff, RZ ;  /* 0x7effffff043b7824 */ /* 0x000fe400078e02ff */
[----:B------:R-:W-:-:S04]  /*1e70*/  IMAD.HI.U32 R46, R61, 0x7f000001, R46 ;  /* 0x7f0000013d2e7827 */ /* 0x000fc800078e002e */
[----:B------:R-:W-:-:S04]  /*1e80*/  IMAD.HI.U32 R39, R49, 0x7f000001, R38 ;  /* 0x7f00000131277827 */ /* 0x000fc800078e0026 */
[----:B------:R-:W-:Y:S01]  /*1e90*/  IMAD.HI.U32 R74, R59, 0x7f000001, R4 ;  /* 0x7f0000013b4a7827 */ /* 0x000fe200078e0004 */
[----:B------:R-:W-:Y:S01]  /*1ea0*/  ISETP.GE.U32.AND P0, PT, R65, 0x7f000001, PT ;  /* 0x7f0000014100780c */ /* 0x000fe20003f06070 */
[----:B------:R-:W-:Y:S01]  /*1eb0*/  ISETP.GE.U32.AND P1, PT, R46, 0x7f000001, PT ;  /* 0x7f0000012e00780c */ /* 0x000fe20003f26070 */
[----:B------:R-:W-:Y:S02]  /*1ec0*/  ISETP.GE.U32.AND P2, PT, R39, 0x7f000001, PT ;  /* 0x7f0000012700780c */ /* 0x000fe40003f46070 */
[----:B------:R-:W-:-:S09]  /*1ed0*/  ISETP.GE.U32.AND P3, PT, R74, 0x7f000001, PT ;  /* 0x7f0000014a00780c */ /* 0x000fd20003f66070 */
[----:B------:R-:W-:Y:S02]  /*1ee0*/  @P0 IADD3 R65, PT, PT, R65, -0x7f000001, RZ ;  /* 0x80ffffff41410810 */ /* 0x000fe40007ffe0ff */
[----:B------:R-:W-:Y:S02]  /*1ef0*/  @P1 IADD3 R46, PT, PT, R46, -0x7f000001, RZ ;  /* 0x80ffffff2e2e1810 */ /* 0x000fe40007ffe0ff */
[----:B------:R-:W-:Y:S02]  /*1f00*/  @P2 IADD3 R39, PT, PT, R39, -0x7f000001, RZ ;  /* 0x80ffffff27272810 */ /* 0x000fe40007ffe0ff */
[----:B------:R-:W-:Y:S02]  /*1f10*/  @P3 IADD3 R74, PT, PT, R74, -0x7f000001, RZ ;  /* 0x80ffffff4a4a3810 */ /* 0x000fe40007ffe0ff */
[----:B------:R-:W-:Y:S02]  /*1f20*/  IADD3 R4, PT, PT, R65, R64, RZ ;  /* 0x0000004041047210 */ /* 0x000fe40007ffe0ff */
[----:B------:R-:W-:-:S02]  /*1f30*/  IADD3 R48, PT, PT, R46, R67, RZ ;  /* 0x000000432e307210 */ /* 0x000fc40007ffe0ff */
[----:B------:R-:W-:Y:S02]  /*1f40*/  IADD3 R72, PT, PT, R39, R66, RZ ;  /* 0x0000004227487210 */ /* 0x000fe40007ffe0ff */
[----:B------:R-:W-:Y:S01]  /*1f50*/  IADD3 R74, PT, PT, R74, R69, RZ ;  /* 0x000000454a4a7210 */ /* 0x000fe20007ffe0ff */
[----:B------:R-:W-:Y:S01]  /*1f60*/  ISETP.GE.U32.AND P0, PT, R4, 0x7f000001, PT ;  /* 0x7f0000010400780c */ /* 0x000fe20003f06070 */
[----:B------:R-:W-:Y:S01]  /*1f70*/  ISETP.GE.U32.AND P1, PT, R48, 0x7f000001, PT ;  /* 0x7f0000013000780c */ /* 0x000fe20003f26070 */
[----:B------:R-:W-:Y:S02]  /*1f80*/  ISETP.GE.U32.AND P2, PT, R72, 0x7f000001, PT ;  /* 0x7f0000014800780c */ /* 0x000fe40003f46070 */
[----:B------:R-:W-:Y:S01]  /*1f90*/  ISETP.GE.U32.AND P3, PT, R74, 0x7f000001, PT ;  /* 0x7f0000014a00780c */ /* 0x000fe20003f66070 */
[----:B------:R0:W-:Y:S04]  /*1fa0*/  STL [R1+0x110], R4 ;  /* 0x0001100401007387 */ /* 0x0001e80000100800 */
[----:B------:R1:W-:Y:S04]  /*1fb0*/  STL [R1+0x114], R48 ;  /* 0x0001143001007387 */ /* 0x0003e80000100800 */
[----:B------:R2:W-:Y:S01]  /*1fc0*/  STL [R1+0x118], R72 ;  /* 0x0001184801007387 */ /* 0x0005e20000100800 */
[----:B0-----:R-:W-:-:S03]  /*1fd0*/  @P0 IADD3 R4, PT, PT, R4, -0x7f000001, RZ ;  /* 0x80ffffff04040810 */ /* 0x001fc60007ffe0ff */
[----:B------:R0:W-:Y:S01]  /*1fe0*/  STL [R1+0x11c], R74 ;  /* 0x00011c4a01007387 */ /* 0x0001e20000100800 */
[----:B-1----:R-:W-:Y:S02]  /*1ff0*/  @P1 IADD3 R48, PT, PT, R48, -0x7f000001, RZ ;  /* 0x80ffffff30301810 */ /* 0x002fe40007ffe0ff */
[----:B--2---:R-:W-:Y:S02]  /*2000*/  @P2 IADD3 R72, PT, PT, R72, -0x7f000001, RZ ;  /* 0x80ffffff48482810 */ /* 0x004fe40007ffe0ff */
[----:B0-----:R-:W-:Y:S01]  /*2010*/  @P3 IADD3 R74, PT, PT, R74, -0x7f000001, RZ ;  /* 0x80ffffff4a4a3810 */ /* 0x001fe20007ffe0ff */
[----:B------:R-:W-:Y:S04]  /*2020*/  STL [R1+0x110], R4 ;  /* 0x0001100401007387 */ /* 0x000fe80000100800 */
[----:B------:R0:W-:Y:S04]  /*2030*/  STL [R1+0x114], R48 ;  /* 0x0001143001007387 */ /* 0x0001e80000100800 */
[----:B------:R-:W-:Y:S04]  /*2040*/  STL [R1+0x118], R72 ;  /* 0x0001184801007387 */ /* 0x000fe80000100800 */
[----:B------:R-:W-:Y:S04]  /*2050*/  STL [R1+0x11c], R74 ;  /* 0x00011c4a01007387 */ /* 0x000fe80000100800 */
[----:B------:R-:W2:Y:S04]  /*2060*/  LD.E R38, desc[UR10][R42.64+0x24] ;  /* 0x0000240a2a267980 */ /* 0x000ea8000c101900 */
[----:B------:R-:W3:Y:S04]  /*2070*/  LD.E R46, desc[UR10][R42.64+0x20] ;  /* 0x0000200a2a2e7980 */ /* 0x000ee8000c101900 */
[----:B------:R-:W4:Y:S04]  /*2080*/  LD.E R59, desc[UR10][R42.64+0x28] ;  /* 0x0000280a2a3b7980 */ /* 0x000f28000c101900 */
[----:B------:R2:W4:Y:S04]  /*2090*/  LD.E R64, desc[UR10][R42.64+0x2c] ;  /* 0x00002c0a2a407980 */ /* 0x000528000c101900 */
[----:B------:R-:W4:Y:S04]  /*20a0*/  LDL R65, [R1+0x110] ;  /* 0x0001100001417983 */ /* 0x000f280000100800 */
[----:B------:R-:W4:Y:S04]  /*20b0*/  LDL R67, [R1+0x114] ;  /* 0x0001140001437983 */ /* 0x000f280000100800 */
[----:B------:R-:W4:Y:S04]  /*20c0*/  LDL R66, [R1+0x118] ;  /* 0x0001180001427983 */ /* 0x000f280000100800 */
[----:B------:R-:W4:Y:S04]  /*20d0*/  LDL R69, [R1+0x11c] ;  /* 0x00011c0001457983 */ /* 0x000f280000100800 */
[----:B0-----:R-:W4:Y:S01]  /*20e0*/  LDL.64 R48, [R1+0x100] ;  /* 0x0001000001307983 */ /* 0x001f220000100a00 */
[CC--:B------:R-:W-:Y:S01]  /*20f0*/  ISETP.GE.U32.AND P0, PT, R54.reuse, R82.reuse, PT ;  /* 0x000000523600720c */ /* 0x0c0fe20003f06070 */
[----:B------:R-:W-:-:S12]  /*2100*/  IADD3 R61, PT, PT, R54, -R82, RZ ;  /* 0x80000052363d7210 */ /* 0x000fd80007ffe0ff */
[----:B------:R-:W-:-:S05]  /*2110*/  @!P0 IADD3 R61, PT, PT, R61, 0x7f000001, RZ ;  /* 0x7f0000013d3d8810 */ /* 0x000fca0007ffe0ff */
[----:B------:R-:W-:-:S04]  /*2120*/  IMAD.WIDE.U32 R4, R54, R61, RZ ;  /* 0x0000003d36047225 */ /* 0x000fc800078e00ff */
[----:B------:R-:W-:-:S04]  /*2130*/  IMAD R39, R4, 0x7effffff, RZ ;  /* 0x7effffff04277824 */ /* 0x000fc800078e02ff */
[----:B------:R-:W-:-:S05]  /*2140*/  IMAD.HI.U32 R5, R39, 0x7f000001, R4 ;  /* 0x7f00000127057827 */ /* 0x000fca00078e0004 */
[----:B------:R-:W-:-:S13]  /*2150*/  ISETP.GE.U32.AND P0, PT, R5, 0x7f000001, PT ;  /* 0x7f0000010500780c */ /* 0x000fda0003f06070 */
[----:B------:R-:W-:-:S05]  /*2160*/  @P0 IADD3 R5, PT, PT, R5, -0x7f000001, RZ ;  /* 0x80ffffff05050810 */ /* 0x000fca0007ffe0ff */
[----:B--2---:R-:W-:-:S04]  /*2170*/  IMAD.WIDE.U32 R42, R38, R5, RZ ;  /* 0x00000005262a7225 */ /* 0x004fc800078e00ff */
[----:B---3--:R-:W-:-:S04]  /*2180*/  IMAD.WIDE.U32 R46, R46, R5, RZ ;  /* 0x000000052e2e7225 */ /* 0x008fc800078e00ff */
[----:B----4-:R-:W-:-:S04]  /*2190*/  IMAD.WIDE.U32 R38, R59, R5, RZ ;  /* 0x000000053b267225 */ /* 0x010fc800078e00ff */
[----:B------:R-:W-:-:S04]  /*21a0*/  IMAD.WIDE.U32 R4, R64, R5, RZ ;  /* 0x0000000540047225 */ /* 0x000fc800078e00ff */
[----:B------:R-:W-:Y:S02]  /*21b0*/  IMAD R59, R46, 0x7effffff, RZ ;  /* 0x7effffff2e3b7824 */ /* 0x000fe400078e02ff */
[----:B------:R-:W-:Y:S02]  /*21c0*/  IMAD R71, R42, 0x7effffff, RZ ;  /* 0x7effffff2a477824 */ /* 0x000fe400078e02ff */
[----:B------:R-:W-:Y:S02]  /*21d0*/  IMAD R75, R38, 0x7effffff, RZ ;  /* 0x7effffff264b7824 */ /* 0x000fe400078e02ff */
[----:B------:R-:W-:Y:S02]  /*21e0*/  IMAD R77, R4, 0x7effffff, RZ ;  /* 0x7effffff044d7824 */ /* 0x000fe400078e02ff */
[----:B------:R-:W-:-:S04]  /*21f0*/  IMAD.HI.U32 R46, R59, 0x7f000001, R46 ;  /* 0x7f0000013b2e7827 */ /* 0x000fc800078e002e */
        /* <DEDUP_REMOVED lines=27> */
[----:B------:R0:W-:Y:S04]  /*23b0*/  STL [R1+0x110], R4 ;  /* 0x0001100401007387 */ /* 0x0001e80000100800 */
[----:B------:R-:W-:Y:S04]  /*23c0*/  STL [R1+0x114], R38 ;  /* 0x0001142601007387 */ /* 0x000fe80000100800 */
[----:B------:R-:W-:Y:S04]  /*23d0*/  STL [R1+0x118], R42 ;  /* 0x0001182a01007387 */ /* 0x000fe80000100800 */
[----:B------:R1:W-:Y:S04]  /*23e0*/  STL [R1+0x11c], R46 ;  /* 0x00011c2e01007387 */ /* 0x0003e80000100800 */
[----:B------:R-:W1:Y:S04]  /*23f0*/  LD.E R47, desc[UR10][R48.64+0x30] ;  /* 0x0000300a302f7980 */ /* 0x000e68000c101900 */
[----:B------:R-:W2:Y:S04]  /*2400*/  LD.E R43, desc[UR10][R48.64+0x34] ;  /* 0x0000340a302b7980 */ /* 0x000ea8000c101900 */
[----:B------:R-:W3:Y:S04]  /*2410*/  LD.E R59, desc[UR10][R48.64+0x38] ;  /* 0x0000380a303b7980 */ /* 0x000ee8000c101900 */
[----:B------:R-:W4:Y:S04]  /*2420*/  LD.E R65, desc[UR10][R48.64+0x3c] ;  /* 0x00003c0a30417980 */ /* 0x000f28000c101900 */
[----:B------:R-:W4:Y:S04]  /*2430*/  LDL R67, [R1+0x114] ;  /* 0x0001140001437983 */ /* 0x000f280000100800 */
[----:B------:R-:W4:Y:S04]  /*2440*/  LDL R64, [R1+0x110] ;  /* 0x0001100001407983 */ /* 0x000f280000100800 */
[----:B------:R-:W4:Y:S04]  /*2450*/  LDL R66, [R1+0x118] ;  /* 0x0001180001427983 */ /* 0x000f280000100800 */
[----:B------:R-:W4:Y:S04]  /*2460*/  LDL R69, [R1+0x11c] ;  /* 0x00011c0001457983 */ /* 0x000f280000100800 */
[----:B------:R-:W4:Y:S01]  /*2470*/  LDL.64 R48, [R1+0x100] ;  /* 0x0001000001307983 */ /* 0x000f220000100a00 */
[----:B0-----:R-:W-:-:S04]  /*2480*/  IMAD.WIDE.U32 R4, R56, R119, RZ ;  /* 0x0000007738047225 */ /* 0x001fc800078e00ff */
[----:B------:R-:W-:-:S04]  /*2490*/  IMAD R39, R4, 0x7effffff, RZ ;  /* 0x7effffff04277824 */ /* 0x000fc800078e02ff */
[----:B------:R-:W-:-:S05]  /*24a0*/  IMAD.HI.U32 R4, R39, 0x7f000001, R4 ;  /* 0x7f00000127047827 */ /* 0x000fca00078e0004 */
[----:B------:R-:W-:-:S13]  /*24b0*/  ISETP.GE.U32.AND P0, PT, R4, 0x7f000001, PT ;  /* 0x7f0000010400780c */ /* 0x000fda0003f06070 */
[----:B------:R-:W-:-:S05]  /*24c0*/  @P0 IADD3 R4, PT, PT, R4, -0x7f000001, RZ ;  /* 0x80ffffff04040810 */ /* 0x000fca0007ffe0ff */
[CC--:B------:R-:W-:Y:S01]  /*24d0*/  ISETP.GE.U32.AND P0, PT, R51.reuse, R4.reuse, PT ;  /* 0x000000043300720c */ /* 0x0c0fe20003f06070 */
[----:B------:R-:W-:-:S12]  /*24e0*/  IADD3 R4, PT, PT, R51, -R4, RZ ;  /* 0x8000000433047210 */ /* 0x000fd80007ffe0ff */
[----:B------:R-:W-:-:S05]  /*24f0*/  @!P0 IADD3 R4, PT, PT, R4, 0x7f000001, RZ ;  /* 0x7f00000104048810 */ /* 0x000fca0007ffe0ff */
[----:B-1----:R-:W-:-:S04]  /*2500*/  IMAD.WIDE.U32 R46, R47, R4, RZ ;  /* 0x000000042f2e7225 */ /* 0x002fc800078e00ff */
[----:B--2---:R-:W-:-:S04]  /*2510*/  IMAD.WIDE.U32 R42, R43, R4, RZ ;  /* 0x000000042b2a7225 */ /* 0x004fc800078e00ff */
[----:B---3--:R-:W-:-:S04]  /*2520*/  IMAD.WIDE.U32 R38, R59, R4, RZ ;  /* 0x000000043b267225 */ /* 0x008fc800078e00ff */
[----:B----4-:R-:W-:-:S04]  /*2530*/  IMAD.WIDE.U32 R4, R65, R4, RZ ;  /* 0x0000000441047225 */ /* 0x010fc800078e00ff */
        /* <DEDUP_REMOVED lines=36> */
[----:B------:R-:W2:Y:S04]  /*2780*/  LD.E R47, desc[UR10][R48.64+0x40] ;  /* 0x0000400a302f7980 */ /* 0x000ea8000c101900 */
[----:B------:R-:W1:Y:S04]  /*2790*/  LD.E R43, desc[UR10][R48.64+0x44] ;  /* 0x0000440a302b7980 */ /* 0x000e68000c101900 */
        /* <DEDUP_REMOVED lines=15> */
[----:B--2---:R-:W-:-:S04]  /*2890*/  IMAD.WIDE.U32 R46, R47, R4, RZ ;  /* 0x000000042f2e7225 */ /* 0x004fc800078e00ff */
[----:B-1----:R-:W-:-:S04]  /*28a0*/  IMAD.WIDE.U32 R42, R43, R4, RZ ;  /* 0x000000042b2a7225 */ /* 0x002fc800078e00ff */
        /* <DEDUP_REMOVED lines=35> */
[----:B------:R1:W-:Y:S04]  /*2ae0*/  STL [R1+0x114], R66 ;  /* 0x0001144201007387 */ /* 0x0003e80000100800 */
[----:B------:R-:W-:Y:S04]  /*2af0*/  STL [R1+0x118], R64 ;  /* 0x0001184001007387 */ /* 0x000fe80000100800 */
[----:B------:R2:W-:Y:S04]  /*2b00*/  STL [R1+0x11c], R72 ;  /* 0x00011c4801007387 */ /* 0x0005e80000100800 */
[----:B------:R-:W3:Y:S04]  /*2b10*/  LD.E R46, desc[UR10][R48.64+0x50] ;  /* 0x0000500a302e7980 */ /* 0x000ee8000c101900 */
[----:B------:R-:W4:Y:S04]  /*2b20*/  LD.E R42, desc[UR10][R48.64+0x54] ;  /* 0x0000540a302a7980 */ /* 0x000f28000c101900 */
[----:B------:R-:W2:Y:S04]  /*2b30*/  LD.E R38, desc[UR10][R48.64+0x58] ;  /* 0x0000580a30267980 */ /* 0x000ea8000c101900 */
[----:B------:R-:W2:Y:S04]  /*2b40*/  LD.E R56, desc[UR10][R48.64+0x5c] ;  /* 0x00005c0a30387980 */ /* 0x000ea8000c101900 */
[----:B------:R-:W2:Y:S04]  /*2b50*/  LDL R58, [R1+0x110] ;  /* 0x00011000013a7983 */ /* 0x000ea80000100800 */
[----:B------:R-:W2:Y:S04]  /*2b60*/  LDL R65, [R1+0x114] ;  /* 0x0001140001417983 */ /* 0x000ea80000100800 */
[----:B------:R-:W2:Y:S04]  /*2b70*/  LDL R59, [R1+0x118] ;  /* 0x00011800013b7983 */ /* 0x000ea80000100800 */
[----:B------:R-:W2:Y:S04]  /*2b80*/  LDL R67, [R1+0x11c] ;  /* 0x00011c0001437983 */ /* 0x000ea80000100800 */
[----:B------:R-:W2:Y:S01]  /*2b90*/  LDL.64 R48, [R1+0x100] ;  /* 0x0001000001307983 */ /* 0x000ea20000100a00 */
[CC--:B------:R-:W-:Y:S01]  /*2ba0*/  ISETP.GE.U32.AND P0, PT, R51.reuse, R27.reuse, PT ;  /* 0x0000001b3300720c */ /* 0x0c0fe20003f06070 */
[----:B------:R-:W-:-:S12]  /*2bb0*/  IADD3 R5, PT, PT, R51, -R27, RZ ;  /* 0x8000001b33057210 */ /* 0x000fd80007ffe0ff */
[----:B------:R-:W-:-:S05]  /*2bc0*/  @!P0 IADD3 R5, PT, PT, R5, 0x7f000001, RZ ;  /* 0x7f00000105058810 */ /* 0x000fca0007ffe0ff */
[----:B0-----:R-:W-:-:S04]  /*2bd0*/  IMAD.WIDE.U32 R4, R54, R5, RZ ;  /* 0x0000000536047225 */ /* 0x001fc800078e00ff */
[----:B------:R-:W-:-:S04]  /*2be0*/  IMAD R39, R4, 0x7effffff, RZ ;  /* 0x7effffff04277824 */ /* 0x000fc800078e02ff */
[----:B------:R-:W-:-:S05]  /*2bf0*/  IMAD.HI.U32 R5, R39, 0x7f000001, R4 ;  /* 0x7f00000127057827 */ /* 0x000fca00078e0004 */
[----:B------:R-:W-:-:S13]  /*2c00*/  ISETP.GE.U32.AND P0, PT, R5, 0x7f000001, PT ;  /* 0x7f0000010500780c */ /* 0x000fda0003f06070 */
[----:B------:R-:W-:-:S05]  /*2c10*/  @P0 IADD3 R5, PT, PT, R5, -0x7f000001, RZ ;  /* 0x80ffffff05050810 */ /* 0x000fca0007ffe0ff */
[----:B---3--:R-:W-:-:S04]  /*2c20*/  IMAD.WIDE.U32 R46, R46, R5, RZ ;  /* 0x000000052e2e7225 */ /* 0x008fc800078e00ff */
[----:B----4-:R-:W-:-:S04]  /*2c30*/  IMAD.WIDE.U32 R42, R42, R5, RZ ;  /* 0x000000052a2a7225 */ /* 0x010fc800078e00ff */
[----:B--2---:R-:W-:-:S04]  /*2c40*/  IMAD.WIDE.U32 R38, R38, R5, RZ ;  /* 0x0000000526267225 */ /* 0x004fc800078e00ff */
[----:B------:R-:W-:-:S04]  /*2c50*/  IMAD.WIDE.U32 R4, R56, R5, RZ ;  /* 0x0000000538047225 */ /* 0x000fc800078e00ff */
[----:B------:R-:W-:Y:S02]  /*2c60*/  IMAD R69, R46, 0x7effffff, RZ ;  /* 0x7effffff2e457824 */ /* 0x000fe400078e02ff */
[----:B------:R-:W-:Y:S02]  /*2c70*/  IMAD R71, R42, 0x7effffff, RZ ;  /* 0x7effffff2a477824 */ /* 0x000fe400078e02ff */
[----:B------:R-:W-:Y:S02]  /*2c80*/  IMAD R75, R38, 0x7effffff, RZ ;  /* 0x7effffff264b7824 */ /* 0x000fe400078e02ff */
[----:B------:R-:W-:Y:S02]  /*2c90*/  IMAD R77, R4, 0x7effffff, RZ ;  /* 0x7effffff044d7824 */ /* 0x000fe400078e02ff */
[----:B------:R-:W-:-:S04]  /*2ca0*/  IMAD.HI.U32 R47, R69, 0x7f000001, R46 ;  /* 0x7f000001452f7827 */ /* 0x000fc800078e002e */
[----:B------:R-:W-:-:S04]  /*2cb0*/  IMAD.HI.U32 R42, R71, 0x7f000001, R42 ;  /* 0x7f000001472a7827 */ /* 0x000fc800078e002a */
[----:B-1----:R-:W-:-:S04]  /*2cc0*/  IMAD.HI.U32 R66, R75, 0x7f000001, R38 ;  /* 0x7f0000014b427827 */ /* 0x002fc800078e0026 */
        /* <DEDUP_REMOVED lines=27> */
[----:B------:R2:W-:Y:S04]  /*2e80*/  STL [R1+0x118], R66 ;  /* 0x0001184201007387 */ /* 0x0005e80000100800 */
[----:B------:R-:W-:Y:S04]  /*2e90*/  STL [R1+0x11c], R72 ;  /* 0x00011c4801007387 */ /* 0x000fe80000100800 */
[----:B------:R-:W3:Y:S04]  /*2ea0*/  LD.E R4, desc[UR10][R48.64+0x60] ;  /* 0x0000600a30047980 */ /* 0x000ee8000c101900 */
[----:B------:R-:W4:Y:S04]  /*2eb0*/  LD.E R46, desc[UR10][R48.64+0x64] ;  /* 0x0000640a302e7980 */ /* 0x000f28000c101900 */
[----:B------:R-:W2:Y:S04]  /*2ec0*/  LD.E R42, desc[UR10][R48.64+0x68] ;  /* 0x0000680a302a7980 */ /* 0x000ea8000c101900 */
[----:B------:R3:W2:Y:S04]  /*2ed0*/  LD.E R56, desc[UR10][R48.64+0x6c] ;  /* 0x00006c0a30387980 */ /* 0x0006a8000c101900 */
[----:B------:R-:W2:Y:S04]  /*2ee0*/  LDL R67, [R1+0x114] ;  /* 0x0001140001437983 */ /* 0x000ea80000100800 */
[----:B------:R-:W2:Y:S04]  /*2ef0*/  LDL R64, [R1+0x110] ;  /* 0x0001100001407983 */ /* 0x000ea80000100800 */
[----:B------:R-:W2:Y:S04]  /*2f00*/  LDL R65, [R1+0x118] ;  /* 0x0001180001417983 */ /* 0x000ea80000100800 */
[----:B------:R-:W2:Y:S04]  /*2f10*/  LDL R69, [R1+0x11c] ;  /* 0x00011c0001457983 */ /* 0x000ea80000100800 */
[----:B0-----:R-:W2:Y:S01]  /*2f20*/  LDL.64 R58, [R1+0x100] ;  /* 0x00010000013a7983 */ /* 0x001ea20000100a00 */
[----:B------:R-:W-:-:S05]  /*2f30*/  IADD3 R5, PT, PT, R51, R27, RZ ;  /* 0x0000001b33057210 */ /* 0x000fca0007ffe0ff */
[----:B------:R-:W-:-:S13]  /*2f40*/  ISETP.GE.U32.AND P0, PT, R5, 0x7f000001, PT ;  /* 0x7f0000010500780c */ /* 0x000fda0003f06070 */
[----:B------:R-:W-:-:S05]  /*2f50*/  @P0 IADD3 R5, PT, PT, R5, -0x7f000001, RZ ;  /* 0x80ffffff05050810 */ /* 0x000fca0007ffe0ff */
[----:B------:R-:W-:Y:S01]  /*2f60*/  ISETP.GE.U32.AND P0, PT, R5, R82, PT ;  /* 0x000000520500720c */ /* 0x000fe20003f06070 */
[----:B-1----:R-:W-:-:S12]  /*2f70*/  IADD3 R38, PT, PT, -R82, R5, RZ ;  /* 0x0000000552267210 */ /* 0x002fd80007ffe1ff */
[----:B------:R-:W-:-:S05]  /*2f80*/  @!P0 IADD3 R38, PT, PT, R38, 0x7f000001, RZ ;  /* 0x7f00000126268810 */ /* 0x000fca0007ffe0ff */
[----:B------:R-:W-:-:S04]  /*2f90*/  IMAD.WIDE.U32 R38, R61, R38, RZ ;  /* 0x000000263d267225 */ /* 0x000fc800078e00ff */
[----:B------:R-:W-:Y:S01]  /*2fa0*/  IMAD R43, R38, 0x7effffff, RZ ;  /* 0x7effffff262b7824 */ /* 0x000fe200078e02ff */
[----:B------:R-:W-:-:S03]  /*2fb0*/  IADD3 R5, PT, PT, R119, R63, RZ ;  /* 0x0000003f77057210 */ /* 0x000fc60007ffe0ff */
[----:B------:R-:W-:Y:S02]  /*2fc0*/  IMAD.HI.U32 R38, R43, 0x7f000001, R38 ;  /* 0x7f0000012b267827 */ /* 0x000fe400078e0026 */
[----:B------:R-:W-:-:S03]  /*2fd0*/  ISETP.GE.U32.AND P0, PT, R5, 0x7f000001, PT ;  /* 0x7f0000010500780c */ /* 0x000fc60003f06070 */
[----:B------:R-:W-:-:S10]  /*2fe0*/  ISETP.GE.U32.AND P1, PT, R38, 0x7f000001, PT ;  /* 0x7f0000012600780c */ /* 0x000fd40003f26070 */
[----:B------:R-:W-:-:S03]  /*2ff0*/  @P0 IADD3 R5, PT, PT, R5, -0x7f000001, RZ ;  /* 0x80ffffff05050810 */ /* 0x000fc60007ffe0ff */
[----:B------:R-:W-:-:S05]  /*3000*/  @P1 IADD3 R38, PT, PT, R38, -0x7f000001, RZ ;  /* 0x80ffffff26261810 */ /* 0x000fca0007ffe0ff */
[----:B------:R-:W-:-:S04]  /*3010*/  IMAD.WIDE.U32 R38, R5, R38, RZ ;  /* 0x0000002605267225 */ /* 0x000fc800078e00ff */
        /* <DEDUP_REMOVED lines=42> */
[----:B------:R1:W-:Y:S04]  /*32c0*/  STL [R1+0x118], R46 ;  /* 0x0001182e01007387 */ /* 0x0003e80000100800 */
[----:B------:R2:W-:Y:S04]  /*32d0*/  STL [R1+0x11c], R66 ;  /* 0x00011c4201007387 */ /* 0x0005e80000100800 */
        /* <DEDUP_REMOVED lines=9> */
[----:B------:R-:W-:Y:S01]  /*3370*/  ISETP.GE.U32.AND P0, PT, R82, R27, PT ;  /* 0x0000001b5200720c */ /* 0x000fe20003f06070 */
[----:B-1----:R-:W-:Y:S01]  /*3380*/  IADD3 R46, PT, PT, -R27, R82, RZ ;  /* 0x000000521b2e7210 */ /* 0x002fe20007ffe1ff */
[----:B------:R-:W-:-:S11]  /*3390*/  IMAD.WIDE.U32 R42, R54, R50, RZ ;  /* 0x00000032362a7225 */ /* 0x000fd600078e00ff */
[----:B------:R-:W-:Y:S01]  /*33a0*/  @!P0 IADD3 R46, PT, PT, R46, 0x7f000001, RZ ;  /* 0x7f0000012e2e8810 */ /* 0x000fe20007ffe0ff */
[----:B------:R-:W-:-:S04]  /*33b0*/  IMAD R49, R42, 0x7effffff, RZ ;  /* 0x7effffff2a317824 */ /* 0x000fc800078e02ff */
[----:B------:R-:W-:-:S04]  /*33c0*/  IMAD.WIDE.U32 R46, R51, R46, RZ ;  /* 0x0000002e332e7225 */ /* 0x000fc800078e00ff */
[----:B------:R-:W-:Y:S02]  /*33d0*/  IMAD R27, R46, 0x7effffff, RZ ;  /* 0x7effffff2e1b7824 */ /* 0x000fe400078e02ff */
[----:B------:R-:W-:-:S04]  /*33e0*/  IMAD.HI.U32 R42, R49, 0x7f000001, R42 ;  /* 0x7f000001312a7827 */ /* 0x000fc800078e002a */
[----:B------:R-:W-:Y:S01]  /*33f0*/  IMAD.HI.U32 R27, R27, 0x7f000001, R46 ;  /* 0x7f0000011b1b7827 */ /* 0x000fe200078e002e */
[----:B------:R-:W-:-:S04]  /*3400*/  ISETP.GE.U32.AND P1, PT, R42, 0x7f000001, PT ;  /* 0x7f0000012a00780c */ /* 0x000fc80003f26070 */
[----:B------:R-:W-:-:S09]  /*3410*/  ISETP.GE.U32.AND P0, PT, R27, 0x7f000001, PT ;  /* 0x7f0000011b00780c */ /* 0x000fd20003f06070 */
[----:B------:R-:W-:-:S04]  /*3420*/  @P1 IADD3 R42, PT, PT, R42, -0x7f000001, RZ ;  /* 0x80ffffff2a2a1810 */ /* 0x000fc80007ffe0ff */
[----:B------:R-:W-:-:S04]  /*3430*/  @P0 IADD3 R27, PT, PT, R27, -0x7f000001, RZ ;  /* 0x80ffffff1b1b0810 */ /* 0x000fc80007ffe0ff */
[----:B------:R-:W-:-:S05]  /*3440*/  IADD3 R42, PT, PT, R27, R42, RZ ;  /* 0x0000002a1b2a7210 */ /* 0x000fca0007ffe0ff */
[----:B------:R-:W-:-:S13]  /*3450*/  ISETP.GE.U32.AND P0, PT, R42, 0x7f000001, PT ;  /* 0x7f0000012a00780c */ /* 0x000fda0003f06070 */
[----:B------:R-:W-:-:S05]  /*3460*/  @P0 IADD3 R42, PT, PT, R42, -0x7f000001, RZ ;  /* 0x80ffffff2a2a0810 */ /* 0x000fca0007ffe0ff */
[CC--:B------:R-:W-:Y:S01]  /*3470*/  ISETP.GE.U32.AND P0, PT, R95.reuse, R42.reuse, PT ;  /* 0x0000002a5f00720c */ /* 0x0c0fe20003f06070 */
[----:B------:R-:W-:-:S12]  /*3480*/  IADD3 R43, PT, PT, R95, -R42, RZ ;  /* 0x8000002a5f2b7210 */ /* 0x000fd80007ffe0ff */
[----:B------:R-:W-:-:S05]  /*3490*/  @!P0 IADD3 R43, PT, PT, R43, 0x7f000001, RZ ;  /* 0x7f0000012b2b8810 */ /* 0x000fca0007ffe0ff */
        /* <DEDUP_REMOVED lines=38> */
[----:B------:R1:W-:Y:S04]  /*3700*/  STL [R1+0x118], R66 ;  /* 0x0001184201007387 */ /* 0x0003e80000100800 */
[----:B------:R2:W-:Y:S04]  /*3710*/  STL [R1+0x11c], R72 ;  /* 0x00011c4801007387 */ /* 0x0005e80000100800 */
[----:B------:R-:W3:Y:S04]  /*3720*/  LD.E R48, desc[UR10][R38.64+0x80] ;  /* 0x0000800a26307980 */ /* 0x000ee8000c101900 */
[----:B------:R-:W4:Y:S04]  /*3730*/  LD.E R46, desc[UR10][R38.64+0x84] ;  /* 0x0000840a262e7980 */ /* 0x000f28000c101900 */
[----:B------:R-:W2:Y:S04]  /*3740*/  LD.E R42, desc[UR10][R38.64+0x88] ;  /* 0x0000880a262a7980 */ /* 0x000ea8000c101900 */
[----:B------:R-:W2:Y:S04]  /*3750*/  LD.E R4, desc[UR10][R38.64+0x8c] ;  /* 0x00008c0a26047980 */ /* 0x000ea8000c101900 */
[----:B------:R-:W2:Y:S04]  /*3760*/  LDL R54, [R1+0x110] ;  /* 0x0001100001367983 */ /* 0x000ea80000100800 */
[----:B------:R-:W1:Y:S04]  /*3770*/  LDL R67, [R1+0x114] ;  /* 0x0001140001437983 */ /* 0x000e680000100800 */
[----:B------:R-:W2:Y:S04]  /*3780*/  LDL R56, [R1+0x118] ;  /* 0x0001180001387983 */ /* 0x000ea80000100800 */
[----:B------:R-:W2:Y:S04]  /*3790*/  LDL R69, [R1+0x11c] ;  /* 0x00011c0001457983 */ /* 0x000ea80000100800 */
[----:B0-----:R-:W2:Y:S01]  /*37a0*/  LDL.64 R58, [R1+0x100] ;  /* 0x00010000013a7983 */ /* 0x001ea20000100a00 */
        /* <DEDUP_REMOVED lines=21> */
[----:B-1----:R-:W-:-:S02]  /*3900*/  IADD3 R66, PT, PT, R46, R67, RZ ;  /* 0x000000432e427210 */ /* 0x002fc40007ffe0ff */
        /* <DEDUP_REMOVED lines=17> */
[----:B------:R-:W-:Y:S04]  /*3a20*/  STL [R1+0x11c], R72 ;  /* 0x00011c4801007387 */ /* 0x000fe80000100800 */
[----:B------:R-:W2:Y:S04]  /*3a30*/  LD.E R48, desc[UR10][R58.64+0x90] ;  /* 0x0000900a3a307980 */ /* 0x000ea8000c101900 */
[----:B------:R-:W3:Y:S04]  /*3a40*/  LD.E R46, desc[UR10][R58.64+0x94] ;  /* 0x0000940a3a2e7980 */ /* 0x000ee8000c101900 */
[----:B------:R-:W4:Y:S04]  /*3a50*/  LD.E R42, desc[UR10][R58.64+0x98] ;  /* 0x0000980a3a2a7980 */ /* 0x000f28000c101900 */
[----:B------:R-:W4:Y:S04]  /*3a60*/  LD.E R38, desc[UR10][R58.64+0x9c] ;  /* 0x00009c0a3a267980 */ /* 0x000f28000c101900 */
[----:B------:R-:W4:Y:S04]  /*3a70*/  LDL R4, [R1+0x110] ;  /* 0x0001100001047983 */ /* 0x000f280000100800 */
[----:B------:R-:W4:Y:S04]  /*3a80*/  LDL R67, [R1+0x114] ;  /* 0x0001140001437983 */ /* 0x000f280000100800 */
[----:B------:R-:W4:Y:S04]  /*3a90*/  LDL R54, [R1+0x118] ;  /* 0x0001180001367983 */ /* 0x000f280000100800 */
[----:B0-----:R-:W4:Y:S04]  /*3aa0*/  LDL R64, [R1+0x11c] ;  /* 0x00011c0001407983 */ /* 0x001f280000100800 */
[----:B------:R-:W4:Y:S01]  /*3ab0*/  LDL.64 R58, [R1+0x100] ;  /* 0x00010000013a7983 */ /* 0x000f220000100a00 */
        /* <DEDUP_REMOVED lines=41> */
[----:B------:R-:W0:Y:S04]  /*3d50*/  LD.E R47, desc[UR10][R58.64+0xa4] ;  /* 0x0000a40a3a2f7980 */ /* 0x000e28000c101900 */
[----:B------:R-:W1:Y:S04]  /*3d60*/  LD.E R43, desc[UR10][R58.64+0xa8] ;  /* 0x0000a80a3a2b7980 */ /* 0x000e68000c101900 */
[----:B------:R-:W4:Y:S04]  /*3d70*/  LD.E R39, desc[UR10][R58.64+0xac] ;  /* 0x0000ac0a3a277980 */ /* 0x000f28000c101900 */
[----:B------:R-:W2:Y:S04]  /*3d80*/  LDL R4, [R1+0x110] ;  /* 0x0001100001047983 */ /* 0x000ea80000100800 */
[----:B------:R-:W2:Y:S04]  /*3d90*/  LDL R67, [R1+0x114] ;  /* 0x0001140001437983 */ /* 0x000ea80000100800 */
[----:B------:R-:W2:Y:S04]  /*3da0*/  LDL R54, [R1+0x118] ;  /* 0x0001180001367983 */ /* 0x000ea80000100800 */
[----:B------:R-:W2:Y:S04]  /*3db0*/  LDL R56, [R1+0x11c] ;  /* 0x00011c0001387983 */ /* 0x000ea80000100800 */
[----:B------:R-:W2:Y:S01]  /*3dc0*/  LDL.64 R58, [R1+0x100] ;  /* 0x00010000013a7983 */ /* 0x000ea20000100a00 */
[----:B---3--:R-:W-:-:S04]  /*3dd0*/  IMAD.WIDE.U32 R48, R49, R86, RZ ;  /* 0x0000005631307225 */ /* 0x008fc800078e00ff */
[----:B0-----:R-:W-:-:S04]  /*3de0*/  IMAD.WIDE.U32 R46, R47, R86, RZ ;  /* 0x000000562f2e7225 */ /* 0x001fc800078e00ff */
[----:B-1----:R-:W-:-:S04]  /*3df0*/  IMAD.WIDE.U32 R42, R43, R86, RZ ;  /* 0x000000562b2a7225 */ /* 0x002fc800078e00ff */
        /* <DEDUP_REMOVED lines=17> */
[----:B--2---:R-:W-:Y:S02]  /*3f10*/  IADD3 R4, PT, PT, R27, R4, RZ ;  /* 0x000000041b047210 */ /* 0x004fe40007ffe0ff */
        /* <DEDUP_REMOVED lines=18> */
[----:B------:R3:W-:Y:S04]  /*4040*/  STL [R1+0x11c], R66 ;  /* 0x00011c4201007387 */ /* 0x0007e80000100800 */
[----:B------:R-:W4:Y:S04]  /*4050*/  LD.E R48, desc[UR10][R58.64+0xb0] ;  /* 0x0000b00a3a307980 */ /* 0x000f28000c101900 */
[----:B------:R-:W2:Y:S04]  /*4060*/  LD.E R46, desc[UR10][R58.64+0xb4] ;  /* 0x0000b40a3a2e7980 */ /* 0x000ea8000c101900 */
[----:B------:R-:W3:Y:S04]  /*4070*/  LD.E R42, desc[UR10][R58.64+0xb8] ;  /* 0x0000b80a3a2a7980 */ /* 0x000ee8000c101900 */
[----:B------:R-:W3:Y:S04]  /*4080*/  LD.E R51, desc[UR10][R58.64+0xbc] ;  /* 0x0000bc0a3a337980 */ /* 0x000ee8000c101900 */
[----:B------:R-:W3:Y:S04]  /*4090*/  LDL R54, [R1+0x110] ;  /* 0x0001100001367983 */ /* 0x000ee80000100800 */
[----:B------:R-:W3:Y:S04]  /*40a0*/  LDL R61, [R1+0x114] ;  /* 0x00011400013d7983 */ /* 0x000ee80000100800 */
[----:B------:R-:W3:Y:S04]  /*40b0*/  LDL R56, [R1+0x118] ;  /* 0x0001180001387983 */ /* 0x000ee80000100800 */
[----:B------:R-:W3:Y:S04]  /*40c0*/  LDL R65, [R1+0x11c] ;  /* 0x00011c0001417983 */ /* 0x000ee80000100800 */
[----:B------:R-:W3:Y:S01]  /*40d0*/  LDL.64 R58, [R1+0x100] ;  /* 0x00010000013a7983 */ /* 0x000ee20000100a00 */
[CC--:B------:R-:W-:Y:S01]  /*40e0*/  ISETP.GE.U32.AND P0, PT, R52.reuse, R82.reuse, PT ;  /* 0x000000523400720c */ /* 0x0c0fe20003f06070 */
[----:B0-----:R-:W-:-:S12]  /*40f0*/  IADD3 R4, PT, PT, R52, -R82, RZ ;  /* 0x8000005234047210 */ /* 0x001fd80007ffe0ff */
[----:B------:R-:W-:-:S05]  /*4100*/  @!P0 IADD3 R4, PT, PT, R4, 0x7f000001, RZ ;  /* 0x7f00000104048810 */ /* 0x000fca0007ffe0ff */
[----:B-1----:R-:W-:-:S04]  /*4110*/  IMAD.WIDE.U32 R38, R52, R4, RZ ;  /* 0x0000000434267225 */ /* 0x002fc800078e00ff */
[----:B------:R-:W-:-:S04]  /*4120*/  IMAD R27, R38, 0x7effffff, RZ ;  /* 0x7effffff261b7824 */ /* 0x000fc800078e02ff */
[----:B------:R-:W-:-:S05]  /*4130*/  IMAD.HI.U32 R39, R27, 0x7f000001, R38 ;  /* 0x7f0000011b277827 */ /* 0x000fca00078e0026 */
[----:B------:R-:W-:-:S13]  /*4140*/  ISETP.GE.U32.AND P0, PT, R39, 0x7f000001, PT ;  /* 0x7f0000012700780c */ /* 0x000fda0003f06070 */
[----:B------:R-:W-:-:S05]  /*4150*/  @P0 IADD3 R39, PT, PT, R39, -0x7f000001, RZ ;  /* 0x80ffffff27270810 */ /* 0x000fca0007ffe0ff */
[----:B----4-:R-:W-:-:S04]  /*4160*/  IMAD.WIDE.U32 R48, R48, R39, RZ ;  /* 0x0000002730307225 */ /* 0x010fc800078e00ff */
[----:B--2---:R-:W-:-:S04]  /*4170*/  IMAD.WIDE.U32 R46, R46, R39, RZ ;  /* 0x000000272e2e7225 */ /* 0x004fc800078e00ff */
[----:B---3--:R-:W-:-:S04]  /*4180*/  IMAD.WIDE.U32 R42, R42, R39, RZ ;  /* 0x000000272a2a7225 */ /* 0x008fc800078e00ff */
        /* <DEDUP_REMOVED lines=38> */
[----:B------:R-:W3:Y:S04]  /*43f0*/  LD.E R46, desc[UR10][R58.64+0xc4] ;  /* 0x0000c40a3a2e7980 */ /* 0x000ee8000c101900 */
[----:B------:R-:W4:Y:S04]  /*4400*/  LD.E R42, desc[UR10][R58.64+0xc8] ;  /* 0x0000c80a3a2a7980 */ /* 0x000f28000c101900 */
[----:B------:R-:W4:Y:S04]  /*4410*/  LD.E R51, desc[UR10][R58.64+0xcc] ;  /* 0x0000cc0a3a337980 */ /* 0x000f28000c101900 */
[----:B------:R-:W4:Y:S04]  /*4420*/  LDL R54, [R1+0x110] ;  /* 0x0001100001367983 */ /* 0x000f280000100800 */
[----:B------:R-:W4:Y:S04]  /*4430*/  LDL R61, [R1+0x114] ;  /* 0x00011400013d7983 */ /* 0x000f280000100800 */
[----:B------:R-:W4:Y:S04]  /*4440*/  LDL R56, [R1+0x118] ;  /* 0x0001180001387983 */ /* 0x000f280000100800 */
[----:B------:R-:W4:Y:S04]  /*4450*/  LDL R65, [R1+0x11c] ;  /* 0x00011c0001417983 */ /* 0x000f280000100800 */
[----:B------:R-:W4:Y:S01]  /*4460*/  LDL.64 R58, [R1+0x100] ;  /* 0x00010000013a7983 */ /* 0x000f220000100a00 */
[CC--:B------:R-:W-:Y:S01]  /*4470*/  ISETP.GE.U32.AND P0, PT, R25.reuse, R82.reuse, PT ;  /* 0x000000521900720c */ /* 0x0c0fe20003f06070 */
[----:B0-----:R-:W-:-:S12]  /*4480*/  IADD3 R38, PT, PT, R25, -R82, RZ ;  /* 0x8000005219267210 */ /* 0x001fd80007ffe0ff */
        /* <DEDUP_REMOVED lines=17> */
[----:B-1----:R-:W-:Y:S01]  /*45a0*/  IMAD.HI.U32 R72, R69, 0x7f000001, R38 ;  /* 0x7f00000145487827 */ /* 0x002fe200078e0026 */
        /* <DEDUP_REMOVED lines=208> */
[----:B0-----:R-:W-:-:S05]  /*52b0*/  IADD3 R38, PT, PT, R25, R40, RZ ;  /* 0x0000002819267210 */ /* 0x001fca0007ffe0ff */
[----:B------:R-:W-:-:S13]  /*52c0*/  ISETP.GE.U32.AND P0, PT, R38, 0x7f000001, PT ;  /* 0x7f0000012600780c */ /* 0x000fda0003f06070 */
[----:B------:R-:W-:-:S04]  /*52d0*/  @P0 IADD3 R38, PT, PT, R38, -0x7f000001, RZ ;  /* 0x80ffffff26260810 */ /* 0x000fc80007ffe0ff */
[----:B------:R-:W-:-:S05]  /*52e0*/  IADD3 R27, PT, PT, R17, R38, RZ ;  /* 0x00000026111b7210 */ /* 0x000fca0007ffe0ff */
[----:B------:R-:W-:-:S13]  /*52f0*/  ISETP.GE.U32.AND P0, PT, R27, 0x7f000001, PT ;  /* 0x7f0000011b00780c */ /* 0x000fda0003f06070 */
[----:B------:R-:W-:-:S04]  /*5300*/  @P0 IADD3 R27, PT, PT, R27, -0x7f000001, RZ ;  /* 0x80ffffff1b1b0810 */ /* 0x000fc80007ffe0ff */
[----:B------:R-:W-:-:S05]  /*5310*/  IADD3 R27, PT, PT, R44, R27, RZ ;  /* 0x0000001b2c1b7210 */ /* 0x000fca0007ffe0ff */
[----:B------:R-:W-:-:S13]  /*5320*/  ISETP.GE.U32.AND P0, PT, R27, 0x7f000001, PT ;  /* 0x7f0000011b00780c */ /* 0x000fda0003f06070 */
[----:B------:R-:W-:-:S05]  /*5330*/  @P0 IADD3 R27, PT, PT, R27, -0x7f000001, RZ ;  /* 0x80ffffff1b1b0810 */ /* 0x000fca0007ffe0ff */
[----:B------:R-:W-:Y:S01]  /*5340*/  ISETP.GE.U32.AND P0, PT, R27, R82, PT ;  /* 0x000000521b00720c */ /* 0x000fe20003f06070 */
[----:B------:R-:W-:-:S12]  /*5350*/  IADD3 R38, PT, PT, -R82, R27, RZ ;  /* 0x0000001b52267210 */ /* 0x000fd80007ffe1ff */
        /* <DEDUP_REMOVED lines=55> */
[----:B------:R-:W-:Y:S01]  /*56d0*/  ISETP.GE.U32.AND P0, PT, R82, R52, PT ;  /* 0x000000345200720c */ /* 0x000fe20003f06070 */
[----:B0-----:R-:W-:-:S12]  /*56e0*/  IADD3 R38, PT, PT, -R52, R82, RZ ;  /* 0x0000005234267210 */ /* 0x001fd80007ffe1ff */
[----:B------:R-:W-:-:S05]  /*56f0*/  @!P0 IADD3 R38, PT, PT, R38, 0x7f000001, RZ ;  /* 0x7f00000126268810 */ /* 0x000fca0007ffe0ff */
        /* <DEDUP_REMOVED lines=45> */
[----:B------:R-:W-:Y:S04]  /*59d0*/  STL [R1+0x114], R42 ;  /* 0x0001142a01007387 */ /* 0x000fe80000100800 */
[----:B------:R0:W-:Y:S04]  /*59e0*/  STL [R1+0x118], R46 ;  /* 0x0001182e01007387 */ /* 0x0001e80000100800 */
        /* <DEDUP_REMOVED lines=10> */
[----:B------:R-:W-:-:S04]  /*5a90*/  IMAD.WIDE.U32 R48, R60, R63, RZ ;  /* 0x0000003f3c307225 */ /* 0x000fc800078e00ff */
[----:B0-----:R-:W-:-:S04]  /*5aa0*/  IMAD.WIDE.U32 R46, R35, R119, RZ ;  /* 0x00000077232e7225 */ /* 0x001fc800078e00ff */
[----:B------:R-:W-:-:S04]  /*5ab0*/  IMAD.WIDE.U32 R42, R41, R63, RZ ;  /* 0x0000003f292a7225 */ /* 0x000fc800078e00ff */
        /* <DEDUP_REMOVED lines=18> */
[----:B------:R-:W-:-:S03]  /*5be0*/  IADD3 R27, PT, PT, R42, R39, RZ ;  /* 0x000000272a1b7210 */ /* 0x000fc60007ffe0ff */
[----:B------:R-:W-:Y:S02]  /*5bf0*/  ISETP.GE.U32.AND P0, PT, R51, 0x7f000001, PT ;  /* 0x7f0000013300780c */ /* 0x000fe40003f06070 */
[----:B------:R-:W-:-:S11]  /*5c00*/  ISETP.GE.U32.AND P1, PT, R27, 0x7f000001, PT ;  /* 0x7f0000011b00780c */ /* 0x000fd60003f26070 */
[----:B------:R-:W-:Y:S02]  /*5c10*/  @P0 IADD3 R51, PT, PT, R51, -0x7f000001, RZ ;  /* 0x80ffffff33330810 */ /* 0x000fe40007ffe0ff */
[----:B------:R-:W-:-:S05]  /*5c20*/  @P1 IADD3 R27, PT, PT, R27, -0x7f000001, RZ ;  /* 0x80ffffff1b1b1810 */ /* 0x000fca0007ffe0ff */
        /* <DEDUP_REMOVED lines=54> */
[----:B------:R-:W1:Y:S04]  /*5f90*/  LDL R56, [R1+0x118] ;  /* 0x0001180001387983 */ /* 0x000e680000100800 */
[----:B------:R-:W4:Y:S04]  /*5fa0*/  LDL R67, [R1+0x11c] ;  /* 0x00011c0001437983 */ /* 0x000f280000100800 */
[----:B------:R-:W4:Y:S01]  /*5fb0*/  LDL.64 R58, [R1+0x100] ;  /* 0x00010000013a7983 */ /* 0x000f220000100a00 */
        /* <DEDUP_REMOVED lines=27> */
[----:B-1----:R-:W-:Y:S02]  /*6170*/  IADD3 R66, PT, PT, R47, R56, RZ ;  /* 0x000000382f427210 */ /* 0x002fe40007ffe0ff */
        /* <DEDUP_REMOVED lines=20> */
[----:B------:R0:W3:Y:S04]  /*62c0*/  LD.E R54, desc[UR10][R58.64+0x14c] ;  /* 0x00014c0a3a367980 */ /* 0x0000e8000c101900 */
[----:B------:R-:W3:Y:S04]  /*62d0*/  LDL R56, [R1+0x110] ;  /* 0x0001100001387983 */ /* 0x000ee80000100800 */
[----:B------:R-:W3:Y:S04]  /*62e0*/  LDL R65, [R1+0x114] ;  /* 0x0001140001417983 */ /* 0x000ee80000100800 */
[----:B------:R-:W3:Y:S04]  /*62f0*/  LDL R64, [R1+0x118] ;  /* 0x0001180001407983 */ /* 0x000ee80000100800 */
[----:B------:R-:W3:Y:S04]  /*6300*/  LDL R67, [R1+0x11c] ;  /* 0x00011c0001437983 */ /* 0x000ee80000100800 */
[----:B0-----:R-:W3:Y:S01]  /*6310*/  LDL.64 R38, [R1+0x100] ;  /* 0x0001000001267983 */ /* 0x001ee20000100a00 */
[----:B------:R-:W-:-:S05]  /*6320*/  IADD3 R61, PT, PT, R17, R44, RZ ;  /* 0x0000002c113d7210 */ /* 0x000fca0007ffe0ff */
[----:B------:R-:W-:Y:S01]  /*6330*/  ISETP.GE.U32.AND P0, PT, R61, 0x7f000001, PT ;  /* 0x7f0000013d00780c */ /* 0x000fe20003f06070 */
[----:B------:R-:W-:-:S12]  /*6340*/  ISETP.GE.U32.AND P1, PT, R62, R53, PT ;  /* 0x000000353e00720c */ /* 0x000fd80003f26070 */
[----:B------:R-:W-:-:S05]  /*6350*/  @P0 IADD3 R61, PT, PT, R61, -0x7f000001, RZ ;  /* 0x80ffffff3d3d0810 */ /* 0x000fca0007ffe0ff */
[----:B------:R-:W-:Y:S01]  /*6360*/  ISETP.GE.U32.AND P0, PT, R61, R82, PT ;  /* 0x000000523d00720c */ /* 0x000fe20003f06070 */
[----:B------:R-:W-:Y:S02]  /*6370*/  IADD3 R43, PT, PT, R62, -R53, RZ ;  /* 0x800000353e2b7210 */ /* 0x000fe40007ffe0ff */
[----:B-1----:R-:W-:Y:S02]  /*6380*/  IADD3 R42, PT, PT, -R82, R61, RZ ;  /* 0x0000003d522a7210 */ /* 0x002fe40007ffe1ff */
[----:B------:R-:W-:-:S08]  /*6390*/  @!P1 IADD3 R43, PT, PT, R43, 0x7f000001, RZ ;  /* 0x7f0000012b2b9810 */ /* 0x000fd00007ffe0ff */
[----:B------:R-:W-:-:S05]  /*63a0*/  @!P0 IADD3 R42, PT, PT, R42, 0x7f000001, RZ ;  /* 0x7f0000012a2a8810 */ /* 0x000fca0007ffe0ff */
[----:B------:R-:W-:-:S04]  /*63b0*/  IMAD.WIDE.U32 R42, R42, R43, RZ ;  /* 0x0000002b2a2a7225 */ /* 0x000fc800078e00ff */
        /* <DEDUP_REMOVED lines=52> */
[----:B------:R-:W2:Y:S01]  /*6700*/  LDL.64 R38, [R1+0x100] ;  /* 0x0001000001267983 */ /* 0x000ea20000100a00 */
        /* <DEDUP_REMOVED lines=50> */
[----:B------:R-:W1:Y:S04]  /*6a30*/  LDL R65, [R1+0x114] ;  /* 0x0001140001417983 */ /* 0x000e680000100800 */
[----:B------:R-:W3:Y:S04]  /*6a40*/  LDL R56, [R1+0x118] ;  /* 0x0001180001387983 */ /* 0x000ee80000100800 */
[----:B------:R-:W3:Y:S04]  /*6a50*/  LDL R67, [R1+0x11c] ;  /* 0x00011c0001437983 */ /* 0x000ee80000100800 */
[----:B------:R-:W3:Y:S01]  /*6a60*/  LDL.64 R38, [R1+0x100] ;  /* 0x0001000001267983 */ /* 0x000ee20000100a00 */
[----:B------:R-:W-:-:S05]  /*6a70*/  IADD3 R61, PT, PT, R40, R61, RZ ;  /* 0x0000003d283d7210 */ /* 0x000fca0007ffe0ff */
[----:B------:R-:W-:Y:S01]  /*6a80*/  ISETP.GE.U32.AND P0, PT, R61, 0x7f000001, PT ;  /* 0x7f0000013d00780c */ /* 0x000fe20003f06070 */
[----:B------:R-:W-:-:S12]  /*6a90*/  ISETP.GE.U32.AND P1, PT, R68, R115, PT ;  /* 0x000000734400720c */ /* 0x000fd80003f26070 */
[----:B------:R-:W-:-:S05]  /*6aa0*/  @P0 IADD3 R61, PT, PT, R61, -0x7f000001, RZ ;  /* 0x80ffffff3d3d0810 */ /* 0x000fca0007ffe0ff */
[----:B------:R-:W-:Y:S01]  /*6ab0*/  ISETP.GE.U32.AND P0, PT, R61, R82, PT ;  /* 0x000000523d00720c */ /* 0x000fe20003f06070 */
[----:B------:R-:W-:Y:S02]  /*6ac0*/  IADD3 R43, PT, PT, R68, -R115, RZ ;  /* 0x80000073442b7210 */ /* 0x000fe40007ffe0ff */
[----:B0-----:R-:W-:Y:S02]  /*6ad0*/  IADD3 R42, PT, PT, -R82, R61, RZ ;  /* 0x0000003d522a7210 */ /* 0x001fe40007ffe1ff */
        /* <DEDUP_REMOVED lines=56> */
[----:B0-----:R-:W-:-:S04]  /*6e60*/  IMAD.WIDE.U32 R42, R52, R61, RZ ;  /* 0x0000003d342a7225 */ /* 0x001fc800078e00ff */
        /* <DEDUP_REMOVED lines=170> */
[----:B0-----:R-:W-:-:S04]  /*7910*/  IMAD.WIDE.U32 R42, R62, R17, RZ ;  /* 0x000000113e2a7225 */ /* 0x001fc800078e00ff */
[----:B-1----:R-:W-:-:S04]  /*7920*/  IMAD.WIDE.U32 R46, R51, R44, RZ ;  /* 0x0000002c332e7225 */ /* 0x002fc800078e00ff */
[----:B------:R-:W-:Y:S02]  /*7930*/  IMAD R51, R42, 0x7effffff, RZ ;  /* 0x7effffff2a337824 */ /* 0x000fe400078e02ff */
[----:B------:R-:W-:Y:S02]  /*7940*/  IMAD R49, R46, 0x7effffff, RZ ;  /* 0x7effffff2e317824 */ /* 0x000fe400078e02ff */
[----:B------:R-:W-:-:S04]  /*7950*/  IMAD.HI.U32 R51, R51, 0x7f000001, R42 ;  /* 0x7f00000133337827 */ /* 0x000fc800078e002a */
[----:B------:R-:W-:Y:S01]  /*7960*/  IMAD.HI.U32 R46, R49, 0x7f000001, R46 ;  /* 0x7f000001312e7827 */ /* 0x000fe200078e002e */
[----:B------:R-:W-:-:S04]  /*7970*/  ISETP.GE.U32.AND P1, PT, R51, 0x7f000001, PT ;  /* 0x7f0000013300780c */ /* 0x000fc80003f26070 */
[----:B------:R-:W-:Y:S01]  /*7980*/  ISETP.GE.U32.AND P0, PT, R46, 0x7f000001, PT ;  /* 0x7f0000012e00780c */ /* 0x000fe20003f06070 */
[----:B------:R-:W-:-:S04]  /*7990*/  IMAD.WIDE.U32 R42, R68, R40, RZ ;  /* 0x00000028442a7225 */ /* 0x000fc800078e00ff */
[----:B------:R-:W-:-:S04]  /*79a0*/  IMAD R47, R42, 0x7effffff, RZ ;  /* 0x7effffff2a2f7824 */ /* 0x000fc800078e02ff */
[----:B------:R-:W-:-:S04]  /*79b0*/  @P1 IADD3 R51, PT, PT, R51, -0x7f000001, RZ ;  /* 0x80ffffff33331810 */ /* 0x000fc80007ffe0ff */
[----:B------:R-:W-:Y:S01]  /*79c0*/  @P0 IADD3 R46, PT, PT, R46, -0x7f000001, RZ ;  /* 0x80ffffff2e2e0810 */ /* 0x000fe20007ffe0ff */
[----:B------:R-:W-:-:S03]  /*79d0*/  IMAD.HI.U32 R49, R47, 0x7f000001, R42 ;  /* 0x7f0000012f317827 */ /* 0x000fc600078e002a */
[----:B------:R-:W-:Y:S02]  /*79e0*/  IADD3 R46, PT, PT, R46, R51, RZ ;  /* 0x000000332e2e7210 */ /* 0x000fe40007ffe0ff */
[----:B------:R-:W-:-:S03]  /*79f0*/  ISETP.GE.U32.AND P1, PT, R49, 0x7f000001, PT ;  /* 0x7f0000013100780c */ /* 0x000fc60003f26070 */
[----:B------:R-:W-:Y:S01]  /*7a00*/  ISETP.GE.U32.AND P0, PT, R46, 0x7f000001, PT ;  /* 0x7f0000012e00780c */ /* 0x000fe20003f06070 */
[----:B------:R-:W-:-:S04]  /*7a10*/  IMAD.WIDE.U32 R42, R80, R25, RZ ;  /* 0x00000019502a7225 */ /* 0x000fc800078e00ff */
[----:B------:R-:W-:-:S05]  /*7a20*/  IMAD R47, R42, 0x7effffff, RZ ;  /* 0x7effffff2a2f7824 */ /* 0x000fca00078e02ff */
[----:B------:R-:W-:-:S03]  /*7a30*/  @P1 IADD3 R49, PT, PT, R49, -0x7f000001, RZ ;  /* 0x80ffffff31311810 */ /* 0x000fc60007ffe0ff */
[----:B------:R-:W-:Y:S01]  /*7a40*/  @P0 IADD3 R46, PT, PT, R46, -0x7f000001, RZ ;  /* 0x80ffffff2e2e0810 */ /* 0x000fe20007ffe0ff */
[----:B------:R-:W-:-:S03]  /*7a50*/  IMAD.HI.U32 R43, R47, 0x7f000001, R42 ;  /* 0x7f0000012f2b7827 */ /* 0x000fc600078e002a */
[----:B------:R-:W-:Y:S02]  /*7a60*/  IADD3 R46, PT, PT, R46, R49, RZ ;  /* 0x000000312e2e7210 */ /* 0x000fe40007ffe0ff */
[----:B------:R-:W-:-:S03]  /*7a70*/  ISETP.GE.U32.AND P1, PT, R43, 0x7f000001, PT ;  /* 0x7f0000012b00780c */ /* 0x000fc60003f26070 */
[----:B------:R-:W-:-:S10]  /*7a80*/  ISETP.GE.U32.AND P0, PT, R46, 0x7f000001, PT ;  /* 0x7f0000012e00780c */ /* 0x000fd40003f06070 */
[----:B------:R-:W-:-:S03]  /*7a90*/  @P1 IADD3 R43, PT, PT, R43, -0x7f000001, RZ ;  /* 0x80ffffff2b2b1810 */ /* 0x000fc60007ffe0ff */
        /* <DEDUP_REMOVED lines=49> */
[----:B------:R-:W4:Y:S04]  /*7db0*/  LD.E R58, desc[UR10][R38.64+0x1b0] ;  /* 0x0001b00a263a7980 */ /* 0x000f28000c101900 */
[----:B------:R-:W4:Y:S04]  /*7dc0*/  LD.E R51, desc[UR10][R38.64+0x1bc] ;  /* 0x0001bc0a26337980 */ /* 0x000f28000c101900 */
[----:B------:R-:W4:Y:S04]  /*7dd0*/  LDL R52, [R1+0x110] ;  /* 0x0001100001347983 */ /* 0x000f280000100800 */
[----:B------:R-:W4:Y:S04]  /*7de0*/  LDL R61, [R1+0x114] ;  /* 0x00011400013d7983 */ /* 0x000f280000100800 */
[----:B------:R-:W4:Y:S04]  /*7df0*/  LDL R54, [R1+0x118] ;  /* 0x0001180001367983 */ /* 0x000f280000100800 */
[----:B0-----:R-:W4:Y:S04]  /*7e00*/  LDL R56, [R1+0x11c] ;  /* 0x00011c0001387983 */ /* 0x001f280000100800 */
[----:B------:R-:W4:Y:S01]  /*7e10*/  LDL.64 R38, [R1+0x100] ;  /* 0x0001000001267983 */ /* 0x000f220000100a00 */
[----:B-1----:R-:W-:-:S04]  /*7e20*/  IMAD.WIDE.U32 R42, R53, R17, RZ ;  /* 0x00000011352a7225 */ /* 0x002fc800078e00ff */
[----:B--2---:R-:W-:-:S04]  /*7e30*/  IMAD.WIDE.U32 R46, R27, R44, RZ ;  /* 0x0000002c1b2e7225 */ /* 0x004fc800078e00ff */
        /* <DEDUP_REMOVED lines=56> */
[----:B------:R-:W-:Y:S01]  /*81c0*/  ISETP.GE.U32.AND P2, PT, R54, 0x7f000001, PT ;  /* 0x7f0000013600780c */ /* 0x000fe20003f46070 */
[----:B------:R0:W-:Y:S01]  /*81d0*/  STL [R1+0x110], R52 ;  /* 0x0001103401007387 */ /* 0x0001e20000100800 */
[----:B------:R-:W-:-:S03]  /*81e0*/  ISETP.GE.U32.AND P3, PT, R56, 0x7f000001, PT ;  /* 0x7f0000013800780c */ /* 0x000fc60003f66070 */
[----:B------:R1:W-:Y:S04]  /*81f0*/  STL [R1+0x114], R42 ;  /* 0x0001142a01007387 */ /* 0x0003e80000100800 */
[----:B------:R2:W-:Y:S02]  /*8200*/  STL [R1+0x118], R54 ;  /* 0x0001183601007387 */ /* 0x0005e40000100800 */
[----:B0-----:R-:W-:Y:S02]  /*8210*/  @P0 IADD3 R52, PT, PT, R52, -0x7f000001, RZ ;  /* 0x80ffffff34340810 */ /* 0x001fe40007ffe0ff */
[----:B------:R0:W-:Y:S01]  /*8220*/  STL [R1+0x11c], R56 ;  /* 0x00011c3801007387 */ /* 0x0001e20000100800 */
[----:B-1----:R-:W-:-:S03]  /*8230*/  @P1 IADD3 R42, PT, PT, R42, -0x7f000001, RZ ;  /* 0x80ffffff2a2a1810 */ /* 0x002fc60007ffe0ff */
[----:B------:R-:W3:Y:S01]  /*8240*/  LDL.64 R48, [R1+0x100] ;  /* 0x0001000001307983 */ /* 0x000ee20000100a00 */
[----:B--2---:R-:W-:Y:S02]  /*8250*/  @P2 IADD3 R54, PT, PT, R54, -0x7f000001, RZ ;  /* 0x80ffffff36362810 */ /* 0x004fe40007ffe0ff */
[----:B0-----:R-:W-:Y:S01]  /*8260*/  @P3 IADD3 R56, PT, PT, R56, -0x7f000001, RZ ;  /* 0x80ffffff38383810 */ /* 0x001fe20007ffe0ff */
[----:B------:R0:W-:Y:S04]  /*8270*/  STL [R1+0x110], R52 ;  /* 0x0001103401007387 */ /* 0x0001e80000100800 */
[----:B------:R1:W-:Y:S04]  /*8280*/  STL [R1+0x114], R42 ;  /* 0x0001142a01007387 */ /* 0x0003e80000100800 */
[----:B------:R-:W-:Y:S04]  /*8290*/  STL [R1+0x118], R54 ;  /* 0x0001183601007387 */ /* 0x000fe80000100800 */
[----:B------:R-:W-:Y:S04]  /*82a0*/  STL [R1+0x11c], R56 ;  /* 0x00011c3801007387 */ /* 0x000fe80000100800 */
[----:B------:R-:W2:Y:S04]  /*82b0*/  LD.E R17, desc[UR10][R38.64+0x1c0] ;  /* 0x0001c00a26117980 */ /* 0x000ea8000c101900 */
[----:B------:R-:W4:Y:S04]  /*82c0*/  LD.E R25, desc[UR10][R38.64+0x1c4] ;  /* 0x0001c40a26197980 */ /* 0x000f28000c101900 */
[----:B------:R-:W3:Y:S04]  /*82d0*/  LD.E R27, desc[UR10][R38.64+0x1c8] ;  /* 0x0001c80a261b7980 */ /* 0x000ee8000c101900 */
[----:B------:R0:W3:Y:S04]  /*82e0*/  LD.E R40, desc[UR10][R38.64+0x1cc] ;  /* 0x0001cc0a26287980 */ /* 0x0000e8000c101900 */
[----:B------:R-:W3:Y:S04]  /*82f0*/  LDL R44, [R1+0x110] ;  /* 0x00011000012c7983 */ /* 0x000ee80000100800 */
[----:B------:R-:W3:Y:S04]  /*8300*/  LDL R61, [R1+0x114] ;  /* 0x00011400013d7983 */ /* 0x000ee80000100800 */
[----:B------:R-:W3:Y:S04]  /*8310*/  LDL R51, [R1+0x118] ;  /* 0x0001180001337983 */ /* 0x000ee80000100800 */
[----:B0-----:R-:W3:Y:S01]  /*8320*/  LDL R52, [R1+0x11c] ;  /* 0x00011c0001347983 */ /* 0x001ee20000100800 */
[CC--:B------:R-:W-:Y:S01]  /*8330*/  ISETP.GE.U32.AND P0, PT, R121.reuse, R107.reuse, PT ;  /* 0x0000006b7900720c */ /* 0x0c0fe20003f06070 */
[----:B-1----:R-:W-:-:S12]  /*8340*/  IADD3 R42, PT, PT, R121, -R107, RZ ;  /* 0x8000006b792a7210 */ /* 0x002fd80007ffe0ff */
[----:B------:R-:W-:-:S05]  /*8350*/  @!P0 IADD3 R42, PT, PT, R42, 0x7f000001, RZ ;  /* 0x7f0000012a2a8810 */ /* 0x000fca0007ffe0ff */
[----:B------:R-:W-:-:S04]  /*8360*/  IMAD.WIDE.U32 R42, R9, R42, RZ ;  /* 0x0000002a092a7225 */ /* 0x000fc800078e00ff */
[----:B------:R-:W-:-:S04]  /*8370*/  IMAD R9, R42, 0x7effffff, RZ ;  /* 0x7effffff2a097824 */ /* 0x000fc800078e02ff */
[----:B------:R-:W-:-:S05]  /*8380*/  IMAD.HI.U32 R42, R9, 0x7f000001, R42 ;  /* 0x7f000001092a7827 */ /* 0x000fca00078e002a */
        /* <DEDUP_REMOVED lines=11> */
[----:B----4-:R-:W-:-:S04]  /*8440*/  IMAD.WIDE.U32 R42, R25, R58, RZ ;  /* 0x0000003a192a7225 */ /* 0x010fc800078e00ff */
        /* <DEDUP_REMOVED lines=40> */
[----:B------:R-:W3:Y:S04]  /*86d0*/  LD.E R44, desc[UR10][R48.64+0x1d4] ;  /* 0x0001d40a302c7980 */ /* 0x000ee8000c101900 */
[----:B------:R0:W3:Y:S04]  /*86e0*/  LD.E R27, desc[UR10][R48.64+0x1dc] ;  /* 0x0001dc0a301b7980 */ /* 0x0000e8000c101900 */
[----:B------:R-:W3:Y:S04]  /*86f0*/  LDL R25, [R1+0x110] ;  /* 0x0001100001197983 */ /* 0x000ee80000100800 */
[----:B------:R-:W3:Y:S04]  /*8700*/  LDL R9, [R1+0x114] ;  /* 0x0001140001097983 */ /* 0x000ee80000100800 */
[----:B------:R-:W3:Y:S04]  /*8710*/  LDL R4, [R1+0x118] ;  /* 0x0001180001047983 */ /* 0x000ee80000100800 */
[----:B------:R-:W3:Y:S04]  /*8720*/  LDL R17, [R1+0x11c] ;  /* 0x00011c0001117983 */ /* 0x000ee80000100800 */
[----:B0-----:R-:W3:Y:S01]  /*8730*/  LDL.64 R42, [R1+0x100] ;  /* 0x00010000012a7983 */ /* 0x001ee20000100a00 */
[----:B-1----:R-:W-:-:S04]  /*8740*/  IMAD.WIDE.U32 R46, R45, R113, RZ ;  /* 0x000000712d2e7225 */ /* 0x002fc800078e00ff */
[----:B------:R-:W-:Y:S02]  /*8750*/  IMAD R59, R46, 0x7effffff, RZ ;  /* 0x7effffff2e3b7824 */ /* 0x000fe400078e02ff */
[----:B------:R-:W-:-:S04]  /*8760*/  IMAD.WIDE.U32 R38, R45, R116, RZ ;  /* 0x000000742d267225 */ /* 0x000fc800078e00ff */
[----:B------:R-:W-:-:S04]  /*8770*/  IMAD.HI.U32 R59, R59, 0x7f000001, R46 ;  /* 0x7f0000013b3b7827 */ /* 0x000fc800078e002e */
[----:B------:R-:W-:Y:S01]  /*8780*/  IMAD R47, R38, 0x7effffff, RZ ;  /* 0x7effffff262f7824 */ /* 0x000fe200078e02ff */
[----:B------:R-:W-:-:S03]  /*8790*/  ISETP.GE.U32.AND P0, PT, R59, 0x7f000001, PT ;  /* 0x7f0000013b00780c */ /* 0x000fc60003f06070 */
[----:B--2---:R-:W-:-:S04]  /*87a0*/  IMAD.HI.U32 R52, R47, 0x7f000001, R38 ;  /* 0x7f0000012f347827 */ /* 0x004fc800078e0026 */
[----:B------:R-:W-:-:S04]  /*87b0*/  IMAD.WIDE.U32 R46, R113, R45, RZ ;  /* 0x0000002d712e7225 */ /* 0x000fc800078e00ff */
[----:B------:R-:W-:Y:S02]  /*87c0*/  IMAD R49, R46, 0x7effffff, RZ ;  /* 0x7effffff2e317824 */ /* 0x000fe400078e02ff */
[----:B------:R-:W-:Y:S02]  /*87d0*/  @P0 IADD3 R59, PT, PT, R59, -0x7f000001, RZ ;  /* 0x80ffffff3b3b0810 */ /* 0x000fe40007ffe0ff */
[----:B------:R-:W-:-:S04]  /*87e0*/  IMAD.HI.U32 R56, R49, 0x7f000001, R46 ;  /* 0x7f00000131387827 */ /* 0x000fc800078e002e */
[----:B------:R-:W-:Y:S01]  /*87f0*/  IMAD.WIDE.U32 R38, R113, R113, RZ ;  /* 0x0000007171267225 */ /* 0x000fe200078e00ff */
[----:B------:R-:W-:Y:S01]  /*8800*/  ISETP.GE.U32.AND P2, PT, R56, 0x7f000001, PT ;  /* 0x7f0000013800780c */ /* 0x000fe20003f46070 */
[----:B------:R-:W-:Y:S02]  /*8810*/  ISETP.GE.U32.AND P0, PT, R59, 0x7f000001, PT ;  /* 0x7f0000013b00780c */ /* 0x000fe40003f06070 */
[----:B------:R-:W-:Y:S01]  /*8820*/  IMAD R61, R38, 0x7effffff, RZ ;  /* 0x7effffff263d7824 */ /* 0x000fe200078e02ff */
[----:B------:R-:W-:Y:S01]  /*8830*/  ISETP.GE.U32.AND P1, PT, R52, 0x7f000001, PT ;  /* 0x7f0000013400780c */ /* 0x000fe20003f26070 */
[----:B------:R-:W-:-:S04]  /*8840*/  IMAD.WIDE.U32 R46, R116, R116, RZ ;  /* 0x00000074742e7225 */ /* 0x000fc800078e00ff */
[----:B------:R-:W-:-:S04]  /*8850*/  IMAD.HI.U32 R67, R61, 0x7f000001, R38 ;  /* 0x7f0000013d437827 */ /* 0x000fc800078e0026 */
[----:B------:R-:W-:Y:S01]  /*8860*/  IMAD.WIDE.U32 R38, R45, R45, RZ ;  /* 0x0000002d2d267225 */ /* 0x000fe200078e00ff */
[----:B------:R-:W-:-:S03]  /*8870*/  @P2 IADD3 R56, PT, PT, R56, -0x7f000001, RZ ;  /* 0x80ffffff38382810 */ /* 0x000fc60007ffe0ff */
[----:B------:R-:W-:Y:S02]  /*8880*/  IMAD R49, R38, 0x7effffff, RZ ;  /* 0x7effffff26317824 */ /* 0x000fe400078e02ff */
[----:B------:R-:W-:Y:S01]  /*8890*/  IMAD R61, R46, 0x7effffff, RZ ;  /* 0x7effffff2e3d7824 */ /* 0x000fe200078e02ff */
[----:B------:R-:W-:Y:S01]  /*88a0*/  @P0 IADD3 R59, PT, PT, R59, -0x7f000001, RZ ;  /* 0x80ffffff3b3b0810 */ /* 0x000fe20007ffe0ff */
[----:B------:R-:W-:-:S04]  /*88b0*/  IMAD.HI.U32 R54, R49, 0x7f000001, R38 ;  /* 0x7f00000131367827 */ /* 0x000fc800078e0026 */
[----:B------:R-:W-:Y:S01]  /*88c0*/  IMAD.HI.U32 R66, R61, 0x7f000001, R46 ;  /* 0x7f0000013d427827 */ /* 0x000fe200078e002e */
[----:B------:R-:W-:-:S03]  /*88d0*/  IADD3 R56, PT, PT, R59, R56, RZ ;  /* 0x000000383b387210 */ /* 0x000fc60007ffe0ff */
[----:B------:R-:W-:Y:S01]  /*88e0*/  IMAD.WIDE.U32 R48, R45, R122, RZ ;  /* 0x0000007a2d307225 */ /* 0x000fe200078e00ff */
[----:B------:R-:W-:-:S03]  /*88f0*/  @P1 IADD3 R52, PT, PT, R52, -0x7f000001, RZ ;  /* 0x80ffffff34341810 */ /* 0x000fc60007ffe0ff */
[----:B------:R-:W-:-:S04]  /*8900*/  IMAD.WIDE.U32 R46, R113, R116, RZ ;  /* 0x00000074712e7225 */ /* 0x000fc800078e00ff */
[----:B------:R-:W-:Y:S02]  /*8910*/  IMAD R59, R48, 0x7effffff, RZ ;  /* 0x7effffff303b7824 */ /* 0x000fe400078e02ff */
[----:B------:R-:W-:Y:S02]  /*8920*/  IMAD R61, R46, 0x7effffff, RZ ;  /* 0x7effffff2e3d7824 */ /* 0x000fe400078e02ff */
[----:B------:R-:W-:Y:S01]  /*8930*/  IMAD.WIDE.U32 R38, R116, R45, RZ ;  /* 0x0000002d74267225 */ /* 0x000fe200078e00ff */
[----:B------:R-:W-:Y:S01]  /*8940*/  ISETP.GE.U32.AND P3, PT, R67, 0x7f000001, PT ;  /* 0x7f0000014300780c */ /* 0x000fe20003f66070 */
[----:B------:R-:W-:Y:S01]  /*8950*/  ISETP.GE.U32.AND P1, PT, R52, 0x7f000001, PT ;  /* 0x7f0000013400780c */ /* 0x000fe20003f26070 */
[----:B------:R-:W-:Y:S01]  /*8960*/  ISETP.GE.U32.AND P0, PT, R66, 0x7f000001, PT ;  /* 0x7f0000014200780c */ /* 0x000fe20003f06070 */
[----:B------:R-:W-:-:S04]  /*8970*/  IMAD.HI.U32 R64, R59, 0x7f000001, R48 ;  /* 0x7f0000013b407827 */ /* 0x000fc800078e0030 */
[----:B------:R-:W-:-:S04]  /*8980*/  IMAD.HI.U32 R71, R61, 0x7f000001, R46 ;  /* 0x7f0000013d477827 */ /* 0x000fc800078e002e */
[----:B------:R-:W-:-:S04]  /*8990*/  IMAD.WIDE.U32 R48, R116, R122, RZ ;  /* 0x0000007a74307225 */ /* 0x000fc800078e00ff */
[----:B------:R-:W-:Y:S02]  /*89a0*/  IMAD R65, R38, 0x7effffff, RZ ;  /* 0x7effffff26417824 */ /* 0x000fe400078e02ff */
[----:B------:R-:W-:-:S04]  /*89b0*/  IMAD.WIDE.U32 R46, R113, R122, RZ ;  /* 0x0000007a712e7225 */ /* 0x000fc800078e00ff */
[----:B------:R-:W-:Y:S02]  /*89c0*/  IMAD R69, R48, 0x7effffff, RZ ;  /* 0x7effffff30457824 */ /* 0x000fe400078e02ff */
[----:B------:R-:W-:-:S04]  /*89d0*/  IMAD.HI.U32 R75, R65, 0x7f000001, R38 ;  /* 0x7f000001414b7827 */ /* 0x000fc800078e0026 */
[----:B------:R-:W-:Y:S02]  /*89e0*/  IMAD R61, R46, 0x7effffff, RZ ;  /* 0x7effffff2e3d7824 */ /* 0x000fe400078e02ff */
[----:B------:R-:W-:-:S04]  /*89f0*/  IMAD.WIDE.U32 R38, R116, R113, RZ ;  /* 0x0000007174267225 */ /* 0x000fc800078e00ff */
[----:B------:R-:W-:-:S04]  /*8a00*/  IMAD.HI.U32 R69, R69, 0x7f000001, R48 ;  /* 0x7f00000145457827 */ /* 0x000fc800078e0030 */
[----:B------:R-:W-:Y:S01]  /*8a10*/  IMAD.HI.U32 R61, R61, 0x7f000001, R46 ;  /* 0x7f0000013d3d7827 */ /* 0x000fe200078e002e */
[----:B------:R-:W-:-:S03]  /*8a20*/  @P3 IADD3 R67, PT, PT, R67, -0x7f000001, RZ ;  /* 0x80ffffff43433810 */ /* 0x000fc60007ffe0ff */
[----:B------:R-:W-:Y:S01]  /*8a30*/  IMAD R65, R38, 0x7effffff, RZ ;  /* 0x7effffff26417824 */ /* 0x000fe200078e02ff */
[----:B------:R-:W-:Y:S02]  /*8a40*/  @P1 IADD3 R52, PT, PT, R52, -0x7f000001, RZ ;  /* 0x80ffffff34341810 */ /* 0x000fe40007ffe0ff */
[----:B------:R-:W-:Y:S01]  /*8a50*/  @P0 IADD3 R66, PT, PT, R66, -0x7f000001, RZ ;  /* 0x80ffffff42420810 */ /* 0x000fe20007ffe0ff */
[----:B------:R-:W-:Y:S01]  /*8a60*/  ISETP.GE.U32.AND P5, PT, R69, 0x7f000001, PT ;  /* 0x7f0000014500780c */ /* 0x000fe20003fa6070 */
[----:B------:R-:W-:Y:S01]  /*8a70*/  ISETP.GE.U32.AND P3, PT, R75, 0x7f000001, PT ;  /* 0x7f0000014b00780c */ /* 0x000fe20003f66070 */
[----:B------:R-:W-:Y:S01]  /*8a80*/  ISETP.GE.U32.AND P2, PT, R64, 0x7f000001, PT ;  /* 0x7f0000014000780c */ /* 0x000fe20003f46070 */
[----:B------:R-:W-:Y:S01]  /*8a90*/  IMAD.HI.U32 R77, R65, 0x7f000001, R38 ;  /* 0x7f000001414d7827 */ /* 0x000fe200078e0026 */
[----:B------:R-:W-:-:S03]  /*8aa0*/  ISETP.GE.U32.AND P0, PT, R61, 0x7f000001, PT ;  /* 0x7f0000013d00780c */ /* 0x000fc60003f06070 */
[----:B------:R-:W-:Y:S01]  /*8ab0*/  IMAD.WIDE.U32 R38, R122, R116, RZ ;  /* 0x000000747a267225 */ /* 0x000fe200078e00ff */
[----:B------:R-:W-:-:S03]  /*8ac0*/  IADD3 R52, PT, PT, R52, R67, RZ ;  /* 0x0000004334347210 */ /* 0x000fc60007ffe0ff */
[----:B------:R-:W-:Y:S02]  /*8ad0*/  IMAD R49, R38, 0x7effffff, RZ ;  /* 0x7effffff26317824 */ /* 0x000fe400078e02ff */
[----:B------:R-:W-:Y:S01]  /*8ae0*/  IMAD.WIDE.U32 R58, R66, 0x5fffffa, RZ ;  /* 0x05fffffa423a7825 */ /* 0x000fe200078e00ff */
[----:B------:R-:W-:-:S03]  /*8af0*/  ISETP.GE.U32.AND P1, PT, R52, 0x7f000001, PT ;  /* 0x7f0000013400780c */ /* 0x000fc60003f26070 */
[----:B------:R-:W-:Y:S02]  /*8b00*/  IMAD R67, R66, 0x6, RZ ;  /* 0x0000000642437824 */ /* 0x000fe400078e02ff */
[----:B------:R-:W-:Y:S01]  /*8b10*/  IMAD.WIDE.U32 R46, R122, R122, RZ ;  /* 0x0000007a7a2e7225 */ /* 0x000fe200078e00ff */
[----:B------:R-:W-:-:S03]  /*8b20*/  @P5 IADD3 R69, PT, PT, R69, -0x7f000001, RZ ;  /* 0x80ffffff45455810 */ /* 0x000fc60007ffe0ff */
[----:B------:R-:W-:Y:S01]  /*8b30*/  IMAD.HI.U32 R66, R49, 0x7f000001, R38 ;  /* 0x7f00000131427827 */ /* 0x000fe200078e0026 */
[----:B------:R-:W-:Y:S02]  /*8b40*/  @P3 IADD3 R75, PT, PT, R75, -0x7f000001, RZ ;  /* 0x80ffffff4b4b3810 */ /* 0x000fe40007ffe0ff */
[----:B------:R-:W-:Y:S02]  /*8b50*/  @P2 IADD3 R64, PT, PT, R64, -0x7f000001, RZ ;  /* 0x80ffffff40402810 */ /* 0x000fe40007ffe0ff */
[----:B------:R-:W-:Y:S01]  /*8b60*/  @P0 IADD3 R61, PT, PT, R61, -0x7f000001, RZ ;  /* 0x80ffffff3d3d0810 */ /* 0x000fe20007ffe0ff */
[----:B------:R-:W-:Y:S01]  /*8b70*/  IMAD.HI.U32 R79, R67, 0x7f000001, R58 ;  /* 0x7f000001434f7827 */ /* 0x000fe200078e003a */
[----:B------:R-:W-:Y:S01]  /*8b80*/  ISETP.GE.U32.AND P3, PT, R54, 0x7f000001, PT ;  /* 0x7f0000013600780c */ /* 0x000fe20003f66070 */
[----:B------:R-:W-:Y:S02]  /*8b90*/  ISETP.GE.U32.AND P2, PT, R66, 0x7f000001, PT ;  /* 0x7f0000014200780c */ /* 0x000fe40003f46070 */
[----:B------:R-:W-:-:S02]  /*8ba0*/  IMAD R59, R46, 0x7effffff, RZ ;  /* 0x7effffff2e3b7824 */ /* 0x000fc400078e02ff */
[----:B------:R-:W-:-:S04]  /*8bb0*/  IMAD.WIDE.U32 R48, R69, 0x5fffffa, RZ ;  /* 0x05fffffa45307825 */ /* 0x000fc800078e00ff */
[----:B------:R-:W-:-:S04]  /*8bc0*/  IMAD.HI.U32 R72, R59, 0x7f000001, R46 ;  /* 0x7f0000013b487827 */ /* 0x000fc800078e002e */
[C---:B------:R-:W-:Y:S02]  /*8bd0*/  IMAD R59, R61.reuse, 0x6, RZ ;  /* 0x000000063d3b7824 */ /* 0x040fe400078e02ff */
[----:B------:R-:W-:Y:S01]  /*8be0*/  IMAD.WIDE.U32 R46, R61, 0x5fffffa, RZ ;  /* 0x05fffffa3d2e7825 */ /* 0x000fe200078e00ff */
[----:B------:R-:W-:-:S03]  /*8bf0*/  @P1 IADD3 R52, PT, PT, R52, -0x7f000001, RZ ;  /* 0x80ffffff34341810 */ /* 0x000fc60007ffe0ff */
[----:B------:R-:W-:Y:S01]  /*8c00*/  IMAD R61, R69, 0x6, RZ ;  /* 0x00000006453d7824 */ /* 0x000fe200078e02ff */
[----:B------:R-:W-:Y:S01]  /*8c10*/  ISETP.GE.U32.AND P1, PT, R71, 0x7f000001, PT ;  /* 0x7f0000014700780c */ /* 0x000fe20003f26070 */
[----:B------:R-:W-:Y:S02]  /*8c20*/  ISETP.GE.U32.AND P4, PT, R64, 0x7f000001, PT ;  /* 0x7f0000014000780c */ /* 0x000fe40003f86070 */
[----:B------:R-:W-:Y:S01]  /*8c30*/  IMAD.HI.U32 R69, R61, 0x7f000001, R48 ;  /* 0x7f0000013d457827 */ /* 0x000fe200078e0030 */
[----:B------:R-:W-:Y:S02]  /*8c40*/  @P3 IADD3 R54, PT, PT, R54, -0x7f000001, RZ ;  /* 0x80ffffff36363810 */ /* 0x000fe40007ffe0ff */
[----:B------:R-:W-:Y:S01]  /*8c50*/  @P2 IADD3 R66, PT, PT, R66, -0x7f000001, RZ ;  /* 0x80ffffff42422810 */ /* 0x000fe20007ffe0ff */
[----:B------:R-:W-:Y:S01]  /*8c60*/  ISETP.GE.U32.AND P3, PT, R56, 0x7f000001, PT ;  /* 0x7f0000013800780c */ /* 0x000fe20003f66070 */
[----:B------:R-:W-:Y:S01]  /*8c70*/  IMAD.HI.U32 R67, R59, 0x7f000001, R46 ;  /* 0x7f0000013b437827 */ /* 0x000fe200078e002e */
[----:B------:R-:W-:Y:S01]  /*8c80*/  ISETP.GE.U32.AND P2, PT, R69, 0x7f000001, PT ;  /* 0x7f0000014500780c */ /* 0x000fe20003f46070 */
[----:B------:R-:W-:-:S03]  /*8c90*/  ISETP.GE.U32.AND P0, PT, R72, 0x7f000001, PT ;  /* 0x7f0000014800780c */ /* 0x000fc60003f06070 */
[----:B------:R-:W-:Y:S01]  /*8ca0*/  ISETP.GE.U32.AND P5, PT, R67, 0x7f000001, PT ;  /* 0x7f0000014300780c */ /* 0x000fe20003fa6070 */
[----:B------:R-:W-:Y:S02]  /*8cb0*/  @P1 IADD3 R71, PT, PT, R71, -0x7f000001, RZ ;  /* 0x80ffffff47471810 */ /* 0x000fe40007ffe0ff */
[----:B------:R-:W-:Y:S01]  /*8cc0*/  @P4 IADD3 R64, PT, PT, R64, -0x7f000001, RZ ;  /* 0x80ffffff40404810 */ /* 0x000fe20007ffe0ff */
[----:B------:R-:W-:Y:S01]  /*8cd0*/  ISETP.GE.U32.AND P1, PT, R54, 0x7f000001, PT ;  /* 0x7f0000013600780c */ /* 0x000fe20003f26070 */
[----:B------:R-:W-:Y:S01]  /*8ce0*/  IMAD.WIDE.U32 R38, R122, R113, RZ ;  /* 0x000000717a267225 */ /* 0x000fe200078e00ff */
[----:B------:R-:W-:Y:S02]  /*8cf0*/  IADD3 R100, PT, PT, R52, R75, RZ ;  /* 0x0000004b34647210 */ /* 0x000fe40007ffe0ff */
[----:B------:R-:W-:Y:S01]  /*8d00*/  IADD3 R52, PT, PT, R64, R71, RZ ;  /* 0x0000004740347210 */ /* 0x000fe20007ffe0ff */
[----:B------:R-:W-:Y:S01]  /*8d10*/  IMAD.WIDE.U32 R46, R66, 0x5fffffa, RZ ;  /* 0x05fffffa422e7825 */ /* 0x000fe200078e00ff */
[----:B------:R-:W-:-:S02]  /*8d20*/  @P2 IADD3 R69, PT, PT, R69, -0x7f000001, RZ ;  /* 0x80ffffff45452810 */ /* 0x000fc40007ffe0ff */
[----:B------:R-:W-:Y:S01]  /*8d30*/  @P3 IADD3 R56, PT, PT, R56, -0x7f000001, RZ ;  /* 0x80ffffff38383810 */ /* 0x000fe20007ffe0ff */
[----:B------:R-:W-:Y:S02]  /*8d40*/  IMAD R65, R38, 0x7effffff, RZ ;  /* 0x7effffff26417824 */ /* 0x000fe400078e02ff */
[----:B------:R-:W-:Y:S01]  /*8d50*/  IMAD R61, R66, 0x6, RZ ;  /* 0x00000006423d7824 */ /* 0x000fe200078e02ff */
[----:B------:R-:W-:Y:S02]  /*8d60*/  @P0 IADD3 R72, PT, PT, R72, -0x7f000001, RZ ;  /* 0x80ffffff48480810 */ /* 0x000fe40007ffe0ff */
[----:B------:R-:W-:Y:S01]  /*8d70*/  @P5 IADD3 R67, PT, PT, R67, -0x7f000001, RZ ;  /* 0x80ffffff43435810 */ /* 0x000fe20007ffe0ff */
[----:B------:R-:W-:Y:S01]  /*8d80*/  IMAD.HI.U32 R58, R65, 0x7f000001, R38 ;  /* 0x7f000001413a7827 */ /* 0x000fe200078e0026 */
[----:B------:R-:W-:Y:S01]  /*8d90*/  ISETP.GE.U32.AND P0, PT, R77, 0x7f000001, PT ;  /* 0x7f0000014d00780c */ /* 0x000fe20003f06070 */
[----:B------:R-:W-:Y:S01]  /*8da0*/  ISETP.GE.U32.AND P5, PT, R52, 0x7f000001, PT ;  /* 0x7f0000013400780c */ /* 0x000fe20003fa6070 */
[----:B------:R-:W-:Y:S01]  /*8db0*/  IADD3 R56, PT, PT, R56, R69, RZ ;  /* 0x0000004538387210 */ /* 0x000fe20007ffe0ff */
[----:B------:R-:W-:Y:S01]  /*8dc0*/  IMAD.HI.U32 R61, R61, 0x7f000001, R46 ;  /* 0x7f0000013d3d7827 */ /* 0x000fe200078e002e */
[----:B------:R-:W-:Y:S01]  /*8dd0*/  @P1 IADD3 R54, PT, PT, R54, -0x7f000001, RZ ;  /* 0x80ffffff36361810 */ /* 0x000fe20007ffe0ff */
[----:B------:R-:W-:-:S02]  /*8de0*/  ISETP.GE.U32.AND P4, PT, R58, 0x7f000001, PT ;  /* 0x7f0000013a00780c */ /* 0x000fc40003f86070 */
[----:B------:R-:W-:Y:S01]  /*8df0*/  ISETP.GE.U32.AND P1, PT, R56, 0x7f000001, PT ;  /* 0x7f0000013800780c */ /* 0x000fe20003f26070 */
[----:B------:R-:W-:Y:S01]  /*8e00*/  ISETP.GE.U32.AND P2, PT, R61, 0x7f000001, PT ;  /* 0x7f0000013d00780c */ /* 0x000fe20003f46070 */
[----:B------:R-:W-:Y:S01]  /*8e10*/  IMAD.WIDE.U32 R38, R122, R45, RZ ;  /* 0x0000002d7a267225 */ /* 0x000fe200078e00ff */
[----:B------:R-:W-:-:S03]  /*8e20*/  IADD3 R54, PT, PT, R54, R67, RZ ;  /* 0x0000004336367210 */ /* 0x000fc60007ffe0ff */
[----:B------:R-:W-:-:S04]  /*8e30*/  IMAD.WIDE.U32 R48, R72, 0x5fffffa, RZ ;  /* 0x05fffffa48307825 */ /* 0x000fc800078e00ff */
[----:B------:R-:W-:Y:S02]  /*8e40*/  IMAD R65, R72, 0x6, RZ ;  /* 0x0000000648417824 */ /* 0x000fe400078e02ff */
[----:B------:R-:W-:Y:S01]  /*8e50*/  IMAD R59, R38, 0x7effffff, RZ ;  /* 0x7effffff263b7824 */ /* 0x000fe200078e02ff */
[----:B------:R-:W-:Y:S01]  /*8e60*/  @P0 IADD3 R77, PT, PT, R77, -0x7f000001, RZ ;  /* 0x80ffffff4d4d0810 */ /* 0x000fe20007ffe0ff */
[----:B------:R-:W-:Y:S01]  /*8e70*/  IMAD.HI.U32 R49, R65, 0x7f000001, R48 ;  /* 0x7f00000141317827 */ /* 0x000fe200078e0030 */
[----:B------:R-:W-:Y:S01]  /*8e80*/  @P5 IADD3 R52, PT, PT, R52, -0x7f000001, RZ ;  /* 0x80ffffff34345810 */ /* 0x000fe20007ffe0ff */
[----:B------:R-:W-:Y:S02]  /*8e90*/  ISETP.GE.U32.AND P5, PT, R54, 0x7f000001, PT ;  /* 0x7f0000013600780c */ /* 0x000fe40003fa6070 */
[----:B------:R-:W-:Y:S01]  /*8ea0*/  IMAD.HI.U32 R59, R59, 0x7f000001, R38 ;  /* 0x7f0000013b3b7827 */ /* 0x000fe200078e0026 */
[----:B------:R-:W-:Y:S01]  /*8eb0*/  ISETP.GE.U32.AND P3, PT, R79, 0x7f000001, PT ;  /* 0x7f0000014f00780c */ /* 0x000fe20003f66070 */
[----:B------:R-:W-:Y:S01]  /*8ec0*/  ISETP.GE.U32.AND P0, PT, R49, 0x7f000001, PT ;  /* 0x7f0000013100780c */ /* 0x000fe20003f06070 */
[----:B------:R-:W-:Y:S01]  /*8ed0*/  @P4 IADD3 R58, PT, PT, R58, -0x7f000001, RZ ;  /* 0x80ffffff3a3a4810 */ /* 0x000fe20007ffe0ff */
[----:B------:R-:W-:Y:S01]  /*8ee0*/  ISETP.GE.U32.AND P6, PT, R100, 0x7f000001, PT ;  /* 0x7f0000016400780c */ /* 0x000fe20003fc6070 */
[----:B------:R-:W-:-:S02]  /*8ef0*/  IADD3 R52, PT, PT, R52, R77, RZ ;  /* 0x0000004d34347210 */ /* 0x000fc40007ffe0ff */
[----:B------:R-:W-:Y:S02]  /*8f00*/  @P2 IADD3 R61, PT, PT, R61, -0x7f000001, RZ ;  /* 0x80ffffff3d3d2810 */ /* 0x000fe40007ffe0ff */
[----:B------:R-:W-:Y:S01]  /*8f10*/  @P1 IADD3 R56, PT, PT, R56, -0x7f000001, RZ ;  /* 0x80ffffff38381810 */ /* 0x000fe20007ffe0ff */
[----:B------:R-:W-:Y:S01]  /*8f20*/  ISETP.GE.U32.AND P4, PT, R59, 0x7f000001, PT ;  /* 0x7f0000013b00780c */ /* 0x000fe20003f86070 */
[----:B------:R-:W-:Y:S02]  /*8f30*/  ISETP.GE.U32.AND P1, PT, R52, 0x7f000001, PT ;  /* 0x7f0000013400780c */ /* 0x000fe40003f26070 */
[----:B------:R-:W-:Y:S02]  /*8f40*/  IADD3 R101, PT, PT, R56, R61, RZ ;  /* 0x0000003d38657210 */ /* 0x000fe40007ffe0ff */
[----:B------:R-:W-:Y:S01]  /*8f50*/  @P5 IADD3 R54, PT, PT, R54, -0x7f000001, RZ ;  /* 0x80ffffff36365810 */ /* 0x000fe20007ffe0ff */
[----:B------:R-:W-:Y:S01]  /*8f60*/  IMAD.WIDE.U32 R38, R58, 0x5fffffa, RZ ;  /* 0x05fffffa3a267825 */ /* 0x000fe200078e00ff */
[----:B------:R-:W-:Y:S01]  /*8f70*/  @P3 IADD3 R79, PT, PT, R79, -0x7f000001, RZ ;  /* 0x80ffffff4f4f3810 */ /* 0x000fe20007ffe0ff */
[----:B------:R-:W-:-:S02]  /*8f80*/  ISETP.GE.U32.AND P5, PT, R101, 0x7f000001, PT ;  /* 0x7f0000016500780c */ /* 0x000fc40003fa6070 */
[----:B------:R-:W-:Y:S01]  /*8f90*/  IMAD R47, R58, 0x6, RZ ;  /* 0x000000063a2f7824 */ /* 0x000fe200078e02ff */
[----:B------:R-:W-:Y:S02]  /*8fa0*/  @P0 IADD3 R49, PT, PT, R49, -0x7f000001, RZ ;  /* 0x80ffffff31310810 */ /* 0x000fe40007ffe0ff */
[----:B------:R-:W-:Y:S02]  /*8fb0*/  @P6 IADD3 R100, PT, PT, R100, -0x7f000001, RZ ;  /* 0x80ffffff64646810 */ /* 0x000fe40007ffe0ff */
[----:B------:R-:W-:Y:S01]  /*8fc0*/  @P4 IADD3 R59, PT, PT, R59, -0x7f000001, RZ ;  /* 0x80ffffff3b3b4810 */ /* 0x000fe20007ffe0ff */
[----:B------:R-:W-:Y:S01]  /*8fd0*/  ISETP.GE.U32.AND P4, PT, R119, R82, PT ;  /* 0x000000527700720c */ /* 0x000fe20003f86070 */
[----:B------:R-:W-:Y:S01]  /*8fe0*/  IMAD.HI.U32 R39, R47, 0x7f000001, R38 ;  /* 0x7f0000012f277827 */ /* 0x000fe200078e0026 */
[----:B------:R-:W-:Y:S02]  /*8ff0*/  IADD3 R54, PT, PT, R54, R79, RZ ;  /* 0x0000004f36367210 */ /* 0x000fe40007ffe0ff */
[----:B------:R-:W-:-:S02]  /*9000*/  IADD3 R100, PT, PT, R100, R49, RZ ;  /* 0x0000003164647210 */ /* 0x000fc40007ffe0ff */
[----:B------:R-:W-:Y:S02]  /*9010*/  @P1 IADD3 R52, PT, PT, R52, -0x7f000001, RZ ;  /* 0x80ffffff34341810 */ /* 0x000fe40007ffe0ff */
[----:B------:R-:W-:Y:S01]  /*9020*/  IADD3 R58, PT, PT, R119, -R82, RZ ;  /* 0x80000052773a7210 */ /* 0x000fe20007ffe0ff */
[----:B------:R-:W-:Y:S01]  /*9030*/  ISETP.GE.U32.AND P3, PT, R39, 0x7f000001, PT ;  /* 0x7f0000012700780c */ /* 0x000fe20003f66070 */
[----:B------:R-:W-:Y:S01]  /*9040*/  ISETP.GE.U32.AND P2, PT, R54, 0x7f000001, PT ;  /* 0x7f0000013600780c */ /* 0x000fe20003f46070 */
[----:B------:R-:W-:Y:S01]  /*9050*/  ISETP.GE.U32.AND P0, PT, R100, 0x7f000001, PT ;  /* 0x7f0000016400780c */ /* 0x000fe20003f06070 */
[----:B------:R-:W-:Y:S02]  /*9060*/  IADD3 R98, PT, PT, R52, R59, RZ ;  /* 0x0000003b34627210 */ /* 0x000fe40007ffe0ff */
[----:B------:R-:W-:Y:S02]  /*9070*/  @P5 IADD3 R101, PT, PT, R101, -0x7f000001, RZ ;  /* 0x80ffffff65655810 */ /* 0x000fe40007ffe0ff */
[----:B------:R-:W-:Y:S01]  /*9080*/  @!P4 IADD3 R58, PT, PT, R58, 0x7f000001, RZ ;  /* 0x7f0000013a3ac810 */ /* 0x000fe20007ffe0ff */
[----:B------:R-:W-:-:S02]  /*9090*/  ISETP.GE.U32.AND P1, PT, R98, 0x7f000001, PT ;  /* 0x7f0000016200780c */ /* 0x000fc40003f26070 */
[----:B------:R-:W-:-:S04]  /*90a0*/  IMAD.WIDE.U32 R46, R101, R122, RZ ;  /* 0x0000007a652e7225 */ /* 0x000fc800078e00ff */
[----:B------:R-:W-:Y:S02]  /*90b0*/  IMAD R61, R46, 0x7effffff, RZ ;  /* 0x7effffff2e3d7824 */ /* 0x000fe400078e02ff */
[----:B------:R-:W-:Y:S01]  /*90c0*/  IMAD.WIDE.U32 R58, R119, R58, RZ ;  /* 0x0000003a773a7225 */ /* 0x000fe200078e00ff */
[----:B------:R-:W-:Y:S02]  /*90d0*/  @P3 IADD3 R39, PT, PT, R39, -0x7f000001, RZ ;  /* 0x80ffffff27273810 */ /* 0x000fe40007ffe0ff */
[----:B------:R-:W-:Y:S02]  /*90e0*/  @P2 IADD3 R54, PT, PT, R54, -0x7f000001, RZ ;  /* 0x80ffffff36362810 */ /* 0x000fe40007ffe0ff */
[----:B------:R-:W-:Y:S01]  /*90f0*/  @P0 IADD3 R100, PT, PT, R100, -0x7f000001, RZ ;  /* 0x80ffffff64640810 */ /* 0x000fe20007ffe0ff */
[----:B------:R-:W-:-:S04]  /*9100*/  IMAD.HI.U32 R52, R61, 0x7f000001, R46 ;  /* 0x7f0000013d347827 */ /* 0x000fc800078e002e */
[----:B------:R-:W-:Y:S01]  /*9110*/  IMAD R47, R58, 0x7effffff, RZ ;  /* 0x7effffff3a2f7824 */ /* 0x000fe200078e02ff */
[----:B------:R-:W-:Y:S01]  /*9120*/  IADD3 R79, PT, PT, R54, R39, RZ ;  /* 0x00000027364f7210 */ /* 0x000fe20007ffe0ff */
[----:B------:R-:W-:Y:S01]  /*9130*/  IMAD.WIDE.U32 R38, R100, R116, RZ ;  /* 0x0000007464267225 */ /* 0x000fe200078e00ff */
[----:B------:R-:W-:-:S03]  /*9140*/  @P1 IADD3 R98, PT, PT, R98, -0x7f000001, RZ ;  /* 0x80ffffff62621810 */ /* 0x000fc60007ffe0ff */
[----:B------:R-:W-:-:S04]  /*9150*/  IMAD.WIDE.U32 R48, R101, R45, RZ ;  /* 0x0000002d65307225 */ /* 0x000fc800078e00ff */
[----:B------:R-:W-:-:S04]  /*9160*/  IMAD.HI.U32 R72, R47, 0x7f000001, R58 ;  /* 0x7f0000012f487827 */ /* 0x000fc800078e003a */
[----:B------:R-:W-:Y:S01]  /*9170*/  IMAD R67, R38, 0x7effffff, RZ ;  /* 0x7effffff26437824 */ /* 0x000fe200078e02ff */
[----:B------:R-:W-:Y:S01]  /*9180*/  ISETP.GE.U32.AND P0, PT, R72, 0x7f000001, PT ;  /* 0x7f0000014800780c */ /* 0x000fe20003f06070 */
[----:B------:R-:W-:Y:S02]  /*9190*/  IMAD R61, R48, 0x7effffff, RZ ;  /* 0x7effffff303d7824 */ /* 0x000fe400078e02ff */
[----:B------:R-:W-:-:S04]  /*91a0*/  IMAD.WIDE.U32 R46, R98, R113, RZ ;  /* 0x00000071622e7225 */ /* 0x000fc800078e00ff */
[----:B------:R-:W-:-:S04]  /*91b0*/  IMAD.HI.U32 R67, R67, 0x7f000001, R38 ;  /* 0x7f00000143437827 */ /* 0x000fc800078e0026 */
[----:B------:R-:W-:-:S04]  /*91c0*/  IMAD.HI.U32 R66, R61, 0x7f000001, R48 ;  /* 0x7f0000013d427827 */ /* 0x000fc800078e0030 */
[----:B------:R-:W-:-:S04]  /*91d0*/  IMAD.WIDE.U32 R48, R100, R122, RZ ;  /* 0x0000007a64307225 */ /* 0x000fc800078e00ff */
[----:B------:R-:W-:-:S04]  /*91e0*/  IMAD.WIDE.U32 R38, R98, R116, RZ ;  /* 0x0000007462267225 */ /* 0x000fc800078e00ff */
[----:B------:R-:W-:Y:S01]  /*91f0*/  IMAD R65, R46, 0x7effffff, RZ ;  /* 0x7effffff2e417824 */ /* 0x000fe200078e02ff */
[----:B------:R-:W-:Y:S01]  /*9200*/  ISETP.GE.U32.AND P1, PT, R79, 0x7f000001, PT ;  /* 0x7f0000014f00780c */ /* 0x000fe20003f26070 */
[----:B------:R-:W-:Y:S02]  /*9210*/  IMAD R69, R48, 0x7effffff, RZ ;  /* 0x7effffff30457824 */ /* 0x000fe400078e02ff */
[----:B------:R-:W-:Y:S02]  /*9220*/  IMAD R59, R38, 0x7effffff, RZ ;  /* 0x7effffff263b7824 */ /* 0x000fe400078e02ff */
[----:B------:R-:W-:-:S04]  /*9230*/  IMAD.HI.U32 R65, R65, 0x7f000001, R46 ;  /* 0x7f00000141417827 */ /* 0x000fc800078e002e */
[----:B------:R-:W-:Y:S01]  /*9240*/  IMAD.WIDE.U32 R46, R101, R113, RZ ;  /* 0x00000071652e7225 */ /* 0x000fe200078e00ff */
[----:B------:R-:W-:-:S03]  /*9250*/  @P0 IADD3 R72, PT, PT, R72, -0x7f000001, RZ ;  /* 0x80ffffff48480810 */ /* 0x000fc60007ffe0ff */
[----:B------:R-:W-:-:S04]  /*9260*/  IMAD.HI.U32 R69, R69, 0x7f000001, R48 ;  /* 0x7f00000145457827 */ /* 0x000fc800078e0030 */
[----:B------:R-:W-:-:S04]  /*9270*/  IMAD.HI.U32 R54, R59, 0x7f000001, R38 ;  /* 0x7f0000013b367827 */ /* 0x000fc800078e0026 */
[----:B------:R-:W-:-:S04]  /*9280*/  IMAD.WIDE.U32 R48, R101, R116, RZ ;  /* 0x0000007465307225 */ /* 0x000fc800078e00ff */
[----:B------:R-:W-:Y:S02]  /*9290*/  IMAD R59, R46, 0x7effffff, RZ ;  /* 0x7effffff2e3b7824 */ /* 0x000fe400078e02ff */
[----:B------:R-:W-:Y:S02]  /*92a0*/  IMAD R71, R48, 0x7effffff, RZ ;  /* 0x7effffff30477824 */ /* 0x000fe400078e02ff */
[----:B------:R-:W-:-:S04]  /*92b0*/  IMAD.HI.U32 R56, R59, 0x7f000001, R46 ;  /* 0x7f0000013b387827 */ /* 0x000fc800078e002e */
[----:B------:R-:W-:-:S04]  /*92c0*/  IMAD.WIDE.U32 R38, R100, R45, RZ ;  /* 0x0000002d64267225 */ /* 0x000fc800078e00ff */
[----:B---3--:R-:W-:Y:S01]  /*92d0*/  IMAD.WIDE.U32 R46, R40, R72, RZ ;  /* 0x00000048282e7225 */ /* 0x008fe200078e00ff */
[----:B------:R-:W-:-:S03]  /*92e0*/  @P1 IADD3 R79, PT, PT, R79, -0x7f000001, RZ ;  /* 0x80ffffff4f4f1810 */ /* 0x000fc60007ffe0ff */
[----:B------:R-:W-:-:S04]  /*92f0*/  IMAD.HI.U32 R64, R71, 0x7f000001, R48 ;  /* 0x7f00000147407827 */ /* 0x000fc800078e0030 */
[----:B------:R-:W-:Y:S02]  /*9300*/  IMAD R61, R38, 0x7effffff, RZ ;  /* 0x7effffff263d7824 */ /* 0x000fe400078e02ff */
[----:B----4-:R-:W-:-:S04]  /*9310*/  IMAD.WIDE.U32 R58, R51, R72, RZ ;  /* 0x00000048333a7225 */ /* 0x010fc800078e00ff */
[----:B------:R-:W-:-:S04]  /*9320*/  IMAD.WIDE.U32 R48, R44, R72, RZ ;  /* 0x000000482c307225 */ /* 0x000fc800078e00ff */
[----:B------:R-:W-:Y:S01]  /*9330*/  IMAD R75, R46, 0x7effffff, RZ ;  /* 0x7effffff2e4b7824 */ /* 0x000fe200078e02ff */
[----:B------:R-:W-:Y:S01]  /*9340*/  ISETP.GE.U32.AND P1, PT, R52, 0x7f000001, PT ;  /* 0x7f0000013400780c */ /* 0x000fe20003f26070 */
[----:B------:R-:W-:-:S04]  /*9350*/  IMAD.HI.U32 R61, R61, 0x7f000001, R38 ;  /* 0x7f0000013d3d7827 */ /* 0x000fc800078e0026 */
[----:B------:R-:W-:Y:S02]  /*9360*/  IMAD R51, R58, 0x7effffff, RZ ;  /* 0x7effffff3a337824 */ /* 0x000fe400078e02ff */
[----:B------:R-:W-:Y:S02]  /*9370*/  IMAD R71, R48, 0x7effffff, RZ ;  /* 0x7effffff30477824 */ /* 0x000fe400078e02ff */
[----:B------:R-:W-:-:S04]  /*9380*/  IMAD.HI.U32 R75, R75, 0x7f000001, R46 ;  /* 0x7f0000014b4b7827 */ /* 0x000fc800078e002e */
[----:B------:R-:W-:-:S04]  /*9390*/  IMAD.WIDE.U32 R38, R79, R45, RZ ;  /* 0x0000002d4f267225 */ /* 0x000fc800078e00ff */
[----:B------:R-:W-:-:S04]  /*93a0*/  IMAD.WIDE.U32 R46, R79, R113, RZ ;  /* 0x000000714f2e7225 */ /* 0x000fc800078e00ff */
[----:B------:R-:W-:-:S04]  /*93b0*/  IMAD.HI.U32 R40, R51, 0x7f000001, R58 ;  /* 0x7f00000133287827 */ /* 0x000fc800078e003a */
[----:B------:R-:W-:-:S04]  /*93c0*/  IMAD.HI.U32 R44, R71, 0x7f000001, R48 ;  /* 0x7f000001472c7827 */ /* 0x000fc800078e0030 */
[----:B------:R-:W-:Y:S02]  /*93d0*/  IMAD R77, R38, 0x7effffff, RZ ;  /* 0x7effffff264d7824 */ /* 0x000fe400078e02ff */
[----:B------:R-:W-:-:S04]  /*93e0*/  IMAD.WIDE.U32 R48, R27, R72, RZ ;  /* 0x000000481b307225 */ /* 0x000fc800078e00ff */
[----:B------:R-:W-:Y:S02]  /*93f0*/  IMAD R51, R46, 0x7effffff, RZ ;  /* 0x7effffff2e337824 */ /* 0x000fe400078e02ff */
[----:B------:R-:W-:-:S04]  /*9400*/  IMAD.HI.U32 R77, R77, 0x7f000001, R38 ;  /* 0x7f0000014d4d7827 */ /* 0x000fc800078e0026 */
[----:B------:R-:W-:Y:S02]  /*9410*/  IMAD R27, R48, 0x7effffff, RZ ;  /* 0x7effffff301b7824 */ /* 0x000fe400078e02ff */
[----:B------:R-:W-:Y:S01]  /*9420*/  IMAD.HI.U32 R51, R51, 0x7f000001, R46 ;  /* 0x7f00000133337827 */ /* 0x000fe200078e002e */
[----:B------:R-:W-:Y:S01]  /*9430*/  @P1 IADD3 R52, PT, PT, R52, -0x7f000001, RZ ;  /* 0x80ffffff34341810 */ /* 0x000fe20007ffe0ff */
[----:B------:R-:W-:Y:S02]  /*9440*/  ISETP.GE.U32.AND P1, PT, R77, 0x7f000001, PT ;  /* 0x7f0000014d00780c */ /* 0x000fe40003f26070 */
[----:B------:R-:W-:Y:S01]  /*9450*/  IMAD.HI.U32 R48, R27, 0x7f000001, R48 ;  /* 0x7f0000011b307827 */ /* 0x000fe200078e0030 */
[----:B------:R-:W-:Y:S01]  /*9460*/  ISETP.GE.U32.AND P4, PT, R51, 0x7f000001, PT ;  /* 0x7f0000013300780c */ /* 0x000fe20003f86070 */
[----:B------:R-:W-:Y:S01]  /*9470*/  ISETP.GE.U32.AND P0, PT, R40, 0x7f000001, PT ;  /* 0x7f0000012800780c */ /* 0x000fe20003f06070 */
[----:B------:R-:W-:Y:S02]  /*9480*/  ISETP.GE.U32.AND P3, PT, R75, 0x7f000001, PT ;  /* 0x7f0000014b00780c */ /* 0x000fe40003f66070 */
[----:B------:R-:W-:Y:S01]  /*9490*/  ISETP.GE.U32.AND P2, PT, R48, 0x7f000001, PT ;  /* 0x7f0000013000780c */ /* 0x000fe20003f46070 */
[----:B------:R-:W-:-:S05]  /*94a0*/  ISETP.GE.U32.AND P5, PT, R44, 0x7f000001, PT ;  /* 0x7f0000012c00780c */ /* 0x000fca0003fa6070 */
[----:B------:R-:W-:-:S03]  /*94b0*/  @P1 IADD3 R77, PT, PT, R77, -0x7f000001, RZ ;  /* 0x80ffffff4d4d1810 */ /* 0x000fc60007ffe0ff */
[----:B------:R-:W-:Y:S02]  /*94c0*/  @P4 IADD3 R51, PT, PT, R51, -0x7f000001, RZ ;  /* 0x80ffffff33334810 */ /* 0x000fe40007ffe0ff */
[----:B------:R-:W-:Y:S02]  /*94d0*/  @P0 IADD3 R40, PT, PT, R40, -0x7f000001, RZ ;  /* 0x80ffffff28280810 */ /* 0x000fe40007ffe0ff */
[----:B------:R-:W-:Y:S01]  /*94e0*/  @P3 IADD3 R75, PT, PT, R75, -0x7f000001, RZ ;  /* 0x80ffffff4b4b3810 */ /* 0x000fe20007ffe0ff */
[----:B------:R-:W-:Y:S01]  /*94f0*/  ISETP.GE.U32.AND P0, PT, R69, 0x7f000001, PT ;  /* 0x7f0000014500780c */ /* 0x000fe20003f06070 */
[----:B------:R-:W-:Y:S01]  /*9500*/  @P2 IADD3 R48, PT, PT, R48, -0x7f000001, RZ ;  /* 0x80ffffff30302810 */ /* 0x000fe20007ffe0ff */
[----:B------:R-:W-:Y:S01]  /*9510*/  ISETP.GE.U32.AND P3, PT, R66, 0x7f000001, PT ;  /* 0x7f0000014200780c */ /* 0x000fe20003f66070 */
[----:B------:R-:W-:Y:S01]  /*9520*/  ISETP.GE.U32.AND P2, PT, R77, 0x7f000001, PT ;  /* 0x7f0000014d00780c */ /* 0x000fe20003f46070 */
[----:B------:R-:W-:Y:S01]  /*9530*/  ISETP.GE.U32.AND P1, PT, R51, 0x7f000001, PT ;  /* 0x7f0000013300780c */ /* 0x000fe20003f26070 */
[----:B------:R-:W-:Y:S01]  /*9540*/  @P5 IADD3 R44, PT, PT, R44, -0x7f000001, RZ ;  /* 0x80ffffff2c2c5810 */ /* 0x000fe20007ffe0ff */
[----:B------:R-:W-:Y:S01]  /*9550*/  IMAD R27, R52, 0x6, RZ ;  /* 0x00000006341b7824 */ /* 0x000fe200078e02ff */
[----:B------:R-:W-:Y:S01]  /*9560*/  IADD3 R40, PT, PT, R40, R25, RZ ;  /* 0x0000001928287210 */ /* 0x000fe20007ffe0ff */
[----:B------:R-:W-:Y:S01]  /*9570*/  IMAD.WIDE.U32 R46, R52, 0x5fffffa, RZ ;  /* 0x05fffffa342e7825 */ /* 0x000fe200078e00ff */
[----:B------:R-:W-:-:S02]  /*9580*/  IADD3 R4, PT, PT, R75, R4, RZ ;  /* 0x000000044b047210 */ /* 0x000fc40007ffe0ff */
[----:B------:R-:W-:Y:S02]  /*9590*/  IADD3 R44, PT, PT, R44, R9, RZ ;  /* 0x000000092c2c7210 */ /* 0x000fe40007ffe0ff */
[----:B------:R-:W-:Y:S01]  /*95a0*/  IADD3 R52, PT, PT, R48, R17, RZ ;  /* 0x0000001130347210 */ /* 0x000fe20007ffe0ff */
[----:B------:R-:W-:Y:S01]  /*95b0*/  ISETP.GE.U32.AND P5, PT, R67, 0x7f000001, PT ;  /* 0x7f0000014300780c */ /* 0x000fe20003fa6070 */
[----:B------:R-:W-:Y:S01]  /*95c0*/  @P0 IADD3 R69, PT, PT, R69, -0x7f000001, RZ ;  /* 0x80ffffff45450810 */ /* 0x000fe20007ffe0ff */
[----:B------:R-:W-:Y:S01]  /*95d0*/  ISETP.GE.U32.AND P0, PT, R40, 0x7f000001, PT ;  /* 0x7f0000012800780c */ /* 0x000fe20003f06070 */
[----:B------:R-:W-:Y:S02]  /*95e0*/  @P3 IADD3 R66, PT, PT, R66, -0x7f000001, RZ ;  /* 0x80ffffff42423810 */ /* 0x000fe40007ffe0ff */
[----:B------:R-:W-:Y:S02]  /*95f0*/  @P2 IADD3 R77, PT, PT, R77, -0x7f000001, RZ ;  /* 0x80ffffff4d4d2810 */ /* 0x000fe40007ffe0ff */
[----:B------:R-:W-:Y:S01]  /*9600*/  @P1 IADD3 R51, PT, PT, R51, -0x7f000001, RZ ;  /* 0x80ffffff33331810 */ /* 0x000fe20007ffe0ff */
[----:B------:R-:W-:Y:S01]  /*9610*/  ISETP.GE.U32.AND P2, PT, R44, 0x7f000001, PT ;  /* 0x7f0000012c00780c */ /* 0x000fe20003f46070 */
[----:B------:R-:W-:Y:S01]  /*9620*/  ISETP.GE.U32.AND P3, PT, R4, 0x7f000001, PT ;  /* 0x7f0000010400780c */ /* 0x000fe20003f66070 */
[----:B------:R-:W-:Y:S01]  /*9630*/  ISETP.GE.U32.AND P1, PT, R52, 0x7f000001, PT ;  /* 0x7f0000013400780c */ /* 0x000fe20003f26070 */
[----:B------:R-:W-:-:S04]  /*9640*/  IMAD.WIDE.U32 R38, R79, R116, RZ ;  /* 0x000000744f267225 */ /* 0x000fc800078e00ff */
[----:B------:R-:W-:Y:S01]  /*9650*/  IMAD R71, R38, 0x7effffff, RZ ;  /* 0x7effffff26477824 */ /* 0x000fe200078e02ff */
[----:B------:R-:W-:Y:S01]  /*9660*/  @P5 IADD3 R67, PT, PT, R67, -0x7f000001, RZ ;  /* 0x80ffffff43435810 */ /* 0x000fe20007ffe0ff */
[----:B------:R0:W-:Y:S02]  /*9670*/  STL [R1+0x110], R40 ;  /* 0x0001102801007387 */ /* 0x0001e40000100800 */
[----:B------:R-:W-:Y:S02]  /*9680*/  IMAD.HI.U32 R71, R71, 0x7f000001, R38 ;  /* 0x7f00000147477827 */ /* 0x000fe400078e0026 */
[----:B------:R1:W-:Y:S02]  /*9690*/  STL [R1+0x114], R44 ;  /* 0x0001142c01007387 */ /* 0x0003e40000100800 */
[C---:B------:R-:W-:Y:S02]  /*96a0*/  IMAD.WIDE.U32 R38, R69.reuse, 0x5fffffa, RZ ;  /* 0x05fffffa45267825 */ /* 0x040fe400078e00ff */
[----:B------:R2:W-:Y:S02]  /*96b0*/  STL [R1+0x118], R4 ;  /* 0x0001180401007387 */ /* 0x0005e40000100800 */
[----:B------:R-:W-:Y:S01]  /*96c0*/  IMAD R25, R69, 0x6, RZ ;  /* 0x0000000645197824 */ /* 0x000fe200078e02ff */
[----:B0-----:R-:W-:Y:S01]  /*96d0*/  @P0 IADD3 R40, PT, PT, R40, -0x7f000001, RZ ;  /* 0x80ffffff28280810 */ /* 0x001fe20007ffe0ff */
[----:B------:R0:W-:Y:S01]  /*96e0*/  STL [R1+0x11c], R52 ;  /* 0x00011c3401007387 */ /* 0x0001e20000100800 */
[----:B------:R-:W-:Y:S01]  /*96f0*/  IMAD.HI.U32 R72, R27, 0x7f000001, R46 ;  /* 0x7f0000011b487827 */ /* 0x000fe200078e002e */
[----:B-1----:R-:W-:-:S02]  /*9700*/  @P2 IADD3 R44, PT, PT, R44, -0x7f000001, RZ ;  /* 0x80ffffff2c2c2810 */ /* 0x002fc40007ffe0ff */
[----:B--2---:R-:W-:Y:S01]  /*9710*/  @P3 IADD3 R4, PT, PT, R4, -0x7f000001, RZ ;  /* 0x80ffffff04043810 */ /* 0x004fe20007ffe0ff */
[----:B------:R-:W-:Y:S01]  /*9720*/  IMAD.WIDE.U32 R46, R67, 0x5fffffa, RZ ;  /* 0x05fffffa432e7825 */ /* 0x000fe200078e00ff */
[----:B0-----:R-:W-:-:S03]  /*9730*/  @P1 IADD3 R52, PT, PT, R52, -0x7f000001, RZ ;  /* 0x80ffffff34341810 */ /* 0x001fc60007ffe0ff */
[----:B------:R-:W-:Y:S01]  /*9740*/  IMAD R17, R67, 0x6, RZ ;  /* 0x0000000643117824 */ /* 0x000fe200078e02ff */
[----:B------:R-:W-:Y:S01]  /*9750*/  STL [R1+0x110], R40 ;  /* 0x0001102801007387 */ /* 0x000fe20000100800 */
[----:B------:R-:W-:-:S03]  /*9760*/  IMAD.HI.U32 R81, R25, 0x7f000001, R38 ;  /* 0x7f00000119517827 */ /* 0x000fc600078e0026 */
[----:B------:R-:W-:Y:S01]  /*9770*/  STL [R1+0x114], R44 ;  /* 0x0001142c01007387 */ /* 0x000fe20000100800 */
[----:B------:R-:W-:-:S03]  /*9780*/  IMAD.HI.U32 R75, R17, 0x7f000001, R46 ;  /* 0x7f000001114b7827 */ /* 0x000fc600078e002e */
[----:B------:R0:W-:Y:S04]  /*9790*/  STL [R1+0x118], R4 ;  /* 0x0001180401007387 */ /* 0x0001e80000100800 */
[----:B------:R1:W-:Y:S04]  /*97a0*/  STL [R1+0x11c], R52 ;  /* 0x00011c3401007387 */ /* 0x0003e80000100800 */
[----:B------:R-:W2:Y:S04]  /*97b0*/  LD.E R25, desc[UR10][R42.64+0x1e4] ;  /* 0x0001e40a2a197980 */ /* 0x000ea8000c101900 */
[----:B------:R-:W3:Y:S01]  /*97c0*/  LD.E R17, desc[UR10][R42.64+0x1e8] ;  /* 0x0001e80a2a117980 */ /* 0x000ee2000c101900 */
[-C--:B------:R-:W-:Y:S01]  /*97d0*/  IMAD.WIDE.U32 R48, R79, R122.reuse, RZ ;  /* 0x0000007a4f307225 */ /* 0x080fe200078e00ff */
[----:B------:R-:W-:Y:S01]  /*97e0*/  ISETP.GE.U32.AND P2, PT, R71, 0x7f000001, PT ;  /* 0x7f0000014700780c */ /* 0x000fe20003f46070 */
[----:B------:R-:W-:Y:S01]  /*97f0*/  ISETP.GE.U32.AND P4, PT, R72, 0x7f000001, PT ;  /* 0x7f0000014800780c */ /* 0x000fe20003f86070 */
[----:B------:R-:W4:Y:S01]  /*9800*/  LD.E R27, desc[UR10][R42.64+0x1e0] ;  /* 0x0001e00a2a1b7980 */ /* 0x000f22000c101900 */
[----:B------:R-:W-:Y:S01]  /*9810*/  IMAD R9, R48, 0x7effffff, RZ ;  /* 0x7effffff30097824 */ /* 0x000fe200078e02ff */
[----:B------:R-:W-:Y:S01]  /*9820*/  ISETP.GE.U32.AND P0, PT, R65, 0x7f000001, PT ;  /* 0x7f0000014100780c */ /* 0x000fe20003f06070 */
[----:B------:R-:W-:Y:S01]  /*9830*/  ISETP.GE.U32.AND P1, PT, R56, 0x7f000001, PT ;  /* 0x7f0000013800780c */ /* 0x000fe20003f26070 */
[----:B------:R-:W-:Y:S01]  /*9840*/  IMAD.WIDE.U32 R38, R98, R122, RZ ;  /* 0x0000007a62267225 */ /* 0x000fe200078e00ff */
[----:B------:R-:W-:Y:S01]  /*9850*/  IADD3 R66, PT, PT, R51, R66, RZ ;  /* 0x0000004233427210 */ /* 0x000fe20007ffe0ff */
[----:B------:R-:W-:Y:S01]  /*9860*/  ISETP.GE.U32.AND P5, PT, R54, 0x7f000001, PT ;  /* 0x7f0000013600780c */ /* 0x000fe20003fa6070 */
[----:B------:R-:W-:Y:S01]  /*9870*/  ISETP.GE.U32.AND P6, PT, R81, 0x7f000001, PT ;  /* 0x7f0000015100780c */ /* 0x000fe20003fc6070 */
[----:B------:R-:W-:Y:S01]  /*9880*/  IMAD.HI.U32 R69, R9, 0x7f000001, R48 ;  /* 0x7f00000109457827 */ /* 0x000fe200078e0030 */
[----:B0-----:R-:W2:Y:S04]  /*9890*/  LDL R4, [R1+0x118] ;  /* 0x0001180001047983 */ /* 0x001ea80000100800 */
[----:B------:R-:W-:Y:S01]  /*98a0*/  ISETP.GE.U32.AND P3, PT, R69, 0x7f000001, PT ;  /* 0x7f0000014500780c */ /* 0x000fe20003f66070 */
[----:B------:R0:W2:Y:S01]  /*98b0*/  LD.E R9, desc[UR10][R42.64+0x1ec] ;  /* 0x0001ec0a2a097980 */ /* 0x0000a2000c101900 */
[----:B------:R-:W-:-:S02]  /*98c0*/  @P2 IADD3 R71, PT, PT, R71, -0x7f000001, RZ ;  /* 0x80ffffff47472810 */ /* 0x000fc40007ffe0ff */
[----:B------:R-:W-:Y:S01]  /*98d0*/  @P4 IADD3 R72, PT, PT, R72, -0x7f000001, RZ ;  /* 0x80ffffff48484810 */ /* 0x000fe20007ffe0ff */
[----:B------:R-:W-:Y:S01]  /*98e0*/  ISETP.GE.U32.AND P4, PT, R75, 0x7f000001, PT ;  /* 0x7f0000014b00780c */ /* 0x000fe20003f86070 */
[----:B------:R-:W2:Y:S01]  /*98f0*/  LDL R40, [R1+0x114] ;  /* 0x0001140001287983 */ /* 0x000ea20000100800 */
[----:B------:R-:W-:Y:S01]  /*9900*/  ISETP.GE.U32.AND P2, PT, R71, 0x7f000001, PT ;  /* 0x7f0000014700780c */ /* 0x000fe20003f46070 */
[----:B------:R-:W-:Y:S01]  /*9910*/  IMAD R51, R38, 0x7effffff, RZ ;  /* 0x7effffff26337824 */ /* 0x000fe200078e02ff */
[----:B------:R-:W-:-:S04]  /*9920*/  @P0 IADD3 R65, PT, PT, R65, -0x7f000001, RZ ;  /* 0x80ffffff41410810 */ /* 0x000fc80007ffe0ff */
[----:B------:R-:W-:Y:S02]  /*9930*/  @P3 IADD3 R69, PT, PT, R69, -0x7f000001, RZ ;  /* 0x80ffffff45453810 */ /* 0x000fe40007ffe0ff */
[----:B------:R-:W-:Y:S01]  /*9940*/  IADD3 R72, PT, PT, R77, R72, RZ ;  /* 0x000000484d487210 */ /* 0x000fe20007ffe0ff */
[----:B------:R-:W-:Y:S01]  /*9950*/  IMAD.WIDE.U32 R48, R100, R113, RZ ;  /* 0x0000007164307225 */ /* 0x000fe200078e00ff */
[----:B------:R-:W-:Y:S01]  /*9960*/  ISETP.GE.U32.AND P0, PT, R64, 0x7f000001, PT ;  /* 0x7f0000014000780c */ /* 0x000fe20003f06070 */
[----:B------:R-:W-:Y:S02]  /*9970*/  ISETP.GE.U32.AND P3, PT, R69, 0x7f000001, PT ;  /* 0x7f0000014500780c */ /* 0x000fe40003f66070 */
[----:B------:R-:W-:Y:S01]  /*9980*/  IMAD.HI.U32 R44, R51, 0x7f000001, R38 ;  /* 0x7f000001332c7827 */ /* 0x000fe200078e0026 */
[----:B------:R-:W-:Y:S02]  /*9990*/  @P4 IADD3 R75, PT, PT, R75, -0x7f000001, RZ ;  /* 0x80ffffff4b4b4810 */ /* 0x000fe40007ffe0ff */
[----:B------:R-:W-:-:S02]  /*99a0*/  @P1 IADD3 R56, PT, PT, R56, -0x7f000001, RZ ;  /* 0x80ffffff38381810 */ /* 0x000fc40007ffe0ff */
[----:B------:R-:W-:Y:S01]  /*99b0*/  @P2 IADD3 R71, PT, PT, R71, -0x7f000001, RZ ;  /* 0x80ffffff47472810 */ /* 0x000fe20007ffe0ff */
[----:B------:R-:W-:Y:S01]  /*99c0*/  IMAD R59, R48, 0x7effffff, RZ ;  /* 0x7effffff303b7824 */ /* 0x000fe200078e02ff */
[----:B------:R-:W-:Y:S01]  /*99d0*/  ISETP.GE.U32.AND P4, PT, R72, 0x7f000001, PT ;  /* 0x7f0000014800780c */ /* 0x000fe20003f86070 */
[----:B------:R-:W-:Y:S01]  /*99e0*/  ISETP.GE.U32.AND P1, PT, R44, 0x7f000001, PT ;  /* 0x7f0000012c00780c */ /* 0x000fe20003f26070 */
[----:B------:R-:W-:Y:S01]  /*99f0*/  @P5 IADD3 R54, PT, PT, R54, -0x7f000001, RZ ;  /* 0x80ffffff36365810 */ /* 0x000fe20007ffe0ff */
[----:B------:R-:W-:Y:S01]  /*9a00*/  IMAD.HI.U32 R58, R59, 0x7f000001, R48 ;  /* 0x7f0000013b3a7827 */ /* 0x000fe200078e0030 */
[----:B------:R-:W-:Y:S02]  /*9a10*/  IADD3 R48, PT, PT, R71, R56, RZ ;  /* 0x0000003847307210 */ /* 0x000fe40007ffe0ff */
[----:B------:R-:W-:Y:S02]  /*9a20*/  @P6 IADD3 R81, PT, PT, R81, -0x7f000001, RZ ;  /* 0x80ffffff51516810 */ /* 0x000fe40007ffe0ff */
[----:B------:R-:W-:-:S02]  /*9a30*/  @P0 IADD3 R64, PT, PT, R64, -0x7f000001, RZ ;  /* 0x80ffffff40400810 */ /* 0x000fc40007ffe0ff */
[----:B------:R-:W-:Y:S01]  /*9a40*/  @P3 IADD3 R69, PT, PT, R69, -0x7f000001, RZ ;  /* 0x80ffffff45453810 */ /* 0x000fe20007ffe0ff */
[----:B------:R-:W-:Y:S01]  /*9a50*/  ISETP.GE.U32.AND P5, PT, R66, 0x7f000001, PT ;  /* 0x7f0000014200780c */ /* 0x000fe20003fa6070 */
[----:B------:R-:W-:Y:S01]  /*9a60*/  ISETP.GE.U32.AND P6, PT, R61, 0x7f000001, PT ;  /* 0x7f0000013d00780c */ /* 0x000fe20003fc6070 */
[----:B------:R-:W-:Y:S01]  /*9a70*/  ISETP.GE.U32.AND P3, PT, R58, 0x7f000001, PT ;  /* 0x7f0000013a00780c */ /* 0x000fe20003f66070 */
[----:B------:R-:W-:Y:S01]  /*9a80*/  ISETP.GE.U32.AND P2, PT, R48, 0x7f000001, PT ;  /* 0x7f0000013000780c */ /* 0x000fe20003f46070 */
[----:B------:R-:W-:Y:S01]  /*9a90*/  IMAD.WIDE.U32 R46, R65, 0x5fffffa, RZ ;  /* 0x05fffffa412e7825 */ /* 0x000fe200078e00ff */
[----:B------:R-:W-:Y:S02]  /*9aa0*/  @P4 IADD3 R72, PT, PT, R72, -0x7f000001, RZ ;  /* 0x80ffffff48484810 */ /* 0x000fe40007ffe0ff */
[----:B------:R-:W-:Y:S01]  /*9ab0*/  IADD3 R49, PT, PT, R69, R64, RZ ;  /* 0x0000004045317210 */ /* 0x000fe20007ffe0ff */
[----:B------:R-:W2:Y:S01]  /*9ac0*/  LDL R51, [R1+0x11c] ;  /* 0x00011c0001337983 */ /* 0x000ea20000100800 */
[----:B------:R-:W-:-:S02]  /*9ad0*/  IMAD R67, R65, 0x6, RZ ;  /* 0x0000000641437824 */ /* 0x000fc400078e02ff */
[----:B0-----:R-:W-:Y:S01]  /*9ae0*/  IMAD.WIDE.U32 R42, R54, 0x5fffffa, RZ ;  /* 0x05fffffa362a7825 */ /* 0x001fe200078e00ff */
[----:B------:R-:W-:-:S03]  /*9af0*/  @P1 IADD3 R44, PT, PT, R44, -0x7f000001, RZ ;  /* 0x80ffffff2c2c1810 */ /* 0x000fc60007ffe0ff */
[----:B------:R-:W-:Y:S02]  /*9b00*/  IMAD R65, R54, 0x6, RZ ;  /* 0x0000000636417824 */ /* 0x000fe400078e02ff */
[----:B------:R-:W2:Y:S01]  /*9b10*/  LDL R54, [R1+0x110] ;  /* 0x0001100001367983 */ /* 0x000ea20000100800 */
[----:B------:R-:W-:Y:S01]  /*9b20*/  IMAD.HI.U32 R77, R67, 0x7f000001, R46 ;  /* 0x7f000001434d7827 */ /* 0x000fe200078e002e */
[----:B------:R-:W-:Y:S01]  /*9b30*/  IADD3 R72, PT, PT, R72, R75, RZ ;  /* 0x0000004b48487210 */ /* 0x000fe20007ffe0ff */
[----:B------:R-:W-:Y:S02]  /*9b40*/  ISETP.GE.U32.AND P0, PT, R49, 0x7f000001, PT ;  /* 0x7f0000013100780c */ /* 0x000fe40003f06070 */
[----:B------:R-:W-:Y:S01]  /*9b50*/  IMAD.HI.U32 R59, R65, 0x7f000001, R42 ;  /* 0x7f000001413b7827 */ /* 0x000fe200078e002a */
[----:B------:R-:W-:Y:S02]  /*9b60*/  @P5 IADD3 R66, PT, PT, R66, -0x7f000001, RZ ;  /* 0x80ffffff42425810 */ /* 0x000fe40007ffe0ff */
[----:B------:R-:W-:-:S02]  /*9b70*/  @P6 IADD3 R61, PT, PT, R61, -0x7f000001, RZ ;  /* 0x80ffffff3d3d6810 */ /* 0x000fc40007ffe0ff */
[----:B------:R-:W-:Y:S01]  /*9b80*/  @P3 IADD3 R58, PT, PT, R58, -0x7f000001, RZ ;  /* 0x80ffffff3a3a3810 */ /* 0x000fe20007ffe0ff */
[----:B------:R-:W-:Y:S01]  /*9b90*/  IMAD.WIDE.U32 R42, R44, 0x5fffffa, RZ ;  /* 0x05fffffa2c2a7825 */ /* 0x000fe200078e00ff */
[----:B------:R-:W-:Y:S01]  /*9ba0*/  @P2 IADD3 R48, PT, PT, R48, -0x7f000001, RZ ;  /* 0x80ffffff30302810 */ /* 0x000fe20007ffe0ff */
[----:B------:R-:W-:Y:S01]  /*9bb0*/  ISETP.GE.U32.AND P5, PT, R77, 0x7f000001, PT ;  /* 0x7f0000014d00780c */ /* 0x000fe20003fa6070 */
[----:B------:R-:W-:Y:S01]  /*9bc0*/  ISETP.GE.U32.AND P3, PT, R72, 0x7f000001, PT ;  /* 0x7f0000014800780c */ /* 0x000fe20003f66070 */
[----:B------:R-:W-:Y:S01]  /*9bd0*/  IMAD R67, R44, 0x6, RZ ;  /* 0x000000062c437824 */ /* 0x000fe200078e02ff */
[----:B-1----:R-:W-:Y:S01]  /*9be0*/  IADD3 R52, PT, PT, R66, R81, RZ ;  /* 0x0000005142347210 */ /* 0x002fe20007ffe0ff */
[----:B------:R-:W-:Y:S01]  /*9bf0*/  ISETP.GE.U32.AND P1, PT, R59, 0x7f000001, PT ;  /* 0x7f0000013b00780c */ /* 0x000fe20003f26070 */
[----:B------:R-:W-:Y:S01]  /*9c00*/  IADD3 R48, PT, PT, R48, R61, RZ ;  /* 0x0000003d30307210 */ /* 0x000fe20007ffe0ff */
[----:B------:R-:W-:Y:S01]  /*9c10*/  IMAD.HI.U32 R67, R67, 0x7f000001, R42 ;  /* 0x7f00000143437827 */ /* 0x000fe200078e002a */
[----:B------:R-:W-:-:S03]  /*9c20*/  @P0 IADD3 R49, PT, PT, R49, -0x7f000001, RZ ;  /* 0x80ffffff31310810 */ /* 0x000fc60007ffe0ff */
[----:B------:R-:W-:Y:S01]  /*9c30*/  IMAD.WIDE.U32 R46, R98, R45, RZ ;  /* 0x0000002d622e7225 */ /* 0x000fe200078e00ff */
[----:B------:R-:W-:Y:S01]  /*9c40*/  ISETP.GE.U32.AND P4, PT, R52, 0x7f000001, PT ;  /* 0x7f0000013400780c */ /* 0x000fe20003f86070 */
[----:B------:R-:W-:Y:S01]  /*9c50*/  ISETP.GE.U32.AND P0, PT, R67, 0x7f000001, PT ;  /* 0x7f0000014300780c */ /* 0x000fe20003f06070 */
[----:B------:R-:W-:Y:S01]  /*9c60*/  ISETP.GE.U32.AND P2, PT, R48, 0x7f000001, PT ;  /* 0x7f0000013000780c */ /* 0x000fe20003f46070 */
[----:B------:R-:W-:Y:S01]  /*9c70*/  IMAD R65, R46, 0x7effffff, RZ ;  /* 0x7effffff2e417824 */ /* 0x000fe200078e02ff */
[----:B------:R-:W-:Y:S02]  /*9c80*/  IADD3 R49, PT, PT, R49, R58, RZ ;  /* 0x0000003a31317210 */ /* 0x000fe40007ffe0ff */
[----:B------:R-:W-:Y:S02]  /*9c90*/  @P5 IADD3 R77, PT, PT, R77, -0x7f000001, RZ ;  /* 0x80ffffff4d4d5810 */ /* 0x000fe40007ffe0ff */
[----:B------:R-:W-:Y:S01]  /*9ca0*/  @P3 IADD3 R72, PT, PT, R72, -0x7f000001, RZ ;  /* 0x80ffffff48483810 */ /* 0x000fe20007ffe0ff */
[----:B------:R-:W-:Y:S01]  /*9cb0*/  IMAD.HI.U32 R118, R65, 0x7f000001, R46 ;  /* 0x7f00000141767827 */ /* 0x000fe200078e002e */
[----:B------:R-:W2:Y:S01]  /*9cc0*/  LDL.64 R42, [R1+0x100] ;  /* 0x00010000012a7983 */ /* 0x000ea20000100a00 */
[----:B------:R-:W-:Y:S01]  /*9cd0*/  @P1 IADD3 R59, PT, PT, R59, -0x7f000001, RZ ;  /* 0x80ffffff3b3b1810 */ /* 0x000fe20007ffe0ff */
[----:B------:R-:W-:Y:S01]  /*9ce0*/  ISETP.GE.U32.AND P1, PT, R49, 0x7f000001, PT ;  /* 0x7f0000013100780c */ /* 0x000fe20003f26070 */
[----:B------:R-:W-:Y:S01]  /*9cf0*/  IADD3 R72, PT, PT, R72, R77, RZ ;  /* 0x0000004d48487210 */ /* 0x000fe20007ffe0ff */
[----:B------:R-:W-:Y:S01]  /*9d00*/  ISETP.GE.U32.AND P3, PT, R118, 0x7f000001, PT ;  /* 0x7f0000017600780c */ /* 0x000fe20003f66070 */
[----:B------:R-:W-:-:S02]  /*9d10*/  @P4 IADD3 R52, PT, PT, R52, -0x7f000001, RZ ;  /* 0x80ffffff34344810 */ /* 0x000fc40007ffe0ff */
[----:B------:R-:W-:Y:S02]  /*9d20*/  @P0 IADD3 R67, PT, PT, R67, -0x7f000001, RZ ;  /* 0x80ffffff43430810 */ /* 0x000fe40007ffe0ff */
[----:B------:R-:W-:Y:S01]  /*9d30*/  @P2 IADD3 R48, PT, PT, R48, -0x7f000001, RZ ;  /* 0x80ffffff30302810 */ /* 0x000fe20007ffe0ff */
[----:B------:R-:W-:Y:S01]  /*9d40*/  ISETP.GE.U32.AND P0, PT, R72, 0x7f000001, PT ;  /* 0x7f0000014800780c */ /* 0x000fe20003f06070 */
[----:B------:R-:W-:Y:S01]  /*9d50*/  IMAD.WIDE.U32 R76, R100, R70, RZ ;  /* 0x00000046644c7225 */ /* 0x000fe200078e00ff */
[----:B------:R-:W-:Y:S02]  /*9d60*/  IADD3 R52, PT, PT, R52, R59, RZ ;  /* 0x0000003b34347210 */ /* 0x000fe40007ffe0ff */
[----:B------:R-:W-:Y:S01]  /*9d70*/  IADD3 R66, PT, PT, R48, R67, RZ ;  /* 0x0000004330427210 */ /* 0x000fe20007ffe0ff */
[----:B------:R-:W-:Y:S01]  /*9d80*/  IMAD R59, R76, 0x7effffff, RZ ;  /* 0x7effffff4c3b7824 */ /* 0x000fe200078e02ff */
[----:B------:R-:W-:Y:S01]  /*9d90*/  @P1 IADD3 R49, PT, PT, R49, -0x7f000001, RZ ;  /* 0x80ffffff31311810 */ /* 0x000fe20007ffe0ff */
[-C--:B------:R-:W-:Y:S01]  /*9da0*/  IMAD.WIDE.U32 R38, R101, R35.reuse, RZ ;  /* 0x0000002365267225 */ /* 0x080fe200078e00ff */
[----:B------:R-:W-:Y:S01]  /*9db0*/  @P3 IADD3 R118, PT, PT, R118, -0x7f000001, RZ ;  /* 0x80ffffff76763810 */ /* 0x000fe20007ffe0ff */
[----:B------:R-:W-:Y:S01]  /*9dc0*/  ISETP.GE.U32.AND P2, PT, R52, 0x7f000001, PT ;  /* 0x7f0000013400780c */ /* 0x000fe20003f46070 */
[----:B------:R-:W-:Y:S01]  /*9dd0*/  ISETP.GE.U32.AND P1, PT, R66, 0x7f000001, PT ;  /* 0x7f0000014200780c */ /* 0x000fe20003f26070 */
[----:B------:R-:W-:-:S02]  /*9de0*/  IMAD.WIDE.U32 R46, R100, R35, RZ ;  /* 0x00000023642e7225 */ /* 0x000fc400078e00ff */
[----:B------:R-:W-:Y:S02]  /*9df0*/  @P0 IADD3 R72, PT, PT, R72, -0x7f000001, RZ ;  /* 0x80ffffff48480810 */ /* 0x000fe40007ffe0ff */
[----:B------:R-:W-:Y:S01]  /*9e00*/  IADD3 R118, PT, PT, R49, R118, RZ ;  /* 0x0000007631767210 */ /* 0x000fe20007ffe0ff */
[----:B------:R-:W-:-:S04]  /*9e10*/  IMAD.HI.U32 R76, R59, 0x7f000001, R76 ;  /* 0x7f0000013b4c7827 */ /* 0x000fc800078e004c */
[----:B------:R-:W-:Y:S02]  /*9e20*/  IMAD R69, R38, 0x7effffff, RZ ;  /* 0x7effffff26457824 */ /* 0x000fe400078e02ff */
[----:B------:R-:W-:Y:S02]  /*9e30*/  IMAD R75, R46, 0x7effffff, RZ ;  /* 0x7effffff2e4b7824 */ /* 0x000fe400078e02ff */
[----:B------:R-:W-:Y:S01]  /*9e40*/  IMAD.WIDE.U32 R58, R98, R35, RZ ;  /* 0x00000023623a7225 */ /* 0x000fe200078e00ff */
[----:B------:R-:W-:-:S03]  /*9e50*/  ISETP.GE.U32.AND P0, PT, R118, 0x7f000001, PT ;  /* 0x7f0000017600780c */ /* 0x000fc60003f06070 */
[----:B------:R-:W-:-:S04]  /*9e60*/  IMAD.HI.U32 R44, R69, 0x7f000001, R38 ;  /* 0x7f000001452c7827 */ /* 0x000fc800078e0026 */
[----:B------:R-:W-:-:S04]  /*9e70*/  IMAD.HI.U32 R75, R75, 0x7f000001, R46 ;  /* 0x7f0000014b4b7827 */ /* 0x000fc800078e002e */
[----:B------:R-:W-:Y:S02]  /*9e80*/  IMAD R77, R58, 0x7effffff, RZ ;  /* 0x7effffff3a4d7824 */ /* 0x000fe400078e02ff */
[----:B------:R-:W-:-:S04]  /*9e90*/  IMAD.WIDE.U32 R38, R101, R70, RZ ;  /* 0x0000004665267225 */ /* 0x000fc800078e00ff */
[----:B------:R-:W-:Y:S01]  /*9ea0*/  IMAD.WIDE.U32 R46, R72, R45, RZ ;  /* 0x0000002d482e7225 */ /* 0x000fe200078e00ff */
[----:B------:R-:W-:Y:S02]  /*9eb0*/  @P2 IADD3 R52, PT, PT, R52, -0x7f000001, RZ ;  /* 0x80ffffff34342810 */ /* 0x000fe40007ffe0ff */
[----:B------:R-:W-:Y:S01]  /*9ec0*/  @P1 IADD3 R66, PT, PT, R66, -0x7f000001, RZ ;  /* 0x80ffffff42421810 */ /* 0x000fe20007ffe0ff */
[----:B------:R-:W-:-:S04]  /*9ed0*/  IMAD.HI.U32 R77, R77, 0x7f000001, R58 ;  /* 0x7f0000014d4d7827 */ /* 0x000fc800078e003a */
[----:B------:R-:W-:Y:S02]  /*9ee0*/  IMAD R81, R38, 0x7effffff, RZ ;  /* 0x7effffff26517824 */ /* 0x000fe400078e02ff */
[----:B------:R-:W-:-:S04]  /*9ef0*/  IMAD.WIDE.U32 R48, R98, R70, RZ ;  /* 0x0000004662307225 */ /* 0x000fc800078e00ff */
[----:B------:R-:W-:Y:S02]  /*9f00*/  IMAD R59, R46, 0x7effffff, RZ ;  /* 0x7effffff2e3b7824 */ /* 0x000fe400078e02ff */
[----:B------:R-:W-:-:S04]  /*9f10*/  IMAD.HI.U32 R81, R81, 0x7f000001, R38 ;  /* 0x7f00000151517827 */ /* 0x000fc800078e0026 */
[----:B------:R-:W-:Y:S02]  /*9f20*/  IMAD R65, R48, 0x7effffff, RZ ;  /* 0x7effffff30417824 */ /* 0x000fe400078e02ff */
[----:B------:R-:W-:-:S04]  /*9f30*/  IMAD.HI.U32 R56, R59, 0x7f000001, R46 ;  /* 0x7f0000013b387827 */ /* 0x000fc800078e002e */
[----:B------:R-:W-:-:S04]  /*9f40*/  IMAD.WIDE.U32 R38, R52, R122, RZ ;  /* 0x0000007a34267225 */ /* 0x000fc800078e00ff */
[----:B------:R-:W-:Y:S01]  /*9f50*/  IMAD.WIDE.U32 R46, R66, R116, RZ ;  /* 0x00000074422e7225 */ /* 0x000fe200078e00ff */
[----:B------:R-:W-:-:S03]  /*9f60*/  @P0 IADD3 R118, PT, PT, R118, -0x7f000001, RZ ;  /* 0x80ffffff76760810 */ /* 0x000fc60007ffe0ff */
        /* <DEDUP_REMOVED lines=8> */
[----:B------:R-:W-:-:S04]  /*9ff0*/  IMAD.WIDE.U32 R46, R118, R113, RZ ;  /* 0x00000071762e7225 */ /* 0x000fc800078e00ff */
[----:B------:R-:W-:-:S04]  /*a000*/  IMAD.HI.U32 R64, R67, 0x7f000001, R58 ;  /* 0x7f00000143407827 */ /* 0x000fc800078e003a */
[----:B------:R-:W-:Y:S02]  /*a010*/  IMAD R71, R38, 0x7effffff, RZ ;  /* 0x7effffff26477824 */ /* 0x000fe400078e02ff */
[----:B------:R-:W-:-:S04]  /*a020*/  IMAD.WIDE.U32 R58, R72, R116, RZ ;  /* 0x00000074483a7225 */ /* 0x000fc800078e00ff */
[----:B------:R-:W-:Y:S01]  /*a030*/  IMAD R67, R46, 0x7effffff, RZ ;  /* 0x7effffff2e437824 */ /* 0x000fe200078e02ff */
[----:B------:R-:W-:Y:S01]  /*a040*/  ISETP.GE.U32.AND P3, PT, R65, 0x7f000001, PT ;  /* 0x7f0000014100780c */ /* 0x000fe20003f66070 */
[----:B------:R-:W-:-:S04]  /*a050*/  IMAD.HI.U32 R78, R71, 0x7f000001, R38 ;  /* 0x7f000001474e7827 */ /* 0x000fc800078e0026 */
[----:B------:R-:W-:Y:S02]  /*a060*/  IMAD R83, R58, 0x7effffff, RZ ;  /* 0x7effffff3a537824 */ /* 0x000fe400078e02ff */
[----:B------:R-:W-:-:S04]  /*a070*/  IMAD.HI.U32 R67, R67, 0x7f000001, R46 ;  /* 0x7f00000143437827 */ /* 0x000fc800078e002e */
[----:B------:R-:W-:-:S04]  /*a080*/  IMAD.WIDE.U32 R38, R118, R116, RZ ;  /* 0x0000007476267225 */ /* 0x000fc800078e00ff */
[----:B------:R-:W-:Y:S01]  /*a090*/  IMAD.WIDE.U32 R46, R66, R45, RZ ;  /* 0x0000002d422e7225 */ /* 0x000fe200078e00ff */
[----:B------:R-:W-:-:S03]  /*a0a0*/  ISETP.GE.U32.AND P0, PT, R64, 0x7f000001, PT ;  /* 0x7f0000014000780c */ /* 0x000fc60003f06070 */
[----:B------:R-:W-:-:S04]  /*a0b0*/  IMAD.HI.U32 R84, R83, 0x7f000001, R58 ;  /* 0x7f00000153547827 */ /* 0x000fc800078e003a */
[----:B------:R-:W-:Y:S02]  /*a0c0*/  IMAD R71, R38, 0x7effffff, RZ ;  /* 0x7effffff26477824 */ /* 0x000fe400078e02ff */
[----:B------:R-:W-:Y:S02]  /*a0d0*/  IMAD R83, R46, 0x7effffff, RZ ;  /* 0x7effffff2e537824 */ /* 0x000fe400078e02ff */
[----:B------:R-:W-:-:S04]  /*a0e0*/  IMAD.WIDE.U32 R48, R52, R45, RZ ;  /* 0x0000002d34307225 */ /* 0x000fc800078e00ff */
[----:B------:R-:W-:Y:S01]  /*a0f0*/  IMAD.WIDE.U32 R58, R72, R122, RZ ;  /* 0x0000007a483a7225 */ /* 0x000fe200078e00ff */
[----:B------:R-:W-:-:S03]  /*a100*/  ISETP.GE.U32.AND P6, PT, R84, 0x7f000001, PT ;  /* 0x7f0000015400780c */ /* 0x000fc60003fc6070 */
[----:B------:R-:W-:-:S04]  /*a110*/  IMAD.HI.U32 R71, R71, 0x7f000001, R38 ;  /* 0x7f00000147477827 */ /* 0x000fc800078e0026 */
[----:B------:R-:W-:Y:S01]  /*a120*/  IMAD.HI.U32 R83, R83, 0x7f000001, R46 ;  /* 0x7f00000153537827 */ /* 0x000fe200078e002e */
[----:B------:R-:W-:-:S03]  /*a130*/  @P3 IADD3 R65, PT, PT, R65, -0x7f000001, RZ ;  /* 0x80ffffff41413810 */ /* 0x000fc60007ffe0ff */
[----:B------:R-:W-:Y:S02]  /*a140*/  IMAD R69, R48, 0x7effffff, RZ ;  /* 0x7effffff30457824 */ /* 0x000fe400078e02ff */
[----:B------:R-:W-:Y:S01]  /*a150*/  IMAD R47, R58, 0x7effffff, RZ ;  /* 0x7effffff3a2f7824 */ /* 0x000fe200078e02ff */
[----:B------:R-:W-:Y:S01]  /*a160*/  ISETP.GE.U32.AND P1, PT, R61, 0x7f000001, PT ;  /* 0x7f0000013d00780c */ /* 0x000fe20003f26070 */
[----:B------:R-:W-:Y:S01]  /*a170*/  IMAD.HI.U32 R69, R69, 0x7f000001, R48 ;  /* 0x7f00000145457827 */ /* 0x000fe200078e0030 */
[----:B------:R-:W-:Y:S01]  /*a180*/  ISETP.GE.U32.AND P2, PT, R56, 0x7f000001, PT ;  /* 0x7f0000013800780c */ /* 0x000fe20003f46070 */
[----:B------:R-:W-:Y:S02]  /*a190*/  ISETP.GE.U32.AND P3, PT, R71, 0x7f000001, PT ;  /* 0x7f0000014700780c */ /* 0x000fe40003f66070 */
[----:B------:R-:W-:Y:S01]  /*a1a0*/  IMAD.HI.U32 R88, R47, 0x7f000001, R58 ;  /* 0x7f0000012f587827 */ /* 0x000fe200078e003a */
[----:B------:R-:W-:-:S03]  /*a1b0*/  @P0 IADD3 R64, PT, PT, R64, -0x7f000001, RZ ;  /* 0x80ffffff40400810 */ /* 0x000fc60007ffe0ff */
[----:B------:R-:W-:Y:S01]  /*a1c0*/  IMAD.WIDE.U32 R48, R52, R113, RZ ;  /* 0x0000007134307225 */ /* 0x000fe200078e00ff */
[----:B------:R-:W-:-:S03]  /*a1d0*/  ISETP.GE.U32.AND P0, PT, R88, 0x7f000001, PT ;  /* 0x7f0000015800780c */ /* 0x000fc60003f06070 */
[----:B------:R-:W-:Y:S01]  /*a1e0*/  IMAD R85, R48, 0x7effffff, RZ ;  /* 0x7effffff30557824 */ /* 0x000fe200078e02ff */
[----:B------:R-:W-:-:S03]  /*a1f0*/  @P6 IADD3 R84, PT, PT, R84, -0x7f000001, RZ ;  /* 0x80ffffff54546810 */ /* 0x000fc60007ffe0ff */
[----:B------:R-:W-:Y:S01]  /*a200*/  IMAD.HI.U32 R85, R85, 0x7f000001, R48 ;  /* 0x7f00000155557827 */ /* 0x000fe200078e0030 */
[----:B------:R-:W-:Y:S02]  /*a210*/  @P1 IADD3 R61, PT, PT, R61, -0x7f000001, RZ ;  /* 0x80ffffff3d3d1810 */ /* 0x000fe40007ffe0ff */
[----:B------:R-:W-:Y:S02]  /*a220*/  @P2 IADD3 R56, PT, PT, R56, -0x7f000001, RZ ;  /* 0x80ffffff38382810 */ /* 0x000fe40007ffe0ff */
[----:B------:R-:W-:Y:S01]  /*a230*/  @P3 IADD3 R71, PT, PT, R71, -0x7f000001, RZ ;  /* 0x80ffffff47473810 */ /* 0x000fe20007ffe0ff */
[----:B------:R-:W-:Y:S01]  /*a240*/  ISETP.GE.U32.AND P1, PT, R64, 0x7f000001, PT ;  /* 0x7f0000014000780c */ /* 0x000fe20003f26070 */
[----:B------:R-:W-:Y:S01]  /*a250*/  ISETP.GE.U32.AND P2, PT, R85, 0x7f000001, PT ;  /* 0x7f0000015500780c */ /* 0x000fe20003f46070 */
[----:B------:R-:W-:Y:S01]  /*a260*/  ISETP.GE.U32.AND P3, PT, R84, 0x7f000001, PT ;  /* 0x7f0000015400780c */ /* 0x000fe20003f66070 */
[----:B------:R-:W-:Y:S01]  /*a270*/  IMAD.WIDE.U32 R48, R52, R116, RZ ;  /* 0x0000007434307225 */ /* 0x000fe200078e00ff */
[----:B------:R-:W-:Y:S01]  /*a280*/  ISETP.GE.U32.AND P5, PT, R78, 0x7f000001, PT ;  /* 0x7f0000014e00780c */ /* 0x000fe20003fa6070 */
[----:B------:R-:W-:Y:S01]  /*a290*/  ISETP.GE.U32.AND P4, PT, R69, 0x7f000001, PT ;  /* 0x7f0000014500780c */ /* 0x000fe20003f86070 */
[----:B------:R-:W-:Y:S01]  /*a2a0*/  @P0 IADD3 R88, PT, PT, R88, -0x7f000001, RZ ;  /* 0x80ffffff58580810 */ /* 0x000fe20007ffe0ff */
[----:B------:R-:W-:-:S04]  /*a2b0*/  IMAD R89, R48, 0x7effffff, RZ ;  /* 0x7effffff30597824 */ /* 0x000fc800078e02ff */
[----:B------:R-:W-:Y:S01]  /*a2c0*/  IMAD.HI.U32 R89, R89, 0x7f000001, R48 ;  /* 0x7f00000159597827 */ /* 0x000fe200078e0030 */
[----:B------:R-:W-:Y:S01]  /*a2d0*/  ISETP.GE.U32.AND P0, PT, R88, 0x7f000001, PT ;  /* 0x7f0000015800780c */ /* 0x000fe20003f06070 */
[----:B------:R-:W-:Y:S02]  /*a2e0*/  @P1 IADD3 R64, PT, PT, R64, -0x7f000001, RZ ;  /* 0x80ffffff40401810 */ /* 0x000fe40007ffe0ff */
[----:B------:R-:W-:Y:S01]  /*a2f0*/  @P2 IADD3 R85, PT, PT, R85, -0x7f000001, RZ ;  /* 0x80ffffff55552810 */ /* 0x000fe20007ffe0ff */
[----:B------:R-:W-:Y:S01]  /*a300*/  IMAD.WIDE.U32 R46, R65, 0x5fffffa, RZ ;  /* 0x05fffffa412e7825 */ /* 0x000fe200078e00ff */
[----:B------:R-:W-:Y:S02]  /*a310*/  @P3 IADD3 R84, PT, PT, R84, -0x7f000001, RZ ;  /* 0x80ffffff54543810 */ /* 0x000fe40007ffe0ff */
[----:B------:R-:W-:Y:S01]  /*a320*/  @P5 IADD3 R78, PT, PT, R78, -0x7f000001, RZ ;  /* 0x80ffffff4e4e5810 */ /* 0x000fe20007ffe0ff */
[----:B------:R-:W-:Y:S01]  /*a330*/  ISETP.GE.U32.AND P6, PT, R56, 0x7f000001, PT ;  /* 0x7f0000013800780c */ /* 0x000fe20003fc6070 */
[----:B------:R-:W-:Y:S01]  /*a340*/  IMAD.WIDE.U32 R48, R61, 0x5fffffa, RZ ;  /* 0x05fffffa3d307825 */ /* 0x000fe200078e00ff */
[----:B------:R-:W-:Y:S01]  /*a350*/  ISETP.GE.U32.AND P1, PT, R89, 0x7f000001, PT ;  /* 0x7f0000015900780c */ /* 0x000fe20003f26070 */
[----:B------:R-:W-:-:S02]  /*a360*/  @P4 IADD3 R69, PT, PT, R69, -0x7f000001, RZ ;  /* 0x80ffffff45454810 */ /* 0x000fc40007ffe0ff */
[----:B------:R-:W-:Y:S02]  /*a370*/  IMAD R65, R65, 0x6, RZ ;  /* 0x0000000641417824 */ /* 0x000fe400078e02ff */
[----:B------:R-:W-:Y:S01]  /*a380*/  IMAD.WIDE.U32 R38, R118, R122, RZ ;  /* 0x0000007a76267225 */ /* 0x000fe200078e00ff */
[----:B------:R-:W-:-:S03]  /*a390*/  IADD3 R84, PT, PT, R84, R85, RZ ;  /* 0x0000005554547210 */ /* 0x000fc60007ffe0ff */
[----:B------:R-:W-:Y:S02]  /*a3a0*/  IMAD R61, R61, 0x6, RZ ;  /* 0x000000063d3d7824 */ /* 0x000fe400078e02ff */
[----:B------:R-:W-:Y:S01]  /*a3b0*/  IMAD.HI.U32 R65, R65, 0x7f000001, R46 ;  /* 0x7f00000141417827 */ /* 0x000fe200078e002e */
[----:B------:R-:W-:-:S03]  /*a3c0*/  IADD3 R64, PT, PT, R64, R69, RZ ;  /* 0x0000004540407210 */ /* 0x000fc60007ffe0ff */
[----:B------:R-:W-:Y:S02]  /*a3d0*/  IMAD R87, R38, 0x7effffff, RZ ;  /* 0x7effffff26577824 */ /* 0x000fe400078e02ff */
[----:B------:R-:W-:Y:S01]  /*a3e0*/  IMAD.WIDE.U32 R46, R78, 0x5fffffa, RZ ;  /* 0x05fffffa4e2e7825 */ /* 0x000fe200078e00ff */
[----:B------:R-:W-:-:S03]  /*a3f0*/  @P0 IADD3 R88, PT, PT, R88, -0x7f000001, RZ ;  /* 0x80ffffff58580810 */ /* 0x000fc60007ffe0ff */
[----:B------:R-:W-:Y:S01]  /*a400*/  IMAD.HI.U32 R61, R61, 0x7f000001, R48 ;  /* 0x7f0000013d3d7827 */ /* 0x000fe200078e0030 */
[----:B------:R-:W-:-:S03]  /*a410*/  ISETP.GE.U32.AND P0, PT, R84, 0x7f000001, PT ;  /* 0x7f0000015400780c */ /* 0x000fc60003f06070 */
[----:B------:R-:W-:Y:S02]  /*a420*/  IMAD R49, R78, 0x6, RZ ;  /* 0x000000064e317824 */ /* 0x000fe400078e02ff */
[----:B------:R-:W-:Y:S01]  /*a430*/  IMAD.HI.U32 R87, R87, 0x7f000001, R38 ;  /* 0x7f00000157577827 */ /* 0x000fe200078e0026 */
[----:B------:R-:W-:Y:S01]  /*a440*/  ISETP.GE.U32.AND P2, PT, R64, 0x7f000001, PT ;  /* 0x7f0000014000780c */ /* 0x000fe20003f46070 */
[----:B------:R-:W-:Y:S02]  /*a450*/  @P6 IADD3 R56, PT, PT, R56, -0x7f000001, RZ ;  /* 0x80ffffff38386810 */ /* 0x000fe40007ffe0ff */
[----:B------:R-:W-:Y:S01]  /*a460*/  IMAD.HI.U32 R47, R49, 0x7f000001, R46 ;  /* 0x7f000001312f7827 */ /* 0x000fe200078e002e */
[----:B------:R-:W-:Y:S01]  /*a470*/  @P1 IADD3 R89, PT, PT, R89, -0x7f000001, RZ ;  /* 0x80ffffff59591810 */ /* 0x000fe20007ffe0ff */
[----:B------:R-:W-:Y:S02]  /*a480*/  ISETP.GE.U32.AND P5, PT, R87, 0x7f000001, PT ;  /* 0x7f0000015700780c */ /* 0x000fe40003fa6070 */
[----:B------:R-:W-:Y:S01]  /*a490*/  IMAD.WIDE.U32 R38, R66, R113, RZ ;  /* 0x0000007142267225 */ /* 0x000fe200078e00ff */
[----:B------:R-:W-:Y:S01]  /*a4a0*/  ISETP.GE.U32.AND P4, PT, R61, 0x7f000001, PT ;  /* 0x7f0000013d00780c */ /* 0x000fe20003f86070 */
[----:B------:R-:W-:Y:S01]  /*a4b0*/  ISETP.GE.U32.AND P6, PT, R83, 0x7f000001, PT ;  /* 0x7f0000015300780c */ /* 0x000fe20003fc6070 */
[----:B------:R-:W-:Y:S01]  /*a4c0*/  ISETP.GE.U32.AND P3, PT, R47, 0x7f000001, PT ;  /* 0x7f0000012f00780c */ /* 0x000fe20003f66070 */
[----:B------:R-:W-:Y:S01]  /*a4d0*/  IMAD R59, R38, 0x7effffff, RZ ;  /* 0x7effffff263b7824 */ /* 0x000fe200078e02ff */
[----:B------:R-:W-:-:S02]  /*a4e0*/  IADD3 R49, PT, PT, R88, R89, RZ ;  /* 0x0000005958317210 */ /* 0x000fc40007ffe0ff */
[----:B------:R-:W-:Y:S01]  /*a4f0*/  @P0 IADD3 R84, PT, PT, R84, -0x7f000001, RZ ;  /* 0x80ffffff54540810 */ /* 0x000fe20007ffe0ff */
[----:B------:R-:W-:Y:S01]  /*a500*/  IMAD.HI.U32 R58, R59, 0x7f000001, R38 ;  /* 0x7f0000013b3a7827 */ /* 0x000fe200078e0026 */
[----:B------:R-:W-:Y:S01]  /*a510*/  @P2 IADD3 R64, PT, PT, R64, -0x7f000001, RZ ;  /* 0x80ffffff40402810 */ /* 0x000fe20007ffe0ff */
[----:B------:R-:W-:Y:S01]  /*a520*/  ISETP.GE.U32.AND P0, PT, R49, 0x7f000001, PT ;  /* 0x7f0000013100780c */ /* 0x000fe20003f06070 */
[----:B------:R-:W-:Y:S01]  /*a530*/  ISETP.GE.U32.AND P2, PT, R65, 0x7f000001, PT ;  /* 0x7f0000014100780c */ /* 0x000fe20003f46070 */
[----:B------:R-:W-:Y:S01]  /*a540*/  IMAD.WIDE.U32 R38, R71, 0x5fffffa, RZ ;  /* 0x05fffffa47267825 */ /* 0x000fe200078e00ff */
[----:B------:R-:W-:Y:S01]  /*a550*/  ISETP.GE.U32.AND P1, PT, R58, 0x7f000001, PT ;  /* 0x7f0000013a00780c */ /* 0x000fe20003f26070 */
[----:B------:R-:W-:Y:S02]  /*a560*/  @P5 IADD3 R87, PT, PT, R87, -0x7f000001, RZ ;  /* 0x80ffffff57575810 */ /* 0x000fe40007ffe0ff */
[----:B------:R-:W-:Y:S01]  /*a570*/  @P4 IADD3 R61, PT, PT, R61, -0x7f000001, RZ ;  /* 0x80ffffff3d3d4810 */ /* 0x000fe20007ffe0ff */
[----:B------:R-:W-:Y:S01]  /*a580*/  IMAD R71, R71, 0x6, RZ ;  /* 0x0000000647477824 */ /* 0x000fe200078e02ff */
[----:B------:R-:W-:Y:S01]  /*a590*/  @P6 IADD3 R83, PT, PT, R83, -0x7f000001, RZ ;  /* 0x80ffffff53536810 */ /* 0x000fe20007ffe0ff */
[----:B------:R-:W-:Y:S01]  /*a5a0*/  ISETP.GE.U32.AND P5, PT, R67, 0x7f000001, PT ;  /* 0x7f0000014300780c */ /* 0x000fe20003fa6070 */
[----:B------:R-:W-:Y:S01]  /*a5b0*/  @P3 IADD3 R47, PT, PT, R47, -0x7f000001, RZ ;  /* 0x80ffffff2f2f3810 */ /* 0x000fe20007ffe0ff */
[----:B------:R-:W-:Y:S01]  /*a5c0*/  IMAD.HI.U32 R71, R71, 0x7f000001, R38 ;  /* 0x7f00000147477827 */ /* 0x000fe200078e0026 */
[----:B------:R-:W-:-:S02]  /*a5d0*/  IADD3 R56, PT, PT, R56, R61, RZ ;  /* 0x0000003d38387210 */ /* 0x000fc40007ffe0ff */
[----:B------:R-:W-:Y:S01]  /*a5e0*/  IADD3 R83, PT, PT, R84, R83, RZ ;  /* 0x0000005354537210 */ /* 0x000fe20007ffe0ff */
[----:B------:R-:W-:Y:S01]  /*a5f0*/  IMAD.WIDE.U32 R38, R87, 0x5fffffa, RZ ;  /* 0x05fffffa57267825 */ /* 0x000fe200078e00ff */
[----:B------:R-:W-:Y:S02]  /*a600*/  IADD3 R64, PT, PT, R64, R47, RZ ;  /* 0x0000002f40407210 */ /* 0x000fe40007ffe0ff */
[----:B------:R-:W-:Y:S01]  /*a610*/  @P0 IADD3 R49, PT, PT, R49, -0x7f000001, RZ ;  /* 0x80ffffff31310810 */ /* 0x000fe20007ffe0ff */
[----:B------:R-:W-:Y:S01]  /*a620*/  IMAD R87, R87, 0x6, RZ ;  /* 0x0000000657577824 */ /* 0x000fe200078e02ff */
[----:B------:R-:W-:Y:S01]  /*a630*/  ISETP.GE.U32.AND P3, PT, R56, 0x7f000001, PT ;  /* 0x7f0000013800780c */ /* 0x000fe20003f66070 */
[----:B------:R-:W-:Y:S01]  /*a640*/  ISETP.GE.U32.AND P0, PT, R83, 0x7f000001, PT ;  /* 0x7f0000015300780c */ /* 0x000fe20003f06070 */
[----:B------:R-:W-:Y:S01]  /*a650*/  IMAD.WIDE.U32 R46, R118, R45, RZ ;  /* 0x0000002d762e7225 */ /* 0x000fe200078e00ff */
[----:B------:R-:W-:Y:S02]  /*a660*/  @P1 IADD3 R58, PT, PT, R58, -0x7f000001, RZ ;  /* 0x80ffffff3a3a1810 */ /* 0x000fe40007ffe0ff */
[----:B------:R-:W-:Y:S01]  /*a670*/  @P2 IADD3 R65, PT, PT, R65, -0x7f000001, RZ ;  /* 0x80ffffff41412810 */ /* 0x000fe20007ffe0ff */
[----:B------:R-:W-:Y:S01]  /*a680*/  ISETP.GE.U32.AND P1, PT, R71, 0x7f000001, PT ;  /* 0x7f0000014700780c */ /* 0x000fe20003f26070 */
[----:B------:R-:W-:Y:S01]  /*a690*/  IMAD.HI.U32 R78, R87, 0x7f000001, R38 ;  /* 0x7f000001574e7827 */ /* 0x000fe200078e0026 */
[----:B------:R-:W-:Y:S01]  /*a6a0*/  ISETP.GE.U32.AND P2, PT, R64, 0x7f000001, PT ;  /* 0x7f0000014000780c */ /* 0x000fe20003f46070 */
[----:B------:R-:W-:-:S02]  /*a6b0*/  @P5 IADD3 R67, PT, PT, R67, -0x7f000001, RZ ;  /* 0x80ffffff43435810 */ /* 0x000fc40007ffe0ff */
[----:B------:R-:W-:Y:S01]  /*a6c0*/  IMAD R59, R46, 0x7effffff, RZ ;  /* 0x7effffff2e3b7824 */ /* 0x000fe200078e02ff */
[----:B------:R-:W-:Y:S01]  /*a6d0*/  ISETP.GE.U32.AND P5, PT, R78, 0x7f000001, PT ;  /* 0x7f0000014e00780c */ /* 0x000fe20003fa6070 */
[----:B------:R-:W-:Y:S01]  /*a6e0*/  ISETP.GE.U32.AND P4, PT, R63, R82, PT ;  /* 0x000000523f00720c */ /* 0x000fe20003f86070 */
[----:B------:R-:W-:Y:S01]  /*a6f0*/  IADD3 R49, PT, PT, R49, R58, RZ ;  /* 0x0000003a31317210 */ /* 0x000fe20007ffe0ff */
[----:B------:R-:W-:Y:S01]  /*a700*/  IMAD.HI.U32 R84, R59, 0x7f000001, R46 ;  /* 0x7f0000013b547827 */ /* 0x000fe200078e002e */
[----:B------:R-:W-:Y:S02]  /*a710*/  @P3 IADD3 R56, PT, PT, R56, -0x7f000001, RZ ;  /* 0x80ffffff38383810 */ /* 0x000fe40007ffe0ff */
[----:B------:R-:W-:Y:S01]  /*a720*/  @P0 IADD3 R83, PT, PT, R83, -0x7f000001, RZ ;  /* 0x80ffffff53530810 */ /* 0x000fe20007ffe0ff */
[----:B------:R-:W-:Y:S01]  /*a730*/  IMAD.WIDE.U32 R38, R67, 0x5fffffa, RZ ;  /* 0x05fffffa43267825 */ /* 0x000fe200078e00ff */
[----:B------:R-:W-:Y:S01]  /*a740*/  ISETP.GE.U32.AND P3, PT, R84, 0x7f000001, PT ;  /* 0x7f0000015400780c */ /* 0x000fe20003f66070 */
[----:B------:R-:W-:Y:S01]  /*a750*/  ISETP.GE.U32.AND P0, PT, R49, 0x7f000001, PT ;  /* 0x7f0000013100780c */ /* 0x000fe20003f06070 */
[----:B------:R-:W-:Y:S01]  /*a760*/  @P1 IADD3 R71, PT, PT, R71, -0x7f000001, RZ ;  /* 0x80ffffff47471810 */ /* 0x000fe20007ffe0ff */
[----:B------:R-:W-:Y:S01]  /*a770*/  IMAD R61, R67, 0x6, RZ ;  /* 0x00000006433d7824 */ /* 0x000fe200078e02ff */
[----:B------:R-:W-:-:S02]  /*a780*/  @P2 IADD3 R64, PT, PT, R64, -0x7f000001, RZ ;  /* 0x80ffffff40402810 */ /* 0x000fc40007ffe0ff */
[----:B------:R-:W-:Y:S02]  /*a790*/  IADD3 R48, PT, PT, R63, -R82, RZ ;  /* 0x800000523f307210 */ /* 0x000fe40007ffe0ff */
[----:B------:R-:W-:Y:S01]  /*a7a0*/  IADD3 R56, PT, PT, R56, R65, RZ ;  /* 0x0000004138387210 */ /* 0x000fe20007ffe0ff */
[----:B------:R-:W-:Y:S01]  /*a7b0*/  IMAD.HI.U32 R61, R61, 0x7f000001, R38 ;  /* 0x7f0000013d3d7827 */ /* 0x000fe200078e0026 */
[----:B------:R-:W-:Y:S02]  /*a7c0*/  @P5 IADD3 R78, PT, PT, R78, -0x7f000001, RZ ;  /* 0x80ffffff4e4e5810 */ /* 0x000fe40007ffe0ff */
[----:B------:R-:W-:Y:S02]  /*a7d0*/  IADD3 R92, PT, PT, R64, R71, RZ ;  /* 0x00000047405c7210 */ /* 0x000fe40007ffe0ff */
[----:B------:R-:W-:Y:S01]  /*a7e0*/  @!P4 IADD3 R48, PT, PT, R48, 0x7f000001, RZ ;  /* 0x7f0000013030c810 */ /* 0x000fe20007ffe0ff */
[----:B------:R-:W-:Y:S01]  /*a7f0*/  ISETP.GE.U32.AND P1, PT, R56, 0x7f000001, PT ;  /* 0x7f0000013800780c */ /* 0x000fe20003f26070 */
[----:B------:R-:W-:Y:S01]  /*a800*/  ISETP.GE.U32.AND P4, PT, R61, 0x7f000001, PT ;  /* 0x7f0000013d00780c */ /* 0x000fe20003f86070 */
[----:B------:R-:W-:Y:S01]  /*a810*/  IADD3 R117, PT, PT, R83, R78, RZ ;  /* 0x0000004e53757210 */ /* 0x000fe20007ffe0ff */
[----:B------:R-:W-:Y:S01]  /*a820*/  ISETP.GE.U32.AND P2, PT, R92, 0x7f000001, PT ;  /* 0x7f0000015c00780c */ /* 0x000fe20003f46070 */
[----:B------:R-:W-:-:S02]  /*a830*/  @P3 IADD3 R84, PT, PT, R84, -0x7f000001, RZ ;  /* 0x80ffffff54543810 */ /* 0x000fc40007ffe0ff */
[----:B------:R-:W-:Y:S01]  /*a840*/  @P0 IADD3 R49, PT, PT, R49, -0x7f000001, RZ ;  /* 0x80ffffff31310810 */ /* 0x000fe20007ffe0ff */
[----:B------:R-:W-:Y:S01]  /*a850*/  IMAD.WIDE.U32 R46, R79, R35, RZ ;  /* 0x000000234f2e7225 */ /* 0x000fe200078e00ff */
[----:B------:R-:W-:Y:S02]  /*a860*/  ISETP.GE.U32.AND P5, PT, R117, 0x7f000001, PT ;  /* 0x7f0000017500780c */ /* 0x000fe40003fa6070 */
[----:B------:R-:W-:Y:S01]  /*a870*/  IADD3 R85, PT, PT, R49, R84, RZ ;  /* 0x0000005431557210 */ /* 0x000fe20007ffe0ff */
[----:B------:R-:W-:Y:S02]  /*a880*/  IMAD R35, R46, 0x7effffff, RZ ;  /* 0x7effffff2e237824 */ /* 0x000fe400078e02ff */
[----:B------:R-:W-:Y:S01]  /*a890*/  IMAD.WIDE.U32 R38, R63, R48, RZ ;  /* 0x000000303f267225 */ /* 0x000fe200078e00ff */
[----:B------:R-:W-:Y:S02]  /*a8a0*/  @P4 IADD3 R61, PT, PT, R61, -0x7f000001, RZ ;  /* 0x80ffffff3d3d4810 */ /* 0x000fe40007ffe0ff */
[----:B------:R-:W-:Y:S01]  /*a8b0*/  @P1 IADD3 R56, PT, PT, R56, -0x7f000001, RZ ;  /* 0x80ffffff38381810 */ /* 0x000fe20007ffe0ff */
[----:B------:R-:W-:Y:S01]  /*a8c0*/  ISETP.GE.U32.AND P1, PT, R85, 0x7f000001, PT ;  /* 0x7f0000015500780c */ /* 0x000fe20003f26070 */
[----:B------:R-:W-:Y:S01]  /*a8d0*/  IMAD.WIDE.U32 R70, R79, R70, RZ ;  /* 0x000000464f467225 */ /* 0x000fe200078e00ff */
[----:B------:R-:W-:-:S03]  /*a8e0*/  @P2 IADD3 R92, PT, PT, R92, -0x7f000001, RZ ;  /* 0x80ffffff5c5c2810 */ /* 0x000fc60007ffe0ff */
[----:B------:R-:W-:Y:S01]  /*a8f0*/  IMAD.HI.U32 R78, R35, 0x7f000001, R46 ;  /* 0x7f000001234e7827 */ /* 0x000fe200078e002e */
[----:B------:R-:W-:-:S03]  /*a900*/  IADD3 R49, PT, PT, R56, R61, RZ ;  /* 0x0000003d38317210 */ /* 0x000fc60007ffe0ff */
[----:B------:R-:W-:Y:S01]  /*a910*/  IMAD R35, R38, 0x7effffff, RZ ;  /* 0x7effffff26237824 */ /* 0x000fe200078e02ff */
[----:B------:R-:W-:Y:S01]  /*a920*/  @P5 IADD3 R117, PT, PT, R117, -0x7f000001, RZ ;  /* 0x80ffffff75755810 */ /* 0x000fe20007ffe0ff */
[----:B------:R-:W-:Y:S02]  /*a930*/  IMAD R59, R70, 0x7effffff, RZ ;  /* 0x7effffff463b7824 */ /* 0x000fe400078e02ff */
[----:B------:R-:W-:-:S04]  /*a940*/  IMAD.HI.U32 R56, R35, 0x7f000001, R38 ;  /* 0x7f00000123387827 */ /* 0x000fc800078e0026 */
[----:B------:R-:W-:Y:S01]  /*a950*/  IMAD.WIDE.U32 R88, R92, R122, RZ ;  /* 0x0000007a5c587225 */ /* 0x000fe200078e00ff */
[----:B------:R-:W-:-:S03]  /*a960*/  ISETP.GE.U32.AND P0, PT, R56, 0x7f000001, PT ;  /* 0x7f0000013800780c */ /* 0x000fc60003f06070 */
[----:B------:R-:W-:Y:S02]  /*a970*/  IMAD.HI.U32 R70, R59, 0x7f000001, R70 ;  /* 0x7f0000013b467827 */ /* 0x000fe400078e0046 */
[----:B------:R-:W0:Y:S02]  /*a980*/  LDC.64 R58, c[0x0][0x388] ;  /* 0x0000e200ff3a7b82 */ /* 0x000e240000000a00 */
[----:B------:R-:W-:Y:S01]  /*a990*/  IMAD.WIDE.U32 R64, R117, R116, RZ ;  /* 0x0000007475407225 */ /* 0x000fe200078e00ff */
[----:B------:R-:W-:Y:S01]  /*a9a0*/  @P1 IADD3 R85, PT, PT, R85, -0x7f000001, RZ ;  /* 0x80ffffff55551810 */ /* 0x000fe20007ffe0ff */
[----:B0-----:R-:W4:Y:S02]  /*a9b0*/  LDG.E R120, desc[UR10][R58.64] ;  /* 0x0000000a3a787981 */ /* 0x001f24000c1e1900 */
[----:B------:R-:W-:Y:S02]  /*a9c0*/  IMAD R87, R88, 0x7effffff, RZ ;  /* 0x7effffff58577824 */ /* 0x000fe400078e02ff */
[----:B------:R-:W-:Y:S01]  /*a9d0*/  IMAD.WIDE.U32 R46, R92, R45, RZ ;  /* 0x0000002d5c2e7225 */ /* 0x000fe200078e00ff */
[----:B------:R-:W-:Y:S01]  /*a9e0*/  @P0 IADD3 R56, PT, PT, R56, -0x7f000001, RZ ;  /* 0x80ffffff38380810 */ /* 0x000fe20007ffe0ff */
[----:B------:R-:W4:Y:S02]  /*a9f0*/  LDG.E R103, desc[UR10][R58.64+0x8] ;  /* 0x0000080a3a677981 */ /* 0x000f24000c1e1900 */
[----:B------:R-:W-:-:S02]  /*aa00*/  IMAD R35, R64, 0x7effffff, RZ ;  /* 0x7effffff40237824 */ /* 0x000fc400078e02ff */
[----:B------:R-:W-:Y:S01]  /*aa10*/  IMAD.HI.U32 R87, R87, 0x7f000001, R88 ;  /* 0x7f00000157577827 */ /* 0x000fe200078e0058 */
[----:B------:R-:W4:Y:S04]  /*aa20*/  LDG.E R67, desc[UR10][R58.64+0xc] ;  /* 0x00000c0a3a437981 */ /* 0x000f28000c1e1900 */
[----:B------:R-:W4:Y:S01]  /*aa30*/  LDG.E R88, desc[UR10][R58.64+0x4] ;  /* 0x0000040a3a587981 */ /* 0x000f22000c1e1900 */
[----:B------:R-:W-:Y:S02]  /*aa40*/  IMAD R105, R46, 0x7effffff, RZ ;  /* 0x7effffff2e697824 */ /* 0x000fe400078e02ff */
[----:B------:R-:W-:-:S04]  /*aa50*/  IMAD.HI.U32 R84, R35, 0x7f000001, R64 ;  /* 0x7f00000123547827 */ /* 0x000fc800078e0040 */
[----:B------:R-:W-:-:S04]  /*aa60*/  IMAD.WIDE.U32 R90, R85, R113, RZ ;  /* 0x00000071555a7225 */ /* 0x000fc800078e00ff */
[----:B------:R-:W-:-:S04]  /*aa70*/  IMAD.WIDE.U32 R64, R85, R116, RZ ;  /* 0x0000007455407225 */ /* 0x000fc800078e00ff */
[----:B------:R-:W-:-:S04]  /*aa80*/  IMAD.HI.U32 R105, R105, 0x7f000001, R46 ;  /* 0x7f00000169697827 */ /* 0x000fc800078e002e */
[----:B------:R-:W-:-:S04]  /*aa90*/  IMAD.WIDE.U32 R46, R92, R113, RZ ;  /* 0x000000715c2e7225 */ /* 0x000fc800078e00ff */
[----:B------:R-:W-:Y:S02]  /*aaa0*/  IMAD R35, R90, 0x7effffff, RZ ;  /* 0x7effffff5a237824 */ /* 0x000fe400078e02ff */
[----:B------:R-:W-:Y:S02]  /*aab0*/  IMAD R61, R64, 0x7effffff, RZ ;  /* 0x7effffff403d7824 */ /* 0x000fe400078e02ff */
[----:B------:R-:W-:Y:S02]  /*aac0*/  IMAD R109, R46, 0x7effffff, RZ ;  /* 0x7effffff2e6d7824 */ /* 0x000fe400078e02ff */
[----:B------:R-:W-:-:S04]  /*aad0*/  IMAD.HI.U32 R48, R35, 0x7f000001, R90 ;  /* 0x7f00000123307827 */ /* 0x000fc800078e005a */
[----:B------:R-:W-:-:S04]  /*aae0*/  IMAD.HI.U32 R35, R61, 0x7f000001, R64 ;  /* 0x7f0000013d237827 */ /* 0x000fc800078e0040 */
[----:B--2---:R-:W-:-:S04]  /*aaf0*/  IMAD.WIDE.U32 R64, R25, R56, RZ ;  /* 0x0000003819407225 */ /* 0x004fc800078e00ff */
[----:B------:R-:W-:-:S04]  /*ab00*/  IMAD.HI.U32 R109, R109, 0x7f000001, R46 ;  /* 0x7f0000016d6d7827 */ /* 0x000fc800078e002e */
[----:B---3--:R-:W-:-:S04]  /*ab10*/  IMAD.WIDE.U32 R46, R17, R56, RZ ;  /* 0x00000038112e7225 */ /* 0x008fc800078e00ff */
[----:B------:R-:W-:-:S04]  /*ab20*/  IMAD R17, R64, 0x7effffff, RZ ;  /* 0x7effffff40117824 */ /* 0x000fc800078e02ff */
[----:B------:R-:W-:Y:S02]  /*ab30*/  IMAD.HI.U32 R89, R17, 0x7f000001, R64 ;  /* 0x7f00000111597827 */ /* 0x000fe400078e0040 */
[----:B------:R-:W2:Y:S02]  /*ab40*/  LDG.E R17, desc[UR10][R58.64+0x14] ;  /* 0x0000140a3a117981 */ /* 0x000ea4000c1e1900 */
[----:B------:R-:W-:-:S04]  /*ab50*/  IMAD.WIDE.U32 R38, R117, R122, RZ ;  /* 0x0000007a75267225 */ /* 0x000fc800078e00ff */
[----:B------:R-:W-:-:S04]  /*ab60*/  IMAD R71, R38, 0x7effffff, RZ ;  /* 0x7effffff26477824 */ /* 0x000fc800078e02ff */
[----:B------:R-:W-:-:S04]  /*ab70*/  IMAD.HI.U32 R71, R71, 0x7f000001, R38 ;  /* 0x7f00000147477827 */ /* 0x000fc800078e0026 */
[----:B------:R-:W-:-:S04]  /*ab80*/  IMAD.WIDE.U32 R38, R117, R45, RZ ;  /* 0x0000002d75267225 */ /* 0x000fc800078e00ff */
[----:B------:R-:W-:Y:S02]  /*ab90*/  IMAD R83, R38, 0x7effffff, RZ ;  /* 0x7effffff26537824 */ /* 0x000fe400078e02ff */
[----:B----4-:R-:W-:-:S04]  /*aba0*/  IMAD.WIDE.U32 R90, R27, R56, RZ ;  /* 0x000000381b5a7225 */ /* 0x010fc800078e00ff */
[----:B------:R-:W-:-:S04]  /*abb0*/  IMAD.HI.U32 R83, R83, 0x7f000001, R38 ;  /* 0x7f00000153537827 */ /* 0x000fc800078e0026 */
[----:B------:R-:W-:-:S04]  /*abc0*/  IMAD.WIDE.U32 R38, R9, R56, RZ ;  /* 0x0000003809267225 */ /* 0x000fc800078e00ff */
[----:B------:R-:W-:Y:S02]  /*abd0*/  IMAD R9, R90, 0x7effffff, RZ ;  /* 0x7effffff5a097824 */ /* 0x000fe400078e02ff */
[----:B------:R-:W-:Y:S02]  /*abe0*/  IMAD R27, R38, 0x7effffff, RZ ;  /* 0x7effffff261b7824 */ /* 0x000fe400078e02ff */
[----:B------:R-:W-:Y:S02]  /*abf0*/  IMAD.HI.U32 R69, R9, 0x7f000001, R90 ;  /* 0x7f00000109457827 */ /* 0x000fe400078e005a */
[----:B------:R-:W3:Y:S02]  /*ac00*/  LDG.E R9, desc[UR10][R58.64+0x10] ;  /* 0x0000100a3a097981 */ /* 0x000ee4000c1e1900 */
[----:B------:R-:W-:Y:S02]  /*ac10*/  IMAD R25, R46, 0x7effffff, RZ ;  /* 0x7effffff2e197824 */ /* 0x000fe400078e02ff */
[----:B------:R-:W-:-:S02]  /*ac20*/  IMAD.HI.U32 R104, R27, 0x7f000001, R38 ;  /* 0x7f0000011b687827 */ /* 0x000fc400078e0026 */
[----:B------:R-:W4:Y:S02]  /*ac30*/  LDG.E R27, desc[UR10][R58.64+0x18] ;  /* 0x0000180a3a1b7981 */ /* 0x000f24000c1e1900 */
[----:B------:R-:W-:Y:S01]  /*ac40*/  IMAD.HI.U32 R97, R25, 0x7f000001, R46 ;  /* 0x7f00000119617827 */ /* 0x000fe200078e002e */
[----:B------:R-:W-:Y:S01]  /*ac50*/  ISETP.GE.U32.AND P0, PT, R69, 0x7f000001, PT ;  /* 0x7f0000014500780c */ /* 0x000fe20003f06070 */
[----:B------:R-:W-:Y:S01]  /*ac60*/  ISETP.GE.U32.AND P1, PT, R89, 0x7f000001, PT ;  /* 0x7f0000015900780c */ /* 0x000fe20003f26070 */
[----:B------:R-:W-:Y:S01]  /*ac70*/  ISETP.GE.U32.AND P3, PT, R104, 0x7f000001, PT ;  /* 0x7f0000016800780c */ /* 0x000fe20003f66070 */
[----:B------:R-:W2:Y:S01]  /*ac80*/  LDG.E R25, desc[UR10][R58.64+0x1c] ;  /* 0x00001c0a3a197981 */ /* 0x000ea2000c1e1900 */
[----:B------:R-:W-:Y:S01]  /*ac90*/  ISETP.GE.U32.AND P2, PT, R97, 0x7f000001, PT ;  /* 0x7f0000016100780c */ /* 0x000fe20003f46070 */
[----:B------:R-:W-:-:S04]  /*aca0*/  IMAD.WIDE.U32 R46, R85, R122, RZ ;  /* 0x0000007a552e7225 */ /* 0x000fc800078e00ff */
[----:B------:R-:W-:-:S04]  /*acb0*/  IMAD.WIDE.U32 R38, R92, R116, RZ ;  /* 0x000000745c267225 */ /* 0x000fc800078e00ff */
[----:B------:R-:W-:Y:S02]  /*acc0*/  IMAD R65, R46, 0x7effffff, RZ ;  /* 0x7effffff2e417824 */ /* 0x000fe400078e02ff */
[----:B------:R-:W-:Y:S02]  /*acd0*/  IMAD R61, R38, 0x7effffff, RZ ;  /* 0x7effffff263d7824 */ /* 0x000fe400078e02ff */
[----:B------:R-:W-:Y:S01]  /*ace0*/  @P2 IADD3 R97, PT, PT, R97, -0x7f000001, RZ ;  /* 0x80ffffff61612810 */ /* 0x000fe20007ffe0ff */
[----:B------:R-:W-:Y:S01]  /*acf0*/  IMAD.WIDE.U32 R90, R117, R113, RZ ;  /* 0x00000071755a7225 */ /* 0x000fe200078e00ff */
[----:B------:R-:W-:Y:S02]  /*ad00*/  @P0 IADD3 R69, PT, PT, R69, -0x7f000001, RZ ;  /* 0x80ffffff45450810 */ /* 0x000fe40007ffe0ff */
[----:B------:R-:W-:Y:S02]  /*ad10*/  @P1 IADD3 R89, PT, PT, R89, -0x7f000001, RZ ;  /* 0x80ffffff59591810 */ /* 0x000fe40007ffe0ff */
[----:B------:R-:W-:Y:S01]  /*ad20*/  @P3 IADD3 R104, PT, PT, R104, -0x7f000001, RZ ;  /* 0x80ffffff68683810 */ /* 0x000fe20007ffe0ff */
[----:B------:R-:W-:Y:S01]  /*ad30*/  IMAD.HI.U32 R47, R65, 0x7f000001, R46 ;  /* 0x7f000001412f7827 */ /* 0x000fe200078e002e */
[----:B------:R-:W-:Y:S01]  /*ad40*/  IADD3 R102, PT, PT, R97, R4, RZ ;  /* 0x0000000461667210 */ /* 0x000fe20007ffe0ff */
[----:B------:R-:W-:-:S02]  /*ad50*/  ISETP.GE.U32.AND P4, PT, R49, 0x7f000001, PT ;  /* 0x7f0000013100780c */ /* 0x000fc40003f86070 */
[----:B------:R-:W-:Y:S01]  /*ad60*/  IMAD.HI.U32 R106, R61, 0x7f000001, R38 ;  /* 0x7f0000013d6a7827 */ /* 0x000fe200078e0026 */
[----:B------:R-:W-:Y:S02]  /*ad70*/  IADD3 R54, PT, PT, R69, R54, RZ ;  /* 0x0000003645367210 */ /* 0x000fe40007ffe0ff */
[----:B------:R-:W-:Y:S01]  /*ad80*/  IADD3 R94, PT, PT, R89, R40, RZ ;  /* 0x00000028595e7210 */ /* 0x000fe20007ffe0ff */
[----:B------:R-:W-:Y:S02]  /*ad90*/  IMAD R39, R90, 0x7effffff, RZ ;  /* 0x7effffff5a277824 */ /* 0x000fe400078e02ff */
[----:B------:R-:W-:Y:S01]  /*ada0*/  IMAD.WIDE.U32 R64, R92, R60, RZ ;  /* 0x0000003c5c407225 */ /* 0x000fe200078e00ff */
[----:B------:R-:W-:-:S03]  /*adb0*/  IADD3 R104, PT, PT, R104, R51, RZ ;  /* 0x0000003368687210 */ /* 0x000fc60007ffe0ff */
[----:B------:R-:W-:Y:S01]  /*adc0*/  IMAD.WIDE.U32 R96, R85, R45, RZ ;  /* 0x0000002d55607225 */ /* 0x000fe200078e00ff */
[----:B------:R-:W-:-:S03]  /*add0*/  ISETP.GE.U32.AND P0, PT, R54, 0x7f000001, PT ;  /* 0x7f0000013600780c */ /* 0x000fc60003f06070 */
[----:B------:R-:W-:Y:S01]  /*ade0*/  IMAD.HI.U32 R90, R39, 0x7f000001, R90 ;  /* 0x7f000001275a7827 */ /* 0x000fe200078e005a */
[----:B------:R-:W-:-:S03]  /*adf0*/  ISETP.GE.U32.AND P1, PT, R94, 0x7f000001, PT ;  /* 0x7f0000015e00780c */ /* 0x000fc60003f26070 */
[----:B------:R-:W-:Y:S02]  /*ae00*/  IMAD R51, R64, 0x7effffff, RZ ;  /* 0x7effffff40337824 */ /* 0x000fe400078e02ff */
[----:B------:R-:W-:Y:S01]  /*ae10*/  IMAD.WIDE.U32 R38, R117, R60, RZ ;  /* 0x0000003c75267225 */ /* 0x000fe200078e00ff */
[----:B------:R-:W-:Y:S01]  /*ae20*/  ISETP.GE.U32.AND P2, PT, R102, 0x7f000001, PT ;  /* 0x7f0000016600780c */ /* 0x000fe20003f46070 */
[----:B------:R-:W-:Y:S02]  /*ae30*/  ISETP.GE.U32.AND P3, PT, R104, 0x7f000001, PT ;  /* 0x7f0000016800780c */ /* 0x000fe40003f66070 */
        /* <DEDUP_REMOVED lines=11> */
[----:B------:R-:W-:Y:S01]  /*aef0*/  IMAD.HI.U32 R4, R69, 0x7f000001, R64 ;  /* 0x7f00000145047827 */ /* 0x000fe200078e0040 */
[----:B------:R0:W-:Y:S03]  /*af00*/  STL [R1+0x110], R54 ;  /* 0x0001103601007387 */ /* 0x0001e60000100800 */
[----:B------:R-:W-:Y:S01]  /*af10*/  IMAD.HI.U32 R40, R61, 0x7f000001, R96 ;  /* 0x7f0000013d287827 */ /* 0x000fe200078e0060 */
[----:B------:R1:W-:Y:S03]  /*af20*/  STL [R1+0x114], R94 ;  /* 0x0001145e01007387 */ /* 0x0003e60000100800 */
[----:B------:R-:W-:Y:S01]  /*af30*/  IMAD R65, R38, 0x7effffff, RZ ;  /* 0x7effffff26417824 */ /* 0x000fe200078e02ff */
[----:B------:R1:W-:Y:S01]  /*af40*/  STL [R1+0x118], R102 ;  /* 0x0001186601007387 */ /* 0x0003e20000100800 */
[----:B------:R-:W-:Y:S01]  /*af50*/  IMAD.WIDE.U32 R110, R85, R41, RZ ;  /* 0x00000029556e7225 */ /* 0x000fe200078e00ff */
[----:B0-----:R-:W-:-:S02]  /*af60*/  @P0 IADD3 R54, PT, PT, R54, -0x7f000001, RZ ;  /* 0x80ffffff36360810 */ /* 0x001fc40007ffe0ff */
[----:B------:R0:W-:Y:S01]  /*af70*/  STL [R1+0x11c], R104 ;  /* 0x00011c6801007387 */ /* 0x0001e20000100800 */
[----:B------:R-:W-:Y:S01]  /*af80*/  IMAD.WIDE.U32 R96, R49, R45, RZ ;  /* 0x0000002d31607225 */ /* 0x000fe200078e00ff */
[----:B-1----:R-:W-:Y:S02]  /*af90*/  @P1 IADD3 R94, PT, PT, R94, -0x7f000001, RZ ;  /* 0x80ffffff5e5e1810 */ /* 0x002fe40007ffe0ff */
[----:B------:R-:W-:Y:S01]  /*afa0*/  @P2 IADD3 R102, PT, PT, R102, -0x7f000001, RZ ;  /* 0x80ffffff66662810 */ /* 0x000fe20007ffe0ff */
[----:B------:R-:W-:Y:S01]  /*afb0*/  IMAD.HI.U32 R65, R65, 0x7f000001, R38 ;  /* 0x7f00000141417827 */ /* 0x000fe200078e0026 */
[----:B0-----:R-:W-:-:S03]  /*afc0*/  @P3 IADD3 R104, PT, PT, R104, -0x7f000001, RZ ;  /* 0x80ffffff68683810 */ /* 0x001fc60007ffe0ff */
[----:B------:R-:W-:Y:S02]  /*afd0*/  IMAD R61, R110, 0x7effffff, RZ ;  /* 0x7effffff6e3d7824 */ /* 0x000fe400078e02ff */
[----:B------:R-:W-:Y:S02]  /*afe0*/  IMAD R99, R96, 0x7effffff, RZ ;  /* 0x7effffff60637824 */ /* 0x000fe400078e02ff */
[----:B------:R-:W-:Y:S01]  /*aff0*/  IMAD.WIDE.U32 R38, R49, R113, RZ ;  /* 0x0000007131267225 */ /* 0x000fe200078e00ff */
[----:B------:R-:W-:Y:S03]  /*b000*/  STL [R1+0x110], R54 ;  /* 0x0001103601007387 */ /* 0x000fe60000100800 */
[----:B------:R-:W-:Y:S01]  /*b010*/  IMAD.HI.U32 R64, R61, 0x7f000001, R110 ;  /* 0x7f0000013d407827 */ /* 0x000fe200078e006e */
[----:B------:R-:W-:Y:S04]  /*b020*/  STL [R1+0x114], R94 ;  /* 0x0001145e01007387 */ /* 0x000fe80000100800 */
[----:B------:R0:W-:Y:S01]  /*b030*/  STL [R1+0x118], R102 ;  /* 0x0001186601007387 */ /* 0x0001e20000100800 */
[----:B------:R-:W-:-:S03]  /*b040*/  IMAD.HI.U32 R99, R99, 0x7f000001, R96 ;  /* 0x7f00000163637827 */ /* 0x000fc600078e0060 */
[----:B------:R1:W-:Y:S01]  /*b050*/  STL [R1+0x11c], R104 ;  /* 0x00011c6801007387 */ /* 0x0003e20000100800 */
[----:B------:R-:W-:-:S03]  /*b060*/  IMAD R61, R38, 0x7effffff, RZ ;  /* 0x7effffff263d7824 */ /* 0x000fc600078e02ff */
[----:B------:R-:W4:Y:S01]  /*b070*/  LD.E R46, desc[UR10][R42.64+0x1f0] ;  /* 0x0001f00a2a2e7980 */ /* 0x000f22000c101900 */
[----:B------:R-:W-:-:S04]  /*b080*/  IMAD.WIDE.U32 R96, R49, R116, RZ ;  /* 0x0000007431607225 */ /* 0x000fc800078e00ff */
[----:B0-----:R-:W-:-:S04]  /*b090*/  IMAD.HI.U32 R102, R61, 0x7f000001, R38 ;  /* 0x7f0000013d667827 */ /* 0x001fc800078e0026 */
[----:B------:R-:W-:Y:S02]  /*b0a0*/  IMAD R61, R96, 0x7effffff, RZ ;  /* 0x7effffff603d7824 */ /* 0x000fe400078e02ff */
[----:B------:R-:W-:-:S04]  /*b0b0*/  IMAD.WIDE.U32 R38, R49, R122, RZ ;  /* 0x0000007a31267225 */ /* 0x000fc800078e00ff */
[----:B------:R-:W-:-:S04]  /*b0c0*/  IMAD.HI.U32 R97, R61, 0x7f000001, R96 ;  /* 0x7f0000013d617827 */ /* 0x000fc800078e0060 */
[----:B------:R-:W-:-:S04]  /*b0d0*/  IMAD R61, R38, 0x7effffff, RZ ;  /* 0x7effffff263d7824 */ /* 0x000fc800078e02ff */
[----:B-1----:R-:W-:-:S04]  /*b0e0*/  IMAD.HI.U32 R104, R61, 0x7f000001, R38 ;  /* 0x7f0000013d687827 */ /* 0x002fc800078e0026 */
[----:B------:R-:W-:-:S04]  /*b0f0*/  IMAD.WIDE.U32 R38, R49, R60, RZ ;  /* 0x0000003c31267225 */ /* 0x000fc800078e00ff */
[----:B------:R-:W-:-:S04]  /*b100*/  IMAD R69, R38, 0x7effffff, RZ ;  /* 0x7effffff26457824 */ /* 0x000fc800078e02ff */
[----:B------:R-:W-:-:S04]  /*b110*/  IMAD.HI.U32 R69, R69, 0x7f000001, R38 ;  /* 0x7f00000145457827 */ /* 0x000fc800078e0026 */
[----:B------:R-:W-:Y:S01]  /*b120*/  IMAD.WIDE.U32 R38, R49, R41, RZ ;  /* 0x0000002931267225 */ /* 0x000fe200078e00ff */
[----:B------:R-:W-:-:S03]  /*b130*/  ISETP.GE.U32.AND P0, PT, R87, 0x7f000001, PT ;  /* 0x7f0000015700780c */ /* 0x000fc60003f06070 */
[----:B------:R-:W-:-:S04]  /*b140*/  IMAD R61, R38, 0x7effffff, RZ ;  /* 0x7effffff263d7824 */ /* 0x000fc800078e02ff */
[----:B------:R-:W-:Y:S02]  /*b150*/  IMAD.HI.U32 R54, R61, 0x7f000001, R38 ;  /* 0x7f0000013d367827 */ /* 0x000fe400078e0026 */
[----:B------:R-:W4:Y:S01]  /*b160*/  LDG.E R61, desc[UR10][R6.64+0x8] ;  /* 0x0000080a063d7981 */ /* 0x000f22000c1e1900 */
[----:B------:R-:W-:-:S03]  /*b170*/  ISETP.GE.U32.AND P1, PT, R84, 0x7f000001, PT ;  /* 0x7f0000015400780c */ /* 0x000fc60003f26070 */
[----:B------:R-:W-:Y:S01]  /*b180*/  @P0 IADD3 R87, PT, PT, R87, -0x7f000001, RZ ;  /* 0x80ffffff57570810 */ /* 0x000fe20007ffe0ff */
[----:B------:R-:W-:-:S04]  /*b190*/  ISETP.GE.U32.AND P0, PT, R71, 0x7f000001, PT ;  /* 0x7f0000014700780c */ /* 0x000fc80003f06070 */
[----:B------:R-:W-:-:S04]  /*b1a0*/  IMAD.WIDE.U32 R38, R87, 0x5fffffa, RZ ;  /* 0x05fffffa57267825 */ /* 0x000fc800078e00ff */
[----:B------:R-:W-:Y:S01]  /*b1b0*/  IMAD R87, R87, 0x6, RZ ;  /* 0x0000000657577824 */ /* 0x000fe200078e02ff */
[----:B------:R-:W-:-:S04]  /*b1c0*/  @P1 IADD3 R84, PT, PT, R84, -0x7f000001, RZ ;  /* 0x80ffffff54541810 */ /* 0x000fc80007ffe0ff */
[----:B------:R-:W-:Y:S01]  /*b1d0*/  @P0 IADD3 R71, PT, PT, R71, -0x7f000001, RZ ;  /* 0x80ffffff47470810 */ /* 0x000fe20007ffe0ff */
[----:B------:R-:W-:Y:S01]  /*b1e0*/  ISETP.GE.U32.AND P0, PT, R48, 0x7f000001, PT ;  /* 0x7f0000013000780c */ /* 0x000fe20003f06070 */
[----:B------:R-:W-:Y:S01]  /*b1f0*/  IMAD.HI.U32 R96, R87, 0x7f000001, R38 ;  /* 0x7f00000157607827 */ /* 0x000fe200078e0026 */
[----:B------:R-:W-:-:S03]  /*b200*/  ISETP.GE.U32.AND P1, PT, R35, 0x7f000001, PT ;  /* 0x7f0000012300780c */ /* 0x000fc60003f26070 */
[----:B------:R-:W-:-:S04]  /*b210*/  IMAD.WIDE.U32 R38, R84, 0x5fffffa, RZ ;  /* 0x05fffffa54267825 */ /* 0x000fc800078e00ff */
[----:B------:R-:W-:-:S04]  /*b220*/  IMAD R91, R84, 0x6, RZ ;  /* 0x00000006545b7824 */ /* 0x000fc800078e02ff */
[----:B------:R-:W-:Y:S01]  /*b230*/  IMAD.HI.U32 R91, R91, 0x7f000001, R38 ;  /* 0x7f0000015b5b7827 */ /* 0x000fe200078e0026 */
[----:B------:R-:W-:-:S03]  /*b240*/  @P0 IADD3 R48, PT, PT, R48, -0x7f000001, RZ ;  /* 0x80ffffff30300810 */ /* 0x000fc60007ffe0ff */
[----:B------:R-:W-:-:S04]  /*b250*/  IMAD.WIDE.U32 R38, R71, 0x5fffffa, RZ ;  /* 0x05fffffa47267825 */ /* 0x000fc800078e00ff */
[----:B------:R-:W-:Y:S01]  /*b260*/  IMAD R71, R71, 0x6, RZ ;  /* 0x0000000647477824 */ /* 0x000fe200078e02ff */
[----:B------:R-:W-:-:S03]  /*b270*/  @P1 IADD3 R35, PT, PT, R35, -0x7f000001, RZ ;  /* 0x80ffffff23231810 */ /* 0x000fc60007ffe0ff */
[----:B------:R-:W-:Y:S02]  /*b280*/  IMAD.HI.U32 R94, R71, 0x7f000001, R38 ;  /* 0x7f000001475e7827 */ /* 0x000fe400078e0026 */
[----:B------:R-:W4:Y:S02]  /*b290*/  LD.E R71, desc[UR10][R42.64+0x1f4] ;  /* 0x0001f40a2a477980 */ /* 0x000f24000c101900 */
[----:B------:R-:W-:-:S04]  /*b2a0*/  IMAD.WIDE.U32 R38, R48, 0x5fffffa, RZ ;  /* 0x05fffffa30267825 */ /* 0x000fc800078e00ff */
[----:B------:R-:W-:Y:S02]  /*b2b0*/  IMAD R87, R48, 0x6, RZ ;  /* 0x0000000630577824 */ /* 0x000fe400078e02ff */
[----:B------:R-:W4:Y:S02]  /*b2c0*/  LD.E R48, desc[UR10][R42.64+0x1f8] ;  /* 0x0001f80a2a307980 */ /* 0x000f24000c101900 */
[----:B------:R-:W-:-:S04]  /*b2d0*/  IMAD.HI.U32 R87, R87, 0x7f000001, R38 ;  /* 0x7f00000157577827 */ /* 0x000fc800078e0026 */
[----:B------:R-:W-:-:S04]  /*b2e0*/  IMAD.WIDE.U32 R38, R35, 0x5fffffa, RZ ;  /* 0x05fffffa23267825 */ /* 0x000fc800078e00ff */
[----:B------:R-:W-:Y:S01]  /*b2f0*/  IMAD R35, R35, 0x6, RZ ;  /* 0x0000000623237824 */ /* 0x000fe200078e02ff */
[----:B------:R-:W-:Y:S01]  /*b300*/  ISETP.GE.U32.AND P0, PT, R47, 0x7f000001, PT ;  /* 0x7f0000012f00780c */ /* 0x000fe20003f06070 */
[----:B------:R-:W4:Y:S02]  /*b310*/  LD.E R42, desc[UR10][R42.64+0x1fc] ;  /* 0x0001fc0a2a2a7980 */ /* 0x000f24000c101900 */
[----:B------:R-:W-:Y:S02]  /*b320*/  IMAD.HI.U32 R84, R35, 0x7f000001, R38 ;  /* 0x7f00000123547827 */ /* 0x000fe400078e0026 */
[----:B------:R-:W4:Y:S01]  /*b330*/  LDG.E R35, desc[UR10][R58.64+0x24] ;  /* 0x0000240a3a237981 */ /* 0x000f22000c1e1900 */
[----:B------:R-:W-:Y:S01]  /*b340*/  ISETP.GE.U32.AND P2, PT, R104, 0x7f000001, PT ;  /* 0x7f0000016800780c */ /* 0x000fe20003f46070 */
[----:B------:R-:W-:Y:S01]  /*b350*/  ISETP.GE.U32.AND P4, PT, R102, 0x7f000001, PT ;  /* 0x7f0000016600780c */ /* 0x000fe20003f86070 */
[----:B------:R-:W-:Y:S01]  /*b360*/  ISETP.GE.U32.AND P5, PT, R97, 0x7f000001, PT ;  /* 0x7f0000016100780c */ /* 0x000fe20003fa6070 */
[----:B------:R-:W-:Y:S01]  /*b370*/  ISETP.GE.U32.AND P6, PT, R109, 0x7f000001, PT ;  /* 0x7f0000016d00780c */ /* 0x000fe20003fc6070 */
[----:B------:R-:W-:Y:S01]  /*b380*/  ISETP.GE.U32.AND P3, PT, R105, 0x7f000001, PT ;  /* 0x7f0000016900780c */ /* 0x000fe20003f66070 */
[----:B------:R-:W4:Y:S02]  /*b390*/  LDG.E R43, desc[UR10][R58.64+0x28] ;  /* 0x0000280a3a2b7981 */ /* 0x000f24000c1e1900 */
[----:B------:R-:W-:Y:S01]  /*b3a0*/  @P0 IADD3 R47, PT, PT, R47, -0x7f000001, RZ ;  /* 0x80ffffff2f2f0810 */ /* 0x000fe20007ffe0ff */
[----:B------:R-:W-:-:S04]  /*b3b0*/  ISETP.GE.U32.AND P0, PT, R99, 0x7f000001, PT ;  /* 0x7f0000016300780c */ /* 0x000fc80003f06070 */
[----:B------:R-:W-:-:S04]  /*b3c0*/  IMAD.WIDE.U32 R38, R47, 0x5fffffa, RZ ;  /* 0x05fffffa2f267825 */ /* 0x000fc800078e00ff */
[----:B------:R-:W-:-:S04]  /*b3d0*/  IMAD R47, R47, 0x6, RZ ;  /* 0x000000062f2f7824 */ /* 0x000fc800078e02ff */
[----:B------:R-:W-:Y:S02]  /*b3e0*/  IMAD.HI.U32 R38, R47, 0x7f000001, R38 ;  /* 0x7f0000012f267827 */ /* 0x000fe400078e0026 */
[----:B------:R-:W4:Y:S01]  /*b3f0*/  LDG.E R47, desc[UR10][R58.64+0x20] ;  /* 0x0000200a3a2f7981 */ /* 0x000f22000c1e1900 */
[----:B------:R-:W-:Y:S01]  /*b400*/  @P0 IADD3 R99, PT, PT, R99, -0x7f000001, RZ ;  /* 0x80ffffff63630810 */ /* 0x000fe20007ffe0ff */
[----:B------:R-:W-:-:S04]  /*b410*/  ISETP.GE.U32.AND P0, PT, R96, 0x7f000001, PT ;  /* 0x7f0000016000780c */ /* 0x000fc80003f06070 */
[----:B------:R-:W-:Y:S01]  /*b420*/  ISETP.GE.U32.AND P1, PT, R99, 0x7f000001, PT ;  /* 0x7f0000016300780c */ /* 0x000fe20003f26070 */
[----:B------:R-:W-:Y:S02]  /*b430*/  @P2 IADD3 R104, PT, PT, R104, -0x7f000001, RZ ;  /* 0x80ffffff68682810 */ /* 0x000fe40007ffe0ff */
[----:B------:R-:W-:Y:S02]  /*b440*/  @P4 IADD3 R102, PT, PT, R102, -0x7f000001, RZ ;  /* 0x80ffffff66664810 */ /* 0x000fe40007ffe0ff */
[----:B------:R-:W-:Y:S01]  /*b450*/  @P5 IADD3 R97, PT, PT, R97, -0x7f000001, RZ ;  /* 0x80ffffff61615810 */ /* 0x000fe20007ffe0ff */
[----:B------:R-:W-:-:S03]  /*b460*/  ISETP.GE.U32.AND P2, PT, R106, 0x7f000001, PT ;  /* 0x7f0000016a00780c */ /* 0x000fc60003f46070 */
[----:B------:R-:W-:-:S04]  /*b470*/  @P0 IADD3 R96, PT, PT, R96, -0x7f000001, RZ ;  /* 0x80ffffff60600810 */ /* 0x000fc80007ffe0ff */
[----:B------:R-:W-:Y:S01]  /*b480*/  @P1 IADD3 R99, PT, PT, R99, -0x7f000001, RZ ;  /* 0x80ffffff63631810 */ /* 0x000fe20007ffe0ff */
[----:B------:R-:W-:Y:S01]  /*b490*/  ISETP.GE.U32.AND P1, PT, R104, 0x7f000001, PT ;  /* 0x7f0000016800780c */ /* 0x000fe20003f26070 */
[----:B------:R-:W-:Y:S01]  /*b4a0*/  ISETP.GE.U32.AND P5, PT, R102, 0x7f000001, PT ;  /* 0x7f0000016600780c */ /* 0x000fe20003fa6070 */
[----:B------:R-:W-:Y:S01]  /*b4b0*/  ISETP.GE.U32.AND P4, PT, R97, 0x7f000001, PT ;  /* 0x7f0000016100780c */ /* 0x000fe20003f86070 */
[----:B------:R-:W-:Y:S02]  /*b4c0*/  IADD3 R110, PT, PT, R99, R96, RZ ;  /* 0x00000060636e7210 */ /* 0x000fe40007ffe0ff */
[----:B------:R-:W-:-:S03]  /*b4d0*/  @P6 IADD3 R109, PT, PT, R109, -0x7f000001, RZ ;  /* 0x80ffffff6d6d6810 */ /* 0x000fc60007ffe0ff */
[----:B------:R-:W-:Y:S01]  /*b4e0*/  ISETP.GE.U32.AND P0, PT, R110, 0x7f000001, PT ;  /* 0x7f0000016e00780c */ /* 0x000fe20003f06070 */
[----:B------:R-:W-:Y:S01]  /*b4f0*/  @P2 IADD3 R106, PT, PT, R106, -0x7f000001, RZ ;  /* 0x80ffffff6a6a2810 */ /* 0x000fe20007ffe0ff */
[----:B------:R-:W-:-:S03]  /*b500*/  ISETP.GE.U32.AND P6, PT, R91, 0x7f000001, PT ;  /* 0x7f0000015b00780c */ /* 0x000fc60003fc6070 */
[----:B------:R-:W-:Y:S02]  /*b510*/  @P1 IADD3 R104, PT, PT, R104, -0x7f000001, RZ ;  /* 0x80ffffff68681810 */ /* 0x000fe40007ffe0ff */
[----:B------:R-:W-:Y:S02]  /*b520*/  @P3 IADD3 R105, PT, PT, R105, -0x7f000001, RZ ;  /* 0x80ffffff69693810 */ /* 0x000fe40007ffe0ff */
[----:B------:R-:W-:Y:S02]  /*b530*/  @P5 IADD3 R102, PT, PT, R102, -0x7f000001, RZ ;  /* 0x80ffffff66665810 */ /* 0x000fe40007ffe0ff */
[----:B------:R-:W-:Y:S02]  /*b540*/  @P4 IADD3 R97, PT, PT, R97, -0x7f000001, RZ ;  /* 0x80ffffff61614810 */ /* 0x000fe40007ffe0ff */
[----:B------:R-:W-:Y:S01]  /*b550*/  IADD3 R39, PT, PT, R104, R106, RZ ;  /* 0x0000006a68277210 */ /* 0x000fe20007ffe0ff */
[----:B------:R-:W-:Y:S01]  /*b560*/  ISETP.GE.U32.AND P2, PT, R90, 0x7f000001, PT ;  /* 0x7f0000015a00780c */ /* 0x000fe20003f46070 */
[----:B------:R-:W-:-:S02]  /*b570*/  IADD3 R105, PT, PT, R102, R105, RZ ;  /* 0x0000006966697210 */ /* 0x000fc40007ffe0ff */
[----:B------:R-:W-:Y:S02]  /*b580*/  IADD3 R96, PT, PT, R97, R109, RZ ;  /* 0x0000006d61607210 */ /* 0x000fe40007ffe0ff */
[----:B------:R-:W-:Y:S01]  /*b590*/  @P0 IADD3 R110, PT, PT, R110, -0x7f000001, RZ ;  /* 0x80ffffff6e6e0810 */ /* 0x000fe20007ffe0ff */
[----:B------:R-:W-:Y:S01]  /*b5a0*/  ISETP.GE.U32.AND P0, PT, R39, 0x7f000001, PT ;  /* 0x7f0000012700780c */ /* 0x000fe20003f06070 */
[----:B------:R-:W-:Y:S01]  /*b5b0*/  ISETP.GE.U32.AND P4, PT, R94, 0x7f000001, PT ;  /* 0x7f0000015e00780c */ /* 0x000fe20003f86070 */
[----:B------:R-:W-:Y:S01]  /*b5c0*/  ISETP.GE.U32.AND P3, PT, R105, 0x7f000001, PT ;  /* 0x7f0000016900780c */ /* 0x000fe20003f66070 */
[----:B------:R-:W-:Y:S01]  /*b5d0*/  @P6 IADD3 R91, PT, PT, R91, -0x7f000001, RZ ;  /* 0x80ffffff5b5b6810 */ /* 0x000fe20007ffe0ff */
[----:B------:R-:W-:-:S03]  /*b5e0*/  ISETP.GE.U32.AND P1, PT, R96, 0x7f000001, PT ;  /* 0x7f0000016000780c */ /* 0x000fc60003f26070 */
[----:B------:R-:W-:Y:S02]  /*b5f0*/  IADD3 R110, PT, PT, R110, R91, RZ ;  /* 0x0000005b6e6e7210 */ /* 0x000fe40007ffe0ff */
[----:B------:R-:W-:Y:S01]  /*b600*/  @P2 IADD3 R90, PT, PT, R90, -0x7f000001, RZ ;  /* 0x80ffffff5a5a2810 */ /* 0x000fe20007ffe0ff */
[----:B------:R-:W-:Y:S01]  /*b610*/  ISETP.GE.U32.AND P2, PT, R87, 0x7f000001, PT ;  /* 0x7f0000015700780c */ /* 0x000fe20003f46070 */
[----:B------:R-:W-:Y:S02]  /*b620*/  IADD3 R88, PT, PT, R57, R88, RZ ;  /* 0x0000005839587210 */ /* 0x000fe40007ffe0ff */
[----:B------:R-:W-:Y:S01]  /*b630*/  @P0 IADD3 R39, PT, PT, R39, -0x7f000001, RZ ;  /* 0x80ffffff27270810 */ /* 0x000fe20007ffe0ff */
[----:B------:R-:W-:Y:S01]  /*b640*/  ISETP.GE.U32.AND P0, PT, R110, 0x7f000001, PT ;  /* 0x7f0000016e00780c */ /* 0x000fe20003f06070 */
[----:B------:R-:W-:Y:S02]  /*b650*/  @P4 IADD3 R94, PT, PT, R94, -0x7f000001, RZ ;  /* 0x80ffffff5e5e4810 */ /* 0x000fe40007ffe0ff */
[----:B------:R-:W-:-:S02]  /*b660*/  @P3 IADD3 R105, PT, PT, R105, -0x7f000001, RZ ;  /* 0x80ffffff69693810 */ /* 0x000fc40007ffe0ff */
[----:B------:R-:W-:Y:S01]  /*b670*/  @P1 IADD3 R96, PT, PT, R96, -0x7f000001, RZ ;  /* 0x80ffffff60601810 */ /* 0x000fe20007ffe0ff */
[----:B------:R-:W-:Y:S01]  /*b680*/  ISETP.GE.U32.AND P1, PT, R88, 0x7f000001, PT ;  /* 0x7f0000015800780c */ /* 0x000fe20003f26070 */
[----:B------:R-:W-:Y:S02]  /*b690*/  IADD3 R120, PT, PT, R108, R120, RZ ;  /* 0x000000786c787210 */ /* 0x000fe40007ffe0ff */
[----:B------:R-:W-:Y:S02]  /*b6a0*/  IADD3 R105, PT, PT, R105, R94, RZ ;  /* 0x0000005e69697210 */ /* 0x000fe40007ffe0ff */
[----:B------:R-:W-:Y:S01]  /*b6b0*/  @P2 IADD3 R87, PT, PT, R87, -0x7f000001, RZ ;  /* 0x80ffffff57572810 */ /* 0x000fe20007ffe0ff */
[----:B------:R-:W-:Y:S02]  /*b6c0*/  ISETP.GE.U32.AND P2, PT, R120, 0x7f000001, PT ;  /* 0x7f0000017800780c */ /* 0x000fe40003f46070 */
[----:B------:R-:W-:Y:S01]  /*b6d0*/  ISETP.GE.U32.AND P3, PT, R105, 0x7f000001, PT ;  /* 0x7f0000016900780c */ /* 0x000fe20003f66070 */
[----:B------:R-:W-:Y:S01]  /*b6e0*/  @P0 IADD3 R110, PT, PT, R110, -0x7f000001, RZ ;  /* 0x80ffffff6e6e0810 */ /* 0x000fe20007ffe0ff */
[----:B------:R-:W-:-:S03]  /*b6f0*/  ISETP.GE.U32.AND P0, PT, R5, R82, PT ;  /* 0x000000520500720c */ /* 0x000fc60003f06070 */
[----:B------:R-:W-:Y:S02]  /*b700*/  @P1 IADD3 R88, PT, PT, R88, -0x7f000001, RZ ;  /* 0x80ffffff58581810 */ /* 0x000fe40007ffe0ff */
[----:B------:R-:W-:Y:S02]  /*b710*/  IADD3 R102, PT, PT, R39, R90, RZ ;  /* 0x0000005a27667210 */ /* 0x000fe40007ffe0ff */
[----:B------:R-:W-:Y:S01]  /*b720*/  IADD3 R82, PT, PT, R5, -R82, RZ ;  /* 0x8000005205527210 */ /* 0x000fe20007ffe0ff */
[----:B------:R-:W-:Y:S01]  /*b730*/  ISETP.GE.U32.AND P5, PT, R83, 0x7f000001, PT ;  /* 0x7f0000015300780c */ /* 0x000fe20003fa6070 */
[----:B--2---:R-:W-:Y:S01]  /*b740*/  IADD3 R90, PT, PT, R88, R17, RZ ;  /* 0x00000011585a7210 */ /* 0x004fe20007ffe0ff */
[----:B------:R-:W-:Y:S01]  /*b750*/  ISETP.GE.U32.AND P1, PT, R89, 0x7f000001, PT ;  /* 0x7f0000015900780c */ /* 0x000fe20003f26070 */
[----:B------:R-:W-:Y:S02]  /*b760*/  @P2 IADD3 R120, PT, PT, R120, -0x7f000001, RZ ;  /* 0x80ffffff78782810 */ /* 0x000fe40007ffe0ff */
[----:B------:R-:W-:Y:S01]  /*b770*/  @P3 IADD3 R105, PT, PT, R105, -0x7f000001, RZ ;  /* 0x80ffffff69693810 */ /* 0x000fe20007ffe0ff */
[----:B------:R-:W-:Y:S01]  /*b780*/  ISETP.GE.U32.AND P3, PT, R102, 0x7f000001, PT ;  /* 0x7f0000016600780c */ /* 0x000fe20003f66070 */
[----:B------:R-:W-:Y:S01]  /*b790*/  @!P0 IADD3 R82, PT, PT, R82, 0x7f000001, RZ ;  /* 0x7f00000152528810 */ /* 0x000fe20007ffe0ff */
[----:B------:R-:W-:Y:S01]  /*b7a0*/  ISETP.GE.U32.AND P2, PT, R90, 0x7f000001, PT ;  /* 0x7f0000015a00780c */ /* 0x000fe20003f46070 */
[----:B------:R-:W-:Y:S01]  /*b7b0*/  ISETP.GE.U32.AND P0, PT, R44, 0x7f000001, PT ;  /* 0x7f0000012c00780c */ /* 0x000fe20003f06070 */
[----:B------:R-:W-:-:S03]  /*b7c0*/  ISETP.GE.U32.AND P4, PT, R84, 0x7f000001, PT ;  /* 0x7f0000015400780c */ /* 0x000fc60003f86070 */
[----:B------:R-:W-:Y:S02]  /*b7d0*/  @P5 IADD3 R83, PT, PT, R83, -0x7f000001, RZ ;  /* 0x80ffffff53535810 */ /* 0x000fe40007ffe0ff */
[----:B------:R-:W-:-:S04]  /*b7e0*/  @P1 IADD3 R89, PT, PT, R89, -0x7f000001, RZ ;  /* 0x80ffffff59591810 */ /* 0x000fc80007ffe0ff */
[----:B------:R-:W-:Y:S02]  /*b7f0*/  @P3 IADD3 R102, PT, PT, R102, -0x7f000001, RZ ;  /* 0x80ffffff66663810 */ /* 0x000fe40007ffe0ff */
[----:B------:R-:W-:Y:S02]  /*b800*/  IADD3 R83, PT, PT, R96, R83, RZ ;  /* 0x0000005360537210 */ /* 0x000fe40007ffe0ff */
[----:B------:R-:W-:Y:S02]  /*b810*/  @P2 IADD3 R90, PT, PT, R90, -0x7f000001, RZ ;  /* 0x80ffffff5a5a2810 */ /* 0x000fe40007ffe0ff */
[----:B------:R-:W-:Y:S01]  /*b820*/  @P0 IADD3 R44, PT, PT, R44, -0x7f000001, RZ ;  /* 0x80ffffff2c2c0810 */ /* 0x000fe20007ffe0ff */
[----:B------:R-:W-:Y:S01]  /*b830*/  ISETP.GE.U32.AND P5, PT, R38, 0x7f000001, PT ;  /* 0x7f0000012600780c */ /* 0x000fe20003fa6070 */
[----:B------:R-:W-:Y:S02]  /*b840*/  IADD3 R103, PT, PT, R114, R103, RZ ;  /* 0x0000006772677210 */ /* 0x000fe40007ffe0ff */
[----:B------:R-:W-:Y:S01]  /*b850*/  IADD3 R89, PT, PT, R102, R89, RZ ;  /* 0x0000005966597210 */ /* 0x000fe20007ffe0ff */
[----:B------:R-:W-:Y:S01]  /*b860*/  ISETP.GE.U32.AND P6, PT, R83, 0x7f000001, PT ;  /* 0x7f0000015300780c */ /* 0x000fe20003fc6070 */
[----:B------:R-:W-:-:S02]  /*b870*/  IADD3 R102, PT, PT, R90, R44, RZ ;  /* 0x0000002c5a667210 */ /* 0x000fc40007ffe0ff */
[----:B------:R-:W2:Y:S01]  /*b880*/  LDG.E R44, desc[UR10][R58.64+0x2c] ;  /* 0x00002c0a3a2c7981 */ /* 0x000ea2000c1e1900 */
[----:B------:R-:W-:Y:S01]  /*b890*/  @P4 IADD3 R84, PT, PT, R84, -0x7f000001, RZ ;  /* 0x80ffffff54544810 */ /* 0x000fe20007ffe0ff */
[----:B------:R-:W-:Y:S01]  /*b8a0*/  ISETP.GE.U32.AND P4, PT, R103, 0x7f000001, PT ;  /* 0x7f0000016700780c */ /* 0x000fe20003f86070 */
[----:B------:R-:W-:-:S03]  /*b8b0*/  IADD3 R67, PT, PT, R37, R67, RZ ;  /* 0x0000004325437210 */ /* 0x000fc60007ffe0ff */
[----:B------:R-:W-:Y:S02]  /*b8c0*/  @P5 IADD3 R38, PT, PT, R38, -0x7f000001, RZ ;  /* 0x80ffffff26265810 */ /* 0x000fe40007ffe0ff */
[----:B------:R-:W-:Y:S02]  /*b8d0*/  ISETP.GE.U32.AND P5, PT, R67, 0x7f000001, PT ;  /* 0x7f0000014300780c */ /* 0x000fe40003fa6070 */
[----:B------:R-:W-:-:S05]  /*b8e0*/  @P6 IADD3 R83, PT, PT, R83, -0x7f000001, RZ ;  /* 0x80ffffff53536810 */ /* 0x000fca0007ffe0ff */
[----:B------:R-:W-:Y:S02]  /*b8f0*/  @P4 IADD3 R103, PT, PT, R103, -0x7f000001, RZ ;  /* 0x80ffffff67674810 */ /* 0x000fe40007ffe0ff */
[----:B------:R-:W-:Y:S01]  /*b900*/  IADD3 R91, PT, PT, R83, R38, RZ ;  /* 0x00000026535b7210 */ /* 0x000fe20007ffe0ff */
[----:B------:R-:W-:Y:S01]  /*b910*/  ISETP.GE.U32.AND P4, PT, R81, 0x7f000001, PT ;  /* 0x7f0000015100780c */ /* 0x000fe20003f86070 */
[----:B---3--:R-:W-:Y:S02]  /*b920*/  IADD3 R83, PT, PT, R120, R9, RZ ;  /* 0x0000000978537210 */ /* 0x008fe40007ffe0ff */
[----:B----4-:R-:W-:Y:S02]  /*b930*/  IADD3 R94, PT, PT, R103, R27, RZ ;  /* 0x0000001b675e7210 */ /* 0x010fe40007ffe0ff */
[----:B------:R-:W-:Y:S01]  /*b940*/  @P5 IADD3 R67, PT, PT, R67, -0x7f000001, RZ ;  /* 0x80ffffff43435810 */ /* 0x000fe20007ffe0ff */
[----:B------:R-:W-:Y:S01]  /*b950*/  ISETP.GE.U32.AND P1, PT, R83, 0x7f000001, PT ;  /* 0x7f0000015300780c */ /* 0x000fe20003f26070 */
[----:B------:R-:W-:Y:S01]  /*b960*/  ISETP.GE.U32.AND P2, PT, R75, 0x7f000001, PT ;  /* 0x7f0000014b00780c */ /* 0x000fe20003f46070 */
[----:B------:R-:W-:Y:S01]  /*b970*/  ISETP.GE.U32.AND P5, PT, R94, 0x7f000001, PT ;  /* 0x7f0000015e00780c */ /* 0x000fe20003fa6070 */
[----:B------:R-:W-:Y:S01]  /*b980*/  ISETP.GE.U32.AND P3, PT, R76, 0x7f000001, PT ;  /* 0x7f0000014c00780c */ /* 0x000fe20003f66070 */
[----:B------:R-:W-:Y:S01]  /*b990*/  ISETP.GE.U32.AND P0, PT, R77, 0x7f000001, PT ;  /* 0x7f0000014d00780c */ /* 0x000fe20003f06070 */
[----:B------:R-:W-:-:S02]  /*b9a0*/  IADD3 R96, PT, PT, R67, R25, RZ ;  /* 0x0000001943607210 */ /* 0x000fc40007ffe0ff */
[----:B------:R-:W-:Y:S01]  /*b9b0*/  @P4 IADD3 R81, PT, PT, R81, -0x7f000001, RZ ;  /* 0x80ffffff51514810 */ /* 0x000fe20007ffe0ff */
[----:B------:R-:W-:Y:S01]  /*b9c0*/  ISETP.GE.U32.AND P4, PT, R78, 0x7f000001, PT ;  /* 0x7f0000014e00780c */ /* 0x000fe20003f86070 */
[----:B------:R-:W-:Y:S01]  /*b9d0*/  IMAD.WIDE.U32 R38, R5, R82, RZ ;  /* 0x0000005205267225 */ /* 0x000fe200078e00ff */
[----:B------:R-:W-:-:S03]  /*b9e0*/  ISETP.GE.U32.AND P6, PT, R96, 0x7f000001, PT ;  /* 0x7f0000016000780c */ /* 0x000fc60003fc6070 */
[----:B------:R-:W-:Y:S01]  /*b9f0*/  @P1 IADD3 R83, PT, PT, R83, -0x7f000001, RZ ;  /* 0x80ffffff53531810 */ /* 0x000fe20007ffe0ff */
[----:B------:R-:W-:Y:S01]  /*ba00*/  IMAD R97, R38, 0x7effffff, RZ ;  /* 0x7effffff26617824 */ /* 0x000fe200078e02ff */
[----:B------:R-:W-:Y:S01]  /*ba10*/  ISETP.GE.U32.AND P1, PT, R74, 0x7f000001, PT ;  /* 0x7f0000014a00780c */ /* 0x000fe20003f26070 */
[----:B------:R-:W-:Y:S02]  /*ba20*/  IADD3 R104, PT, PT, R90, R81, RZ ;  /* 0x000000515a687210 */ /* 0x000fe40007ffe0ff */
[----:B------:R-:W-:Y:S02]  /*ba30*/  @P5 IADD3 R94, PT, PT, R94, -0x7f000001, RZ ;  /* 0x80ffffff5e5e5810 */ /* 0x000fe40007ffe0ff */
[----:B------:R-:W-:Y:S02]  /*ba40*/  @P2 IADD3 R75, PT, PT, R75, -0x7f000001, RZ ;  /* 0x80ffffff4b4b2810 */ /* 0x000fe40007ffe0ff */
[----:B------:R-:W-:Y:S01]  /*ba50*/  @P3 IADD3 R76, PT, PT, R76, -0x7f000001, RZ ;  /* 0x80ffffff4c4c3810 */ /* 0x000fe20007ffe0ff */
[----:B------:R-:W-:Y:S01]  /*ba60*/  ISETP.GE.U32.AND P3, PT, R102, 0x7f000001, PT ;  /* 0x7f0000016600780c */ /* 0x000fe20003f66070 */
[----:B------:R-:W-:Y:S01]  /*ba70*/  IMAD.HI.U32 R82, R97, 0x7f000001, R38 ;  /* 0x7f00000161527827 */ /* 0x000fe200078e0026 */
[----:B------:R-:W-:-:S02]  /*ba80*/  @P0 IADD3 R77, PT, PT, R77, -0x7f000001, RZ ;  /* 0x80ffffff4d4d0810 */ /* 0x000fc40007ffe0ff */
[----:B------:R-:W-:Y:S01]  /*ba90*/  IADD3 R90, PT, PT, R94, R75, RZ ;  /* 0x0000004b5e5a7210 */ /* 0x000fe20007ffe0ff */
[----:B------:R-:W-:Y:S01]  /*baa0*/  ISETP.GE.U32.AND P0, PT, R104, 0x7f000001, PT ;  /* 0x7f0000016800780c */ /* 0x000fe20003f06070 */
[----:B------:R-:W-:Y:S01]  /*bab0*/  @P4 IADD3 R78, PT, PT, R78, -0x7f000001, RZ ;  /* 0x80ffffff4e4e4810 */ /* 0x000fe20007ffe0ff */
[----:B------:R-:W-:Y:S01]  /*bac0*/  ISETP.GE.U32.AND P5, PT, R82, 0x7f000001, PT ;  /* 0x7f0000015200780c */ /* 0x000fe20003fa6070 */
[----:B------:R-:W-:Y:S01]  /*bad0*/  @P6 IADD3 R96, PT, PT, R96, -0x7f000001, RZ ;  /* 0x80ffffff60606810 */ /* 0x000fe20007ffe0ff */
[----:B------:R-:W-:Y:S01]  /*bae0*/  ISETP.GE.U32.AND P2, PT, R70, 0x7f000001, PT ;  /* 0x7f0000014600780c */ /* 0x000fe20003f46070 */
[----:B------:R-:W-:Y:S01]  /*baf0*/  ISETP.GE.U32.AND P4, PT, R90, 0x7f000001, PT ;  /* 0x7f0000015a00780c */ /* 0x000fe20003f86070 */
[----:B------:R-:W-:Y:S02]  /*bb00*/  IADD3 R78, PT, PT, R83, R78, RZ ;  /* 0x0000004e534e7210 */ /* 0x000fe40007ffe0ff */
[----:B------:R-:W-:Y:S02]  /*bb10*/  @P1 IADD3 R74, PT, PT, R74, -0x7f000001, RZ ;  /* 0x80ffffff4a4a1810 */ /* 0x000fe40007ffe0ff */
[----:B------:R-:W-:-:S02]  /*bb20*/  IADD3 R94, PT, PT, R94, R76, RZ ;  /* 0x0000004c5e5e7210 */ /* 0x000fc40007ffe0ff */
[----:B------:R-:W-:Y:S02]  /*bb30*/  IADD3 R76, PT, PT, R96, R77, RZ ;  /* 0x0000004d604c7210 */ /* 0x000fe40007ffe0ff */
[----:B------:R-:W-:Y:S01]  /*bb40*/  @P3 IADD3 R102, PT, PT, R102, -0x7f000001, RZ ;  /* 0x80ffffff66663810 */ /* 0x000fe20007ffe0ff */
[----:B------:R-:W-:Y:S01]  /*bb50*/  ISETP.GE.U32.AND P1, PT, R78, 0x7f000001, PT ;  /* 0x7f0000014e00780c */ /* 0x000fe20003f26070 */
[----:B------:R-:W-:Y:S02]  /*bb60*/  IADD3 R74, PT, PT, R96, R74, RZ ;  /* 0x0000004a604a7210 */ /* 0x000fe40007ffe0ff */
[----:B------:R-:W-:Y:S01]  /*bb70*/  @P0 IADD3 R104, PT, PT, R104, -0x7f000001, RZ ;  /* 0x80ffffff68680810 */ /* 0x000fe20007ffe0ff */
[----:B------:R-:W-:Y:S01]  /*bb80*/  ISETP.GE.U32.AND P3, PT, R76, 0x7f000001, PT ;  /* 0x7f0000014c00780c */ /* 0x000fe20003f66070 */
[----:B------:R-:W-:Y:S02]  /*bb90*/  IADD3 R75, PT, PT, R17, R102, RZ ;  /* 0x00000066114b7210 */ /* 0x000fe40007ffe0ff */
[----:B------:R-:W-:Y:S01]  /*bba0*/  @P5 IADD3 R82, PT, PT, R82, -0x7f000001, RZ ;  /* 0x80ffffff52525810 */ /* 0x000fe20007ffe0ff */
[----:B------:R-:W-:Y:S01]  /*bbb0*/  ISETP.GE.U32.AND P5, PT, R74, 0x7f000001, PT ;  /* 0x7f0000014a00780c */ /* 0x000fe20003fa6070 */
[----:B------:R-:W-:-:S02]  /*bbc0*/  @P2 IADD3 R70, PT, PT, R70, -0x7f000001, RZ ;  /* 0x80ffffff46462810 */ /* 0x000fc40007ffe0ff */
[----:B------:R-:W-:Y:S02]  /*bbd0*/  @P4 IADD3 R90, PT, PT, R90, -0x7f000001, RZ ;  /* 0x80ffffff5a5a4810 */ /* 0x000fe40007ffe0ff */
[----:B------:R-:W-:Y:S01]  /*bbe0*/  IADD3 R97, PT, PT, R17, R104, RZ ;  /* 0x0000006811617210 */ /* 0x000fe20007ffe0ff */
[----:B------:R-:W-:Y:S01]  /*bbf0*/  ISETP.GE.U32.AND P2, PT, R94, 0x7f000001, PT ;  /* 0x7f0000015e00780c */ /* 0x000fe20003f46070 */
[----:B------:R-:W-:Y:S01]  /*bc00*/  ISETP.GE.U32.AND P4, PT, R75, 0x7f000001, PT ;  /* 0x7f0000014b00780c */ /* 0x000fe20003f86070 */
[----:B------:R-:W-:Y:S02]  /*bc10*/  IADD3 R90, PT, PT, R27, R90, RZ ;  /* 0x0000005a1b5a7210 */ /* 0x000fe40007ffe0ff */
[----:B------:R-:W-:Y:S01]  /*bc20*/  ISETP.GE.U32.AND P0, PT, R97, 0x7f000001, PT ;  /* 0x7f0000016100780c */ /* 0x000fe20003f06070 */
[----:B------:R-:W-:Y:S01]  /*bc30*/  @P1 IADD3 R78, PT, PT, R78, -0x7f000001, RZ ;  /* 0x80ffffff4e4e1810 */ /* 0x000fe20007ffe0ff */
[----:B------:R-:W-:Y:S01]  /*bc40*/  IMAD.WIDE.U32 R38, R46, R82, RZ ;  /* 0x000000522e267225 */ /* 0x000fe200078e00ff */
[----:B------:R-:W-:Y:S01]  /*bc50*/  @P3 IADD3 R76, PT, PT, R76, -0x7f000001, RZ ;  /* 0x80ffffff4c4c3810 */ /* 0x000fe20007ffe0ff */
[----:B------:R-:W-:Y:S01]  /*bc60*/  ISETP.GE.U32.AND P1, PT, R90, 0x7f000001, PT ;  /* 0x7f0000015a00780c */ /* 0x000fe20003f26070 */
[----:B------:R-:W-:Y:S01]  /*bc70*/  ISETP.GE.U32.AND P3, PT, R69, 0x7f000001, PT ;  /* 0x7f0000014500780c */ /* 0x000fe20003f66070 */
[----:B------:R-:W-:-:S02]  /*bc80*/  IADD3 R46, PT, PT, R9, R78, RZ ;  /* 0x0000004e092e7210 */ /* 0x000fc40007ffe0ff */
[----:B------:R-:W-:Y:S01]  /*bc90*/  @P5 IADD3 R74, PT, PT, R74, -0x7f000001, RZ ;  /* 0x80ffffff4a4a5810 */ /* 0x000fe20007ffe0ff */
[----:B------:R-:W-:Y:S01]  /*bca0*/  ISETP.GE.U32.AND P5, PT, R56, 0x7f000001, PT ;  /* 0x7f0000013800780c */ /* 0x000fe20003fa6070 */
[----:B------:R-:W-:Y:S02]  /*bcb0*/  IADD3 R70, PT, PT, R83, R70, RZ ;  /* 0x0000004653467210 */ /* 0x000fe40007ffe0ff */
[----:B------:R-:W-:Y:S02]  /*bcc0*/  @P2 IADD3 R94, PT, PT, R94, -0x7f000001, RZ ;  /* 0x80ffffff5e5e2810 */ /* 0x000fe40007ffe0ff */
[----:B------:R-:W-:Y:S01]  /*bcd0*/  @P4 IADD3 R75, PT, PT, R75, -0x7f000001, RZ ;  /* 0x80ffffff4b4b4810 */ /* 0x000fe20007ffe0ff */
[----:B------:R-:W-:Y:S01]  /*bce0*/  ISETP.GE.U32.AND P2, PT, R46, 0x7f000001, PT ;  /* 0x7f0000012e00780c */ /* 0x000fe20003f46070 */
[----:B------:R-:W-:Y:S01]  /*bcf0*/  ISETP.GE.U32.AND P4, PT, R4, 0x7f000001, PT ;  /* 0x7f0000010400780c */ /* 0x000fe20003f86070 */
[----:B------:R-:W-:Y:S02]  /*bd00*/  @P0 IADD3 R97, PT, PT, R97, -0x7f000001, RZ ;  /* 0x80ffffff61610810 */ /* 0x000fe40007ffe0ff */
[----:B------:R-:W-:Y:S01]  /*bd10*/  IADD3 R94, PT, PT, R27, R94, RZ ;  /* 0x0000005e1b5e7210 */ /* 0x000fe20007ffe0ff */
[----:B------:R-:W-:Y:S01]  /*bd20*/  ISETP.GE.U32.AND P0, PT, R70, 0x7f000001, PT ;  /* 0x7f0000014600780c */ /* 0x000fe20003f06070 */
[----:B------:R-:W-:-:S02]  /*bd30*/  @P1 IADD3 R90, PT, PT, R90, -0x7f000001, RZ ;  /* 0x80ffffff5a5a1810 */ /* 0x000fc40007ffe0ff */
[----:B------:R-:W-:Y:S02]  /*bd40*/  @P3 IADD3 R69, PT, PT, R69, -0x7f000001, RZ ;  /* 0x80ffffff45453810 */ /* 0x000fe40007ffe0ff */
[----:B------:R-:W-:Y:S01]  /*bd50*/  IADD3 R77, PT, PT, R25, R76, RZ ;  /* 0x0000004c194d7210 */ /* 0x000fe20007ffe0ff */
[----:B------:R-:W-:Y:S01]  /*bd60*/  ISETP.GE.U32.AND P1, PT, R94, 0x7f000001, PT ;  /* 0x7f0000015e00780c */ /* 0x000fe20003f26070 */
[----:B------:R-:W-:Y:S01]  /*bd70*/  ISETP.GE.U32.AND P3, PT, R51, 0x7f000001, PT ;  /* 0x7f0000013300780c */ /* 0x000fe20003f66070 */
[----:B------:R-:W-:Y:S01]  /*bd80*/  @P5 IADD3 R56, PT, PT, R56, -0x7f000001, RZ ;  /* 0x80ffffff38385810 */ /* 0x000fe20007ffe0ff */
[----:B------:R-:W-:Y:S01]  /*bd90*/  ISETP.GE.U32.AND P5, PT, R89, 0x7f000001, PT ;  /* 0x7f0000015900780c */ /* 0x000fe20003fa6070 */
[----:B------:R-:W-:Y:S02]  /*bda0*/  IADD3 R99, PT, PT, R25, R74, RZ ;  /* 0x0000004a19637210 */ /* 0x000fe40007ffe0ff */
[----:B------:R-:W-:Y:S02]  /*bdb0*/  @P2 IADD3 R46, PT, PT, R46, -0x7f000001, RZ ;  /* 0x80ffffff2e2e2810 */ /* 0x000fe40007ffe0ff */
[----:B------:R-:W-:Y:S01]  /*bdc0*/  @P4 IADD3 R4, PT, PT, R4, -0x7f000001, RZ ;  /* 0x80ffffff04044810 */ /* 0x000fe20007ffe0ff */
[----:B------:R-:W-:Y:S01]  /*bdd0*/  ISETP.GE.U32.AND P2, PT, R77, 0x7f000001, PT ;  /* 0x7f0000014d00780c */ /* 0x000fe20003f46070 */
[----:B------:R-:W-:Y:S01]  /*bde0*/  ISETP.GE.U32.AND P4, PT, R65, 0x7f000001, PT ;  /* 0x7f0000014100780c */ /* 0x000fe20003f86070 */
[----:B------:R-:W-:Y:S01]  /*bdf0*/  @P0 IADD3 R70, PT, PT, R70, -0x7f000001, RZ ;  /* 0x80ffffff46460810 */ /* 0x000fe20007ffe0ff */
[----:B------:R-:W-:Y:S01]  /*be00*/  ISETP.GE.U32.AND P0, PT, R99, 0x7f000001, PT ;  /* 0x7f0000016300780c */ /* 0x000fe20003f06070 */
[----:B------:R-:W-:Y:S01]  /*be10*/  IADD3 R84, PT, PT, R105, R84, RZ ;  /* 0x0000005469547210 */ /* 0x000fe20007ffe0ff */
[----:B------:R-:W-:Y:S01]  /*be20*/  ISETP.GE.U32.AND P6, PT, R40, 0x7f000001, PT ;  /* 0x7f0000012800780c */ /* 0x000fe20003fc6070 */
[----:B------:R-:W-:Y:S01]  /*be30*/  @P1 IADD3 R94, PT, PT, R94, -0x7f000001, RZ ;  /* 0x80ffffff5e5e1810 */ /* 0x000fe20007ffe0ff */
[----:B------:R-:W-:Y:S01]  /*be40*/  ISETP.GE.U32.AND P1, PT, R64, 0x7f000001, PT ;  /* 0x7f0000014000780c */ /* 0x000fe20003f26070 */
[----:B------:R-:W-:-:S02]  /*be50*/  @P3 IADD3 R51, PT, PT, R51, -0x7f000001, RZ ;  /* 0x80ffffff33333810 */ /* 0x000fc40007ffe0ff */
[----:B------:R-:W-:Y:S01]  /*be60*/  IADD3 R87, PT, PT, R110, R87, RZ ;  /* 0x000000576e577210 */ /* 0x000fe20007ffe0ff */
[----:B------:R-:W-:Y:S01]  /*be70*/  ISETP.GE.U32.AND P3, PT, R84, 0x7f000001, PT ;  /* 0x7f0000015400780c */ /* 0x000fe20003f66070 */
[----:B------:R-:W-:Y:S01]  /*be80*/  IMAD R81, R38, 0x7effffff, RZ ;  /* 0x7effffff26517824 */ /* 0x000fe200078e02ff */
[----:B------:R-:W-:Y:S02]  /*be90*/  @P5 IADD3 R89, PT, PT, R89, -0x7f000001, RZ ;  /* 0x80ffffff59595810 */ /* 0x000fe40007ffe0ff */
[----:B------:R-:W-:Y:S02]  /*bea0*/  IADD3 R83, PT, PT, R9, R70, RZ ;  /* 0x0000004609537210 */ /* 0x000fe40007ffe0ff */
[----:B------:R-:W-:Y:S02]  /*beb0*/  @P2 IADD3 R77, PT, PT, R77, -0x7f000001, RZ ;  /* 0x80ffffff4d4d2810 */ /* 0x000fe40007ffe0ff */
[----:B------:R-:W-:Y:S01]  /*bec0*/  @P4 IADD3 R65, PT, PT, R65, -0x7f000001, RZ ;  /* 0x80ffffff41414810 */ /* 0x000fe20007ffe0ff */
[----:B------:R-:W-:Y:S01]  /*bed0*/  IMAD.HI.U32 R81, R81, 0x7f000001, R38 ;  /* 0x7f00000151517827 */ /* 0x000fe200078e0026 */
[----:B------:R-:W-:Y:S01]  /*bee0*/  ISETP.GE.U32.AND P2, PT, R87, 0x7f000001, PT ;  /* 0x7f0000015700780c */ /* 0x000fe20003f46070 */
[----:B------:R-:W-:Y:S01]  /*bef0*/  ISETP.GE.U32.AND P4, PT, R91, 0x7f000001, PT ;  /* 0x7f0000015b00780c */ /* 0x000fe20003f86070 */
[----:B------:R-:W-:Y:S01]  /*bf00*/  @P0 IADD3 R99, PT, PT, R99, -0x7f000001, RZ ;  /* 0x80ffffff63630810 */ /* 0x000fe20007ffe0ff */
[----:B------:R-:W-:Y:S01]  /*bf10*/  IMAD.WIDE.U32 R38, R89, R61, RZ ;  /* 0x0000003d59267225 */ /* 0x000fe200078e00ff */
[----:B------:R-:W-:Y:S01]  /*bf20*/  IADD3 R46, PT, PT, R46, R69, RZ ;  /* 0x000000452e2e7210 */ /* 0x000fe20007ffe0ff */
[----:B------:R-:W-:Y:S01]  /*bf30*/  ISETP.GE.U32.AND P0, PT, R83, 0x7f000001, PT ;  /* 0x7f0000015300780c */ /* 0x000fe20003f06070 */
[----:B------:R-:W-:-:S02]  /*bf40*/  @P6 IADD3 R40, PT, PT, R40, -0x7f000001, RZ ;  /* 0x80ffffff28286810 */ /* 0x000fc40007ffe0ff */
[----:B------:R-:W-:Y:S01]  /*bf50*/  IADD3 R69, PT, PT, R90, R51, RZ ;  /* 0x000000335a457210 */ /* 0x000fe20007ffe0ff */
[----:B------:R-:W-:Y:S01]  /*bf60*/  IMAD R51, R38, 0x7effffff, RZ ;  /* 0x7effffff26337824 */ /* 0x000fe200078e02ff */
[----:B------:R-:W-:Y:S02]  /*bf70*/  @P1 IADD3 R64, PT, PT, R64, -0x7f000001, RZ ;  /* 0x80ffffff40401810 */ /* 0x000fe40007ffe0ff */
[----:B------:R-:W-:Y:S02]  /*bf80*/  IADD3 R78, PT, PT, R97, R4, RZ ;  /* 0x00000004614e7210 */ /* 0x000fe40007ffe0ff */
[----:B------:R-:W-:Y:S02]  /*bf90*/  @P3 IADD3 R84, PT, PT, R84, -0x7f000001, RZ ;  /* 0x80ffffff54543810 */ /* 0x000fe40007ffe0ff */
[----:B------:R-:W-:Y:S01]  /*bfa0*/  IADD3 R4, PT, PT, R77, R40, RZ ;  /* 0x000000284d047210 */ /* 0x000fe20007ffe0ff */
[----:B------:R-:W-:Y:S01]  /*bfb0*/  IMAD.HI.U32 R109, R51, 0x7f000001, R38 ;  /* 0x7f000001336d7827 */ /* 0x000fe200078e0026 */
[----:B------:R-:W-:Y:S01]  /*bfc0*/  ISETP.GE.U32.AND P1, PT, R54, 0x7f000001, PT ;  /* 0x7f0000013600780c */ /* 0x000fe20003f26070 */
[----:B------:R-:W-:-:S02]  /*bfd0*/  IADD3 R56, PT, PT, R75, R56, RZ ;  /* 0x000000384b387210 */ /* 0x000fc40007ffe0ff */
[----:B------:R-:W-:Y:S02]  /*bfe0*/  IADD3 R64, PT, PT, R99, R64, RZ ;  /* 0x0000004063407210 */ /* 0x000fe40007ffe0ff */
[----:B------:R-:W-:Y:S02]  /*bff0*/  @P2 IADD3 R87, PT, PT, R87, -0x7f000001, RZ ;  /* 0x80ffffff57572810 */ /* 0x000fe40007ffe0ff */
[----:B------:R-:W-:Y:S01]  /*c000*/  @P4 IADD3 R91, PT, PT, R91, -0x7f000001, RZ ;  /* 0x80ffffff5b5b4810 */ /* 0x000fe20007ffe0ff */
[-C--:B------:R-:W-:Y:S01]  /*c010*/  IMAD.WIDE.U32 R38, R84, R61.reuse, RZ ;  /* 0x0000003d54267225 */ /* 0x080fe200078e00ff */
[----:B------:R-:W-:Y:S01]  /*c020*/  ISETP.GE.U32.AND P4, PT, R4, 0x7f000001, PT ;  /* 0x7f0000010400780c */ /* 0x000fe20003f86070 */
[----:B------:R-:W-:Y:S01]  /*c030*/  ISETP.GE.U32.AND P6, PT, R109, 0x7f000001, PT ;  /* 0x7f0000016d00780c */ /* 0x000fe20003fc6070 */
[----:B------:R-:W-:Y:S01]  /*c040*/  @P0 IADD3 R83, PT, PT, R83, -0x7f000001, RZ ;  /* 0x80ffffff53530810 */ /* 0x000fe20007ffe0ff */
[----:B------:R-:W-:Y:S01]  /*c050*/  ISETP.GE.U32.AND P3, PT, R56, 0x7f000001, PT ;  /* 0x7f0000013800780c */ /* 0x000fe20003f66070 */
[----:B------:R-:W-:Y:S01]  /*c060*/  IMAD R51, R38, 0x7effffff, RZ ;  /* 0x7effffff26337824 */ /* 0x000fe200078e02ff */
[----:B------:R-:W-:Y:S01]  /*c070*/  ISETP.GE.U32.AND P0, PT, R64, 0x7f000001, PT ;  /* 0x7f0000014000780c */ /* 0x000fe20003f06070 */
[----:B------:R-:W-:Y:S01]  /*c080*/  IMAD.WIDE.U32 R74, R87, R61, RZ ;  /* 0x0000003d574a7225 */ /* 0x000fe200078e00ff */
[----:B------:R-:W-:Y:S01]  /*c090*/  @P1 IADD3 R54, PT, PT, R54, -0x7f000001, RZ ;  /* 0x80ffffff36361810 */ /* 0x000fe20007ffe0ff */
[----:B------:R-:W-:-:S02]  /*c0a0*/  ISETP.GE.U32.AND P1, PT, R78, 0x7f000001, PT ;  /* 0x7f0000014e00780c */ /* 0x000fc40003f26070 */
[----:B------:R-:W-:-:S04]  /*c0b0*/  IMAD.HI.U32 R97, R51, 0x7f000001, R38 ;  /* 0x7f00000133617827 */ /* 0x000fc800078e0026 */
[----:B------:R-:W-:Y:S02]  /*c0c0*/  IMAD R105, R74, 0x7effffff, RZ ;  /* 0x7effffff4a697824 */ /* 0x000fe400078e02ff */
[----:B------:R-:W-:Y:S01]  /*c0d0*/  IMAD.WIDE.U32 R76, R91, R61, RZ ;  /* 0x0000003d5b4c7225 */ /* 0x000fe200078e00ff */
[----:B------:R-:W-:Y:S01]  /*c0e0*/  ISETP.GE.U32.AND P5, PT, R97, 0x7f000001, PT ;  /* 0x7f0000016100780c */ /* 0x000fe20003fa6070 */
[----:B------:R-:W-:Y:S02]  /*c0f0*/  @P4 IADD3 R4, PT, PT, R4, -0x7f000001, RZ ;  /* 0x80ffffff04044810 */ /* 0x000fe40007ffe0ff */
[----:B------:R-:W-:Y:S01]  /*c100*/  @P6 IADD3 R109, PT, PT, R109, -0x7f000001, RZ ;  /* 0x80ffffff6d6d6810 */ /* 0x000fe20007ffe0ff */
[----:B------:R-:W-:Y:S01]  /*c110*/  IMAD.HI.U32 R105, R105, 0x7f000001, R74 ;  /* 0x7f00000169697827 */ /* 0x000fe200078e004a */
[----:B------:R-:W-:-:S03]  /*c120*/  @P3 IADD3 R56, PT, PT, R56, -0x7f000001, RZ ;  /* 0x80ffffff38383810 */ /* 0x000fc60007ffe0ff */
[----:B------:R-:W-:Y:S01]  /*c130*/  IMAD R61, R76, 0x7effffff, RZ ;  /* 0x7effffff4c3d7824 */ /* 0x000fe200078e02ff */
[----:B------:R-:W-:Y:S02]  /*c140*/  @P0 IADD3 R64, PT, PT, R64, -0x7f000001, RZ ;  /* 0x80ffffff40400810 */ /* 0x000fe40007ffe0ff */
[----:B------:R-:W-:Y:S01]  /*c150*/  IADD3 R65, PT, PT, R94, R65, RZ ;  /* 0x000000415e417210 */ /* 0x000fe20007ffe0ff */
[----:B------:R-:W-:Y:S01]  /*c160*/  ISETP.GE.U32.AND P3, PT, R46, 0x7f000001, PT ;  /* 0x7f0000012e00780c */ /* 0x000fe20003f66070 */
[----:B------:R-:W-:Y:S01]  /*c170*/  IMAD.HI.U32 R70, R61, 0x7f000001, R76 ;  /* 0x7f0000013d467827 */ /* 0x000fe200078e004c */
[----:B------:R-:W-:Y:S01]  /*c180*/  ISETP.GE.U32.AND P4, PT, R105, 0x7f000001, PT ;  /* 0x7f0000016900780c */ /* 0x000fe20003f86070 */
[----:B------:R-:W-:Y:S01]  /*c190*/  IADD3 R4, PT, PT, R4, R109, RZ ;  /* 0x0000006d04047210 */ /* 0x000fe20007ffe0ff */
[----:B------:R-:W-:Y:S01]  /*c1a0*/  ISETP.GE.U32.AND P2, PT, R69, 0x7f000001, PT ;  /* 0x7f0000014500780c */ /* 0x000fe20003f46070 */
[----:B------:R-:W-:Y:S01]  /*c1b0*/  IADD3 R104, PT, PT, R109, R64, RZ ;  /* 0x000000406d687210 */ /* 0x000fe20007ffe0ff */
[----:B------:R-:W-:Y:S01]  /*c1c0*/  ISETP.GE.U32.AND P6, PT, R70, 0x7f000001, PT ;  /* 0x7f0000014600780c */ /* 0x000fe20003fc6070 */
[----:B------:R-:W-:Y:S01]  /*c1d0*/  ISETP.GE.U32.AND P0, PT, R65, 0x7f000001, PT ;  /* 0x7f0000014100780c */ /* 0x000fe20003f06070 */
[----:B------:R-:W-:Y:S01]  /*c1e0*/  @P1 IADD3 R78, PT, PT, R78, -0x7f000001, RZ ;  /* 0x80ffffff4e4e1810 */ /* 0x000fe20007ffe0ff */
[----:B------:R-:W-:Y:S01]  /*c1f0*/  ISETP.GE.U32.AND P1, PT, R4, 0x7f000001, PT ;  /* 0x7f0000010400780c */ /* 0x000fe20003f26070 */
[----:B------:R-:W-:Y:S01]  /*c200*/  @P5 IADD3 R97, PT, PT, R97, -0x7f000001, RZ ;  /* 0x80ffffff61615810 */ /* 0x000fe20007ffe0ff */
[----:B------:R-:W-:Y:S01]  /*c210*/  ISETP.GE.U32.AND P5, PT, R104, 0x7f000001, PT ;  /* 0x7f0000016800780c */ /* 0x000fe20003fa6070 */
[----:B------:R-:W-:-:S02]  /*c220*/  IADD3 R54, PT, PT, R83, R54, RZ ;  /* 0x0000003653367210 */ /* 0x000fc40007ffe0ff */
[----:B------:R-:W-:Y:S02]  /*c230*/  @P3 IADD3 R46, PT, PT, R46, -0x7f000001, RZ ;  /* 0x80ffffff2e2e3810 */ /* 0x000fe40007ffe0ff */
[----:B------:R-:W-:Y:S02]  /*c240*/  @P4 IADD3 R105, PT, PT, R105, -0x7f000001, RZ ;  /* 0x80ffffff69694810 */ /* 0x000fe40007ffe0ff */
[----:B------:R-:W-:Y:S01]  /*c250*/  @P2 IADD3 R69, PT, PT, R69, -0x7f000001, RZ ;  /* 0x80ffffff45452810 */ /* 0x000fe20007ffe0ff */
[----:B------:R-:W-:Y:S01]  /*c260*/  ISETP.GE.U32.AND P2, PT, R54, 0x7f000001, PT ;  /* 0x7f0000013600780c */ /* 0x000fe20003f46070 */
[----:B------:R-:W-:Y:S01]  /*c270*/  IMAD.WIDE.U32 R38, R71, R82, RZ ;  /* 0x0000005247267225 */ /* 0x000fe200078e00ff */
[----:B------:R-:W-:Y:S02]  /*c280*/  @P6 IADD3 R70, PT, PT, R70, -0x7f000001, RZ ;  /* 0x80ffffff46466810 */ /* 0x000fe40007ffe0ff */
[----:B------:R-:W-:Y:S02]  /*c290*/  @P0 IADD3 R65, PT, PT, R65, -0x7f000001, RZ ;  /* 0x80ffffff41410810 */ /* 0x000fe40007ffe0ff */
[----:B------:R-:W-:-:S02]  /*c2a0*/  IADD3 R40, PT, PT, R46, R105, RZ ;  /* 0x000000692e287210 */ /* 0x000fc40007ffe0ff */
[----:B------:R-:W-:Y:S02]  /*c2b0*/  IADD3 R76, PT, PT, R56, R97, RZ ;  /* 0x00000061384c7210 */ /* 0x000fe40007ffe0ff */
[----:B------:R-:W-:Y:S02]  /*c2c0*/  IADD3 R78, PT, PT, R97, R78, RZ ;  /* 0x0000004e614e7210 */ /* 0x000fe40007ffe0ff */
[----:B------:R-:W-:Y:S01]  /*c2d0*/  @P1 IADD3 R4, PT, PT, R4, -0x7f000001, RZ ;  /* 0x80ffffff04041810 */ /* 0x000fe20007ffe0ff */
[----:B------:R-:W-:Y:S01]  /*c2e0*/  IMAD.WIDE.U32 R96, R48, R82, RZ ;  /* 0x0000005230607225 */ /* 0x000fe200078e00ff */
[----:B------:R-:W-:Y:S02]  /*c2f0*/  @P5 IADD3 R104, PT, PT, R104, -0x7f000001, RZ ;  /* 0x80ffffff68685810 */ /* 0x000fe40007ffe0ff */
[----:B------:R-:W-:Y:S02]  /*c300*/  IADD3 R75, PT, PT, R69, R70, RZ ;  /* 0x00000046454b7210 */ /* 0x000fe40007ffe0ff */
[----:B------:R-:W-:Y:S01]  /*c310*/  IADD3 R71, PT, PT, R70, R65, RZ ;  /* 0x0000004146477210 */ /* 0x000fe20007ffe0ff */
[----:B------:R-:W-:Y:S01]  /*c320*/  IMAD R51, R38, 0x7effffff, RZ ;  /* 0x7effffff26337824 */ /* 0x000fe200078e02ff */
[----:B------:R-:W-:Y:S01]  /*c330*/  ISETP.GE.U32.AND P0, PT, R40, 0x7f000001, PT ;  /* 0x7f0000012800780c */ /* 0x000fe20003f06070 */
[----:B------:R-:W-:-:S02]  /*c340*/  IMAD R61, R96, 0x7effffff, RZ ;  /* 0x7effffff603d7824 */ /* 0x000fc400078e02ff */
[----:B------:R-:W-:Y:S01]  /*c350*/  IMAD.WIDE.U32 R64, R35, R4, RZ ;  /* 0x0000000423407225 */ /* 0x000fe200078e00ff */
[----:B------:R-:W-:Y:S01]  /*c360*/  ISETP.GE.U32.AND P1, PT, R78, 0x7f000001, PT ;  /* 0x7f0000014e00780c */ /* 0x000fe20003f26070 */
[----:B------:R-:W-:Y:S02]  /*c370*/  ISETP.GE.U32.AND P3, PT, R75, 0x7f000001, PT ;  /* 0x7f0000014b00780c */ /* 0x000fe40003f66070 */
[----:B------:R-:W-:Y:S01]  /*c380*/  IMAD.HI.U32 R51, R51, 0x7f000001, R38 ;  /* 0x7f00000133337827 */ /* 0x000fe200078e0026 */
[----:B------:R-:W-:-:S03]  /*c390*/  @P2 IADD3 R54, PT, PT, R54, -0x7f000001, RZ ;  /* 0x80ffffff36362810 */ /* 0x000fc60007ffe0ff */
[----:B------:R-:W-:Y:S01]  /*c3a0*/  IMAD.WIDE.U32 R38, R35, R104, RZ ;  /* 0x0000006823267225 */ /* 0x000fe200078e00ff */
[----:B------:R-:W-:-:S03]  /*c3b0*/  ISETP.GE.U32.AND P2, PT, R76, 0x7f000001, PT ;  /* 0x7f0000014c00780c */ /* 0x000fc60003f46070 */
[----:B------:R-:W-:-:S04]  /*c3c0*/  IMAD.HI.U32 R74, R61, 0x7f000001, R96 ;  /* 0x7f0000013d4a7827 */ /* 0x000fc800078e0060 */
[----:B------:R-:W-:Y:S02]  /*c3d0*/  IMAD R61, R64, 0x7effffff, RZ ;  /* 0x7effffff403d7824 */ /* 0x000fe400078e02ff */
[----:B------:R-:W-:Y:S01]  /*c3e0*/  IMAD R77, R38, 0x7effffff, RZ ;  /* 0x7effffff264d7824 */ /* 0x000fe200078e02ff */
[----:B------:R-:W-:Y:S01]  /*c3f0*/  ISETP.GE.U32.AND P4, PT, R71, 0x7f000001, PT ;  /* 0x7f0000014700780c */ /* 0x000fe20003f86070 */
[----:B------:R-:W-:Y:S01]  /*c400*/  IMAD.HI.U32 R46, R61, 0x7f000001, R64 ;  /* 0x7f0000013d2e7827 */ /* 0x000fe200078e0040 */
[----:B------:R-:W-:-:S03]  /*c410*/  @P0 IADD3 R40, PT, PT, R40, -0x7f000001, RZ ;  /* 0x80ffffff28280810 */ /* 0x000fc60007ffe0ff */
[----:B------:R-:W-:Y:S01]  /*c420*/  IMAD.WIDE.U32 R82, R42, R82, RZ ;  /* 0x000000522a527225 */ /* 0x000fe200078e00ff */
[----:B------:R-:W-:-:S03]  /*c430*/  ISETP.GE.U32.AND P0, PT, R46, 0x7f000001, PT ;  /* 0x7f0000012e00780c */ /* 0x000fc60003f06070 */
[----:B------:R-:W-:Y:S01]  /*c440*/  IMAD.HI.U32 R42, R77, 0x7f000001, R38 ;  /* 0x7f0000014d2a7827 */ /* 0x000fe200078e0026 */
[----:B------:R-:W-:Y:S02]  /*c450*/  @P1 IADD3 R78, PT, PT, R78, -0x7f000001, RZ ;  /* 0x80ffffff4e4e1810 */ /* 0x000fe40007ffe0ff */
[----:B------:R-:W-:Y:S02]  /*c460*/  @P3 IADD3 R75, PT, PT, R75, -0x7f000001, RZ ;  /* 0x80ffffff4b4b3810 */ /* 0x000fe40007ffe0ff */
[----:B------:R-:W-:Y:S01]  /*c470*/  ISETP.GE.U32.AND P1, PT, R42, 0x7f000001, PT ;  /* 0x7f0000012a00780c */ /* 0x000fe20003f26070 */
[----:B------:R-:W-:Y:S01]  /*c480*/  @P2 IADD3 R76, PT, PT, R76, -0x7f000001, RZ ;  /* 0x80ffffff4c4c2810 */ /* 0x000fe20007ffe0ff */
[----:B------:R-:W-:Y:S01]  /*c490*/  IMAD R69, R82, 0x7effffff, RZ ;  /* 0x7effffff52457824 */ /* 0x000fe200078e02ff */
[----:B------:R-:W-:Y:S01]  /*c4a0*/  @P4 IADD3 R71, PT, PT, R71, -0x7f000001, RZ ;  /* 0x80ffffff47474810 */ /* 0x000fe20007ffe0ff */
[----:B------:R-:W-:Y:S01]  /*c4b0*/  IMAD.WIDE.U32 R110, R35, R40, RZ ;  /* 0x00000028236e7225 */ /* 0x000fe200078e00ff */
[----:B------:R-:W-:-:S03]  /*c4c0*/  IADD3 R105, PT, PT, R105, R54, RZ ;  /* 0x0000003669697210 */ /* 0x000fc60007ffe0ff */
[----:B------:R-:W-:-:S04]  /*c4d0*/  IMAD.WIDE.U32 R64, R35, R75, RZ ;  /* 0x0000004b23407225 */ /* 0x000fc800078e00ff */
[----:B------:R-:W-:Y:S01]  /*c4e0*/  IMAD.WIDE.U32 R38, R35, R78, RZ ;  /* 0x0000004e23267225 */ /* 0x000fe200078e00ff */
[----:B------:R-:W-:-:S03]  /*c4f0*/  @P0 IADD3 R46, PT, PT, R46, -0x7f000001, RZ ;  /* 0x80ffffff2e2e0810 */ /* 0x000fc60007ffe0ff */
[----:B------:R-:W-:-:S04]  /*c500*/  IMAD.WIDE.U32 R96, R35, R76, RZ ;  /* 0x0000004c23607225 */ /* 0x000fc800078e00ff */
[----:B------:R-:W-:-:S04]  /*c510*/  IMAD.HI.U32 R82, R69, 0x7f000001, R82 ;  /* 0x7f00000145527827 */ /* 0x000fc800078e0052 */
[----:B------:R-:W-:Y:S02]  /*c520*/  IMAD R99, R110, 0x7effffff, RZ ;  /* 0x7effffff6e637824 */ /* 0x000fe400078e02ff */
[----:B------:R-:W-:Y:S02]  /*c530*/  IMAD R69, R64, 0x7effffff, RZ ;  /* 0x7effffff40457824 */ /* 0x000fe400078e02ff */
[----:B------:R-:W-:Y:S02]  /*c540*/  IMAD R77, R38, 0x7effffff, RZ ;  /* 0x7effffff264d7824 */ /* 0x000fe400078e02ff */
[----:B------:R-:W-:Y:S01]  /*c550*/  IMAD.WIDE.U32 R124, R35, R71, RZ ;  /* 0x00000047237c7225 */ /* 0x000fe200078e00ff */
[----:B------:R-:W-:Y:S01]  /*c560*/  ISETP.GE.U32.AND P0, PT, R105, 0x7f000001, PT ;  /* 0x7f0000016900780c */ /* 0x000fe20003f06070 */
[----:B------:R-:W-:Y:S02]  /*c570*/  @P1 IADD3 R42, PT, PT, R42, -0x7f000001, RZ ;  /* 0x80ffffff2a2a1810 */ /* 0x000fe40007ffe0ff */
[----:B------:R-:W-:-:S02]  /*c580*/  IMAD R61, R96, 0x7effffff, RZ ;  /* 0x7effffff603d7824 */ /* 0x000fc400078e02ff */
[----:B------:R-:W-:-:S04]  /*c590*/  IMAD.HI.U32 R99, R99, 0x7f000001, R110 ;  /* 0x7f00000163637827 */ /* 0x000fc800078e006e */
[----:B------:R-:W-:-:S04]  /*c5a0*/  IMAD.HI.U32 R70, R69, 0x7f000001, R64 ;  /* 0x7f00000145467827 */ /* 0x000fc800078e0040 */
[----:B------:R-:W-:-:S04]  /*c5b0*/  IMAD.HI.U32 R111, R77, 0x7f000001, R38 ;  /* 0x7f0000014d6f7827 */ /* 0x000fc800078e0026 */
[----:B------:R-:W-:Y:S02]  /*c5c0*/  IMAD R69, R124, 0x7effffff, RZ ;  /* 0x7effffff7c457824 */ /* 0x000fe400078e02ff */
[----:B------:R-:W-:-:S04]  /*c5d0*/  IMAD.WIDE.U32 R38, R46, 0x5fffffa, RZ ;  /* 0x05fffffa2e267825 */ /* 0x000fc800078e00ff */
[----:B------:R-:W-:-:S04]  /*c5e0*/  IMAD.HI.U32 R94, R61, 0x7f000001, R96 ;  /* 0x7f0000013d5e7827 */ /* 0x000fc800078e0060 */
[----:B------:R-:W-:-:S04]  /*c5f0*/  IMAD.WIDE.U32 R64, R47, R40, RZ ;  /* 0x000000282f407225 */ /* 0x000fc800078e00ff */
[----:B------:R-:W-:Y:S02]  /*c600*/  IMAD R61, R46, 0x6, RZ ;  /* 0x000000062e3d7824 */ /* 0x000fe400078e02ff */
[----:B------:R-:W-:-:S04]  /*c610*/  IMAD.WIDE.U32 R96, R42, 0x5fffffa, RZ ;  /* 0x05fffffa2a607825 */ /* 0x000fc800078e00ff */
[----:B------:R-:W-:-:S04]  /*c620*/  IMAD.HI.U32 R110, R69, 0x7f000001, R124 ;  /* 0x7f000001456e7827 */ /* 0x000fc800078e007c */
        /* <DEDUP_REMOVED lines=15> */
[----:B------:R-:W-:-:S04]  /*c720*/  IMAD.HI.U32 R69, R83, 0x7f000001, R64 ;  /* 0x7f00000153457827 */ /* 0x000fc800078e0040 */
[----:B------:R-:W-:Y:S02]  /*c730*/  IMAD R83, R38, 0x7effffff, RZ ;  /* 0x7effffff26537824 */ /* 0x000fe400078e02ff */
[----:B------:R-:W-:-:S04]  /*c740*/  IMAD.WIDE.U32 R64, R47, R71, RZ ;  /* 0x000000472f407225 */ /* 0x000fc800078e00ff */
[----:B------:R-:W-:-:S04]  /*c750*/  IMAD.HI.U32 R83, R83, 0x7f000001, R38 ;  /* 0x7f00000153537827 */ /* 0x000fc800078e0026 */
[----:B------:R-:W-:Y:S02]  /*c760*/  IMAD R97, R64, 0x7effffff, RZ ;  /* 0x7effffff40617824 */ /* 0x000fe400078e02ff */
[----:B------:R-:W-:-:S04]  /*c770*/  IMAD.WIDE.U32 R38, R47, R104, RZ ;  /* 0x000000682f267225 */ /* 0x000fc800078e00ff */
[----:B------:R-:W-:-:S04]  /*c780*/  IMAD.HI.U32 R54, R97, 0x7f000001, R64 ;  /* 0x7f00000161367827 */ /* 0x000fc800078e0040 */
[----:B------:R-:W-:-:S04]  /*c790*/  IMAD R65, R38, 0x7effffff, RZ ;  /* 0x7effffff26417824 */ /* 0x000fc800078e02ff */
[----:B------:R-:W-:-:S04]  /*c7a0*/  IMAD.HI.U32 R48, R65, 0x7f000001, R38 ;  /* 0x7f00000141307827 */ /* 0x000fc800078e0026 */
[----:B------:R-:W-:-:S04]  /*c7b0*/  IMAD.WIDE.U32 R38, R43, R75, RZ ;  /* 0x0000004b2b267225 */ /* 0x000fc800078e00ff */
        /* <DEDUP_REMOVED lines=9> */
[----:B------:R-:W-:Y:S01]  /*c850*/  IMAD R65, R38, 0x7effffff, RZ ;  /* 0x7effffff26417824 */ /* 0x000fe200078e02ff */
[----:B------:R-:W-:-:S03]  /*c860*/  ISETP.GE.U32.AND P0, PT, R42, 0x7f000001, PT ;  /* 0x7f0000012a00780c */ /* 0x000fc60003f06070 */
[----:B------:R-:W-:-:S04]  /*c870*/  IMAD.HI.U32 R97, R65, 0x7f000001, R38 ;  /* 0x7f00000141617827 */ /* 0x000fc800078e0026 */
[----:B------:R-:W-:Y:S01]  /*c880*/  IMAD.WIDE.U32 R38, R43, R71, RZ ;  /* 0x000000472b267225 */ /* 0x000fe200078e00ff */
[----:B------:R-:W-:-:S03]  /*c890*/  ISETP.GE.U32.AND P1, PT, R97, 0x7f000001, PT ;  /* 0x7f0000016100780c */ /* 0x000fc60003f26070 */
[----:B------:R-:W-:-:S04]  /*c8a0*/  IMAD R65, R38, 0x7effffff, RZ ;  /* 0x7effffff26417824 */ /* 0x000fc800078e02ff */
[----:B------:R-:W-:Y:S01]  /*c8b0*/  IMAD.HI.U32 R90, R65, 0x7f000001, R38 ;  /* 0x7f000001415a7827 */ /* 0x000fe200078e0026 */
[----:B------:R-:W-:-:S04]  /*c8c0*/  @P0 IADD3 R42, PT, PT, R42, -0x7f000001, RZ ;  /* 0x80ffffff2a2a0810 */ /* 0x000fc80007ffe0ff */
[----:B------:R-:W-:Y:S01]  /*c8d0*/  ISETP.GE.U32.AND P0, PT, R90, 0x7f000001, PT ;  /* 0x7f0000015a00780c */ /* 0x000fe20003f06070 */
[----:B------:R-:W-:Y:S01]  /*c8e0*/  IMAD.WIDE.U32 R38, R42, 0x5fffffa, RZ ;  /* 0x05fffffa2a267825 */ /* 0x000fe200078e00ff */
[----:B------:R-:W-:-:S03]  /*c8f0*/  @P1 IADD3 R97, PT, PT, R97, -0x7f000001, RZ ;  /* 0x80ffffff61611810 */ /* 0x000fc60007ffe0ff */
[----:B------:R-:W-:-:S04]  /*c900*/  IMAD R65, R42, 0x6, RZ ;  /* 0x000000062a417824 */ /* 0x000fc800078e02ff */
[----:B------:R-:W-:-:S04]  /*c910*/  IMAD.HI.U32 R38, R65, 0x7f000001, R38 ;  /* 0x7f00000141267827 */ /* 0x000fc800078e0026 */
[----:B------:R-:W-:Y:S01]  /*c920*/  IMAD.WIDE.U32 R64, R97, 0x5fffffa, RZ ;  /* 0x05fffffa61407825 */ /* 0x000fe200078e00ff */
[----:B------:R-:W-:-:S03]  /*c930*/  @P0 IADD3 R90, PT, PT, R90, -0x7f000001, RZ ;  /* 0x80ffffff5a5a0810 */ /* 0x000fc60007ffe0ff */
[----:B------:R-:W-:-:S04]  /*c940*/  IMAD R97, R97, 0x6, RZ ;  /* 0x0000000661617824 */ /* 0x000fc800078e02ff */
[----:B------:R-:W-:-:S04]  /*c950*/  IMAD.HI.U32 R97, R97, 0x7f000001, R64 ;  /* 0x7f00000161617827 */ /* 0x000fc800078e0040 */
[----:B------:R-:W-:-:S04]  /*c960*/  IMAD.WIDE.U32 R64, R90, 0x5fffffa, RZ ;  /* 0x05fffffa5a407825 */ /* 0x000fc800078e00ff */
[----:B------:R-:W-:-:S04]  /*c970*/  IMAD R39, R90, 0x6, RZ ;  /* 0x000000065a277824 */ /* 0x000fc800078e02ff */
[----:B------:R-:W-:-:S04]  /*c980*/  IMAD.HI.U32 R42, R39, 0x7f000001, R64 ;  /* 0x7f000001272a7827 */ /* 0x000fc800078e0040 */
[----:B--2---:R-:W-:-:S04]  /*c990*/  IMAD.WIDE.U32 R64, R44, R40, RZ ;  /* 0x000000282c407225 */ /* 0x004fc800078e00ff */
[----:B------:R-:W-:-:S04]  /*c9a0*/  IMAD R39, R64, 0x7effffff, RZ ;  /* 0x7effffff40277824 */ /* 0x000fc800078e02ff */
[----:B------:R-:W-:-:S04]  /*c9b0*/  IMAD.HI.U32 R40, R39, 0x7f000001, R64 ;  /* 0x7f00000127287827 */ /* 0x000fc800078e0040 */
[----:B------:R-:W-:-:S04]  /*c9c0*/  IMAD.WIDE.U32 R64, R44, R76, RZ ;  /* 0x0000004c2c407225 */ /* 0x000fc800078e00ff */
[----:B------:R-:W-:-:S04]  /*c9d0*/  IMAD R39, R64, 0x7effffff, RZ ;  /* 0x7effffff40277824 */ /* 0x000fc800078e02ff */
[----:B------:R-:W-:-:S04]  /*c9e0*/  IMAD.HI.U32 R39, R39, 0x7f000001, R64 ;  /* 0x7f00000127277827 */ /* 0x000fc800078e0040 */
[----:B------:R-:W-:Y:S01]  /*c9f0*/  IMAD.WIDE.U32 R64, R44, R75, RZ ;  /* 0x0000004b2c407225 */ /* 0x000fe200078e00ff */
[----:B------:R-:W-:-:S03]  /*ca00*/  ISETP.GE.U32.AND P0, PT, R39, 0x7f000001, PT ;  /* 0x7f0000012700780c */ /* 0x000fc60003f06070 */
[----:B------:R-:W-:-:S04]  /*ca10*/  IMAD R75, R64, 0x7effffff, RZ ;  /* 0x7effffff404b7824 */ /* 0x000fc800078e02ff */
[----:B------:R-:W-:-:S05]  /*ca20*/  IMAD.HI.U32 R76, R75, 0x7f000001, R64 ;  /* 0x7f0000014b4c7827 */ /* 0x000fca00078e0040 */
[----:B------:R-:W-:Y:S01]  /*ca30*/  ISETP.GE.U32.AND P1, PT, R76, 0x7f000001, PT ;  /* 0x7f0000014c00780c */ /* 0x000fe20003f26070 */
[----:B------:R-:W-:Y:S01]  /*ca40*/  @P0 IADD3 R39, PT, PT, R39, -0x7f000001, RZ ;  /* 0x80ffffff27270810 */ /* 0x000fe20007ffe0ff */
[----:B------:R-:W-:Y:S01]  /*ca50*/  ISETP.GE.U32.AND P0, PT, R109, 0x7f000001, PT ;  /* 0x7f0000016d00780c */ /* 0x000fe20003f06070 */
[----:B------:R-:W-:-:S04]  /*ca60*/  IMAD.WIDE.U32 R64, R44, R4, RZ ;  /* 0x000000042c407225 */ /* 0x000fc800078e00ff */
[----:B------:R-:W-:Y:S01]  /*ca70*/  IMAD R75, R64, 0x7effffff, RZ ;  /* 0x7effffff404b7824 */ /* 0x000fe200078e02ff */
[----:B------:R-:W-:-:S05]  /*ca80*/  ISETP.GE.U32.AND P2, PT, R99, 0x7f000001, PT ;  /* 0x7f0000016300780c */ /* 0x000fca0003f46070 */
[----:B------:R-:W-:Y:S01]  /*ca90*/  @P1 IADD3 R76, PT, PT, R76, -0x7f000001, RZ ;  /* 0x80ffffff4c4c1810 */ /* 0x000fe20007ffe0ff */
[----:B------:R-:W-:Y:S01]  /*caa0*/  ISETP.GE.U32.AND P1, PT, R96, 0x7f000001, PT ;  /* 0x7f0000016000780c */ /* 0x000fe20003f26070 */
[----:B------:R-:W-:Y:S01]  /*cab0*/  @P0 IADD3 R109, PT, PT, R109, -0x7f000001, RZ ;  /* 0x80ffffff6d6d0810 */ /* 0x000fe20007ffe0ff */
[----:B------:R-:W-:-:S04]  /*cac0*/  IMAD.HI.U32 R75, R75, 0x7f000001, R64 ;  /* 0x7f0000014b4b7827 */ /* 0x000fc800078e0040 */
[----:B------:R-:W-:Y:S01]  /*cad0*/  IMAD.WIDE.U32 R64, R44, R78, RZ ;  /* 0x0000004e2c407225 */ /* 0x000fe200078e00ff */
[----:B------:R-:W-:-:S03]  /*cae0*/  ISETP.GE.U32.AND P0, PT, R109, 0x7f000001, PT ;  /* 0x7f0000016d00780c */ /* 0x000fc60003f06070 */
[----:B------:R-:W-:-:S04]  /*caf0*/  IMAD R123, R64, 0x7effffff, RZ ;  /* 0x7effffff407b7824 */ /* 0x000fc800078e02ff */
[----:B------:R-:W-:Y:S01]  /*cb00*/  IMAD.HI.U32 R4, R123, 0x7f000001, R64 ;  /* 0x7f0000017b047827 */ /* 0x000fe200078e0040 */
[----:B------:R-:W-:-:S03]  /*cb10*/  @P1 IADD3 R96, PT, PT, R96, -0x7f000001, RZ ;  /* 0x80ffffff60601810 */ /* 0x000fc60007ffe0ff */
[----:B------:R-:W-:Y:S01]  /*cb20*/  IMAD.WIDE.U32 R64, R39, 0x5fffffa, RZ ;  /* 0x05fffffa27407825 */ /* 0x000fe200078e00ff */
[----:B------:R-:W-:-:S03]  /*cb30*/  @P2 IADD3 R99, PT, PT, R99, -0x7f000001, RZ ;  /* 0x80ffffff63632810 */ /* 0x000fc60007ffe0ff */
[----:B------:R-:W-:Y:S01]  /*cb40*/  IMAD R39, R39, 0x6, RZ ;  /* 0x0000000627277824 */ /* 0x000fe200078e02ff */
[----:B------:R-:W-:Y:S01]  /*cb50*/  @P0 IADD3 R109, PT, PT, R109, -0x7f000001, RZ ;  /* 0x80ffffff6d6d0810 */ /* 0x000fe20007ffe0ff */
[----:B------:R-:W-:Y:S01]  /*cb60*/  ISETP.GE.U32.AND P2, PT, R94, 0x7f000001, PT ;  /* 0x7f0000015e00780c */ /* 0x000fe20003f46070 */
[----:B------:R-:W-:Y:S01]  /*cb70*/  ISETP.GE.U32.AND P0, PT, R96, 0x7f000001, PT ;  /* 0x7f0000016000780c */ /* 0x000fe20003f06070 */
[----:B------:R-:W-:-:S04]  /*cb80*/  IMAD.HI.U32 R39, R39, 0x7f000001, R64 ;  /* 0x7f00000127277827 */ /* 0x000fc800078e0040 */
[----:B------:R-:W-:Y:S01]  /*cb90*/  IMAD.WIDE.U32 R64, R76, 0x5fffffa, RZ ;  /* 0x05fffffa4c407825 */ /* 0x000fe200078e00ff */
[----:B------:R-:W-:-:S03]  /*cba0*/  IADD3 R112, PT, PT, R109, R99, RZ ;  /* 0x000000636d707210 */ /* 0x000fc60007ffe0ff */
[----:B------:R-:W-:Y:S01]  /*cbb0*/  IMAD R123, R76, 0x6, RZ ;  /* 0x000000064c7b7824 */ /* 0x000fe200078e02ff */
[----:B------:R-:W-:Y:S01]  /*cbc0*/  ISETP.GE.U32.AND P3, PT, R97, 0x7f000001, PT ;  /* 0x7f0000016100780c */ /* 0x000fe20003f66070 */
[----:B------:R-:W-:Y:S02]  /*cbd0*/  ISETP.GE.U32.AND P1, PT, R112, 0x7f000001, PT ;  /* 0x7f0000017000780c */ /* 0x000fe40003f26070 */
[----:B------:R-:W-:-:S04]  /*cbe0*/  IMAD.HI.U32 R102, R123, 0x7f000001, R64 ;  /* 0x7f0000017b667827 */ /* 0x000fc800078e0040 */
[----:B------:R-:W-:Y:S01]  /*cbf0*/  IMAD.WIDE.U32 R64, R43, R105, RZ ;  /* 0x000000692b407225 */ /* 0x000fe200078e00ff */
[----:B------:R-:W-:Y:S02]  /*cc00*/  @P2 IADD3 R94, PT, PT, R94, -0x7f000001, RZ ;  /* 0x80ffffff5e5e2810 */ /* 0x000fe40007ffe0ff */
[----:B------:R-:W-:Y:S01]  /*cc10*/  @P0 IADD3 R96, PT, PT, R96, -0x7f000001, RZ ;  /* 0x80ffffff60600810 */ /* 0x000fe20007ffe0ff */
[----:B------:R-:W-:Y:S01]  /*cc20*/  IMAD R123, R64, 0x7effffff, RZ ;  /* 0x7effffff407b7824 */ /* 0x000fe200078e02ff */
[----:B------:R-:W-:-:S03]  /*cc30*/  ISETP.GE.U32.AND P4, PT, R75, 0x7f000001, PT ;  /* 0x7f0000014b00780c */ /* 0x000fc60003f86070 */
[----:B------:R-:W-:Y:S01]  /*cc40*/  IMAD.HI.U32 R90, R123, 0x7f000001, R64 ;  /* 0x7f0000017b5a7827 */ /* 0x000fe200078e0040 */
[----:B------:R-:W-:-:S03]  /*cc50*/  IADD3 R99, PT, PT, R96, R94, RZ ;  /* 0x0000005e60637210 */ /* 0x000fc60007ffe0ff */
[----:B------:R-:W-:Y:S01]  /*cc60*/  IMAD.WIDE.U32 R64, R43, R78, RZ ;  /* 0x0000004e2b407225 */ /* 0x000fe200078e00ff */
[----:B------:R-:W-:Y:S02]  /*cc70*/  @P3 IADD3 R97, PT, PT, R97, -0x7f000001, RZ ;  /* 0x80ffffff61613810 */ /* 0x000fe40007ffe0ff */
[----:B------:R-:W-:Y:S01]  /*cc80*/  @P1 IADD3 R112, PT, PT, R112, -0x7f000001, RZ ;  /* 0x80ffffff70701810 */ /* 0x000fe20007ffe0ff */
[----:B------:R-:W-:Y:S01]  /*cc90*/  IMAD R123, R64, 0x7effffff, RZ ;  /* 0x7effffff407b7824 */ /* 0x000fe200078e02ff */
[----:B------:R-:W-:Y:S01]  /*cca0*/  ISETP.GE.U32.AND P1, PT, R46, 0x7f000001, PT ;  /* 0x7f0000012e00780c */ /* 0x000fe20003f26070 */
[----:B------:R-:W-:Y:S02]  /*ccb0*/  ISETP.GE.U32.AND P0, PT, R99, 0x7f000001, PT ;  /* 0x7f0000016300780c */ /* 0x000fe40003f06070 */
[----:B------:R-:W-:Y:S01]  /*ccc0*/  IMAD.HI.U32 R76, R123, 0x7f000001, R64 ;  /* 0x7f0000017b4c7827 */ /* 0x000fe200078e0040 */
[----:B------:R-:W-:-:S03]  /*ccd0*/  IADD3 R97, PT, PT, R112, R97, RZ ;  /* 0x0000006170617210 */ /* 0x000fc60007ffe0ff */
[----:B------:R-:W-:Y:S01]  /*cce0*/  IMAD.WIDE.U32 R64, R44, R105, RZ ;  /* 0x000000692c407225 */ /* 0x000fe200078e00ff */
[----:B------:R-:W-:Y:S01]  /*ccf0*/  @P4 IADD3 R75, PT, PT, R75, -0x7f000001, RZ ;  /* 0x80ffffff4b4b4810 */ /* 0x000fe20007ffe0ff */
[----:B------:R-:W-:Y:S02]  /*cd00*/  ISETP.GE.U32.AND P3, PT, R102, 0x7f000001, PT ;  /* 0x7f0000016600780c */ /* 0x000fe40003f66070 */
[----:B------:R-:W-:Y:S01]  /*cd10*/  IMAD R109, R64, 0x7effffff, RZ ;  /* 0x7effffff406d7824 */ /* 0x000fe200078e02ff */
[----:B------:R-:W-:Y:S01]  /*cd20*/  ISETP.GE.U32.AND P2, PT, R97, 0x7f000001, PT ;  /* 0x7f0000016100780c */ /* 0x000fe20003f46070 */
[----:B------:R-:W-:Y:S02]  /*cd30*/  @P1 IADD3 R46, PT, PT, R46, -0x7f000001, RZ ;  /* 0x80ffffff2e2e1810 */ /* 0x000fe40007ffe0ff */
[----:B------:R-:W-:Y:S01]  /*cd40*/  IMAD.HI.U32 R109, R109, 0x7f000001, R64 ;  /* 0x7f0000016d6d7827 */ /* 0x000fe200078e0040 */
[----:B------:R-:W-:-:S03]  /*cd50*/  @P0 IADD3 R99, PT, PT, R99, -0x7f000001, RZ ;  /* 0x80ffffff63630810 */ /* 0x000fc60007ffe0ff */
[----:B------:R-:W-:-:S04]  /*cd60*/  IMAD.WIDE.U32 R64, R75, 0x5fffffa, RZ ;  /* 0x05fffffa4b407825 */ /* 0x000fc800078e00ff */
[----:B------:R-:W-:Y:S01]  /*cd70*/  IMAD R75, R75, 0x6, RZ ;  /* 0x000000064b4b7824 */ /* 0x000fe200078e02ff */
[----:B------:R-:W-:-:S03]  /*cd80*/  IADD3 R99, PT, PT, R99, R46, RZ ;  /* 0x0000002e63637210 */ /* 0x000fc60007ffe0ff */
[----:B------:R-:W-:Y:S01]  /*cd90*/  IMAD.HI.U32 R94, R75, 0x7f000001, R64 ;  /* 0x7f0000014b5e7827 */ /* 0x000fe200078e0040 */
[----:B------:R-:W-:Y:S02]  /*cda0*/  @P3 IADD3 R102, PT, PT, R102, -0x7f000001, RZ ;  /* 0x80ffffff66663810 */ /* 0x000fe40007ffe0ff */
[----:B------:R-:W-:Y:S01]  /*cdb0*/  @P2 IADD3 R97, PT, PT, R97, -0x7f000001, RZ ;  /* 0x80ffffff61612810 */ /* 0x000fe20007ffe0ff */
[----:B------:R-:W-:Y:S01]  /*cdc0*/  ISETP.GE.U32.AND P0, PT, R99, 0x7f000001, PT ;  /* 0x7f0000016300780c */ /* 0x000fe20003f06070 */
[----:B------:R-:W-:Y:S02]  /*cdd0*/  ISETP.GE.U32.AND P2, PT, R94, 0x7f000001, PT ;  /* 0x7f0000015e00780c */ /* 0x000fe40003f46070 */
[----:B------:R-:W-:-:S05]  /*cde0*/  IADD3 R102, PT, PT, R97, R102, RZ ;  /* 0x0000006661667210 */ /* 0x000fca0007ffe0ff */
[----:B------:R-:W-:-:S05]  /*cdf0*/  ISETP.GE.U32.AND P1, PT, R102, 0x7f000001, PT ;  /* 0x7f0000016600780c */ /* 0x000fca0003f26070 */
[----:B------:R-:W-:Y:S02]  /*ce00*/  @P0 IADD3 R99, PT, PT, R99, -0x7f000001, RZ ;  /* 0x80ffffff63630810 */ /* 0x000fe40007ffe0ff */
[----:B------:R-:W-:Y:S01]  /*ce10*/  @P2 IADD3 R94, PT, PT, R94, -0x7f000001, RZ ;  /* 0x80ffffff5e5e2810 */ /* 0x000fe20007ffe0ff */
[----:B------:R-:W-:Y:S01]  /*ce20*/  ISETP.GE.U32.AND P4, PT, R4, 0x7f000001, PT ;  /* 0x7f0000010400780c */ /* 0x000fe20003f86070 */
[----:B------:R-:W-:Y:S02]  /*ce30*/  ISETP.GE.U32.AND P0, PT, R69, 0x7f000001, PT ;  /* 0x7f0000014500780c */ /* 0x000fe40003f06070 */
[----:B------:R-:W-:Y:S02]  /*ce40*/  IADD3 R99, PT, PT, R99, R94, RZ ;  /* 0x0000005e63637210 */ /* 0x000fe40007ffe0ff */
[----:B------:R-:W-:-:S03]  /*ce50*/  @P1 IADD3 R102, PT, PT, R102, -0x7f000001, RZ ;  /* 0x80ffffff66661810 */ /* 0x000fc60007ffe0ff */
[----:B------:R-:W-:-:S05]  /*ce60*/  ISETP.GE.U32.AND P1, PT, R99, 0x7f000001, PT ;  /* 0x7f0000016300780c */ /* 0x000fca0003f26070 */
[----:B------:R-:W-:Y:S02]  /*ce70*/  @P4 IADD3 R4, PT, PT, R4, -0x7f000001, RZ ;  /* 0x80ffffff04044810 */ /* 0x000fe40007ffe0ff */
[----:B------:R-:W-:-:S03]  /*ce80*/  @P0 IADD3 R69, PT, PT, R69, -0x7f000001, RZ ;  /* 0x80ffffff45450810 */ /* 0x000fc60007ffe0ff */
[----:B------:R-:W-:Y:S02]  /*ce90*/  IMAD.WIDE.U32 R64, R4, 0x5fffffa, RZ ;  /* 0x05fffffa04407825 */ /* 0x000fe400078e00ff */
[----:B------:R-:W-:Y:S01]  /*cea0*/  ISETP.GE.U32.AND P0, PT, R69, 0x7f000001, PT ;  /* 0x7f0000014500780c */ /* 0x000fe20003f06070 */
[----:B------:R-:W-:Y:S01]  /*ceb0*/  @P1 IADD3 R99, PT, PT, R99, -0x7f000001, RZ ;  /* 0x80ffffff63631810 */ /* 0x000fe20007ffe0ff */
[----:B------:R-:W-:Y:S01]  /*cec0*/  ISETP.GE.U32.AND P1, PT, R70, 0x7f000001, PT ;  /* 0x7f0000014600780c */ /* 0x000fe20003f26070 */
[----:B------:R-:W-:-:S04]  /*ced0*/  IMAD R75, R4, 0x6, RZ ;  /* 0x00000006044b7824 */ /* 0x000fc800078e02ff */
[----:B------:R-:W-:-:S04]  /*cee0*/  IMAD.HI.U32 R4, R75, 0x7f000001, R64 ;  /* 0x7f0000014b047827 */ /* 0x000fc800078e0040 */
[----:B------:R-:W-:Y:S02]  /*cef0*/  IMAD.WIDE.U32 R64, R102, R104, RZ ;  /* 0x0000006866407225 */ /* 0x000fe400078e00ff */
[----:B------:R-:W-:Y:S02]  /*cf00*/  @P0 IADD3 R69, PT, PT, R69, -0x7f000001, RZ ;  /* 0x80ffffff45450810 */ /* 0x000fe40007ffe0ff */
[----:B------:R-:W-:Y:S01]  /*cf10*/  IMAD R75, R64, 0x7effffff, RZ ;  /* 0x7effffff404b7824 */ /* 0x000fe200078e02ff */
[----:B------:R-:W-:-:S03]  /*cf20*/  @P1 IADD3 R70, PT, PT, R70, -0x7f000001, RZ ;  /* 0x80ffffff46461810 */ /* 0x000fc60007ffe0ff */
[----:B------:R-:W-:-:S04]  /*cf30*/  IMAD.HI.U32 R94, R75, 0x7f000001, R64 ;  /* 0x7f0000014b5e7827 */ /* 0x000fc800078e0040 */
[----:B------:R-:W-:Y:S01]  /*cf40*/  IMAD.WIDE.U32 R64, R99, R71, RZ ;  /* 0x0000004763407225 */ /* 0x000fe200078e00ff */
[----:B------:R-:W-:-:S03]  /*cf50*/  IADD3 R69, PT, PT, R69, R70, RZ ;  /* 0x0000004645457210 */ /* 0x000fc60007ffe0ff */
[----:B------:R-:W-:Y:S01]  /*cf60*/  IMAD R75, R64, 0x7effffff, RZ ;  /* 0x7effffff404b7824 */ /* 0x000fe200078e02ff */
[----:B------:R-:W-:Y:S01]  /*cf70*/  ISETP.GE.U32.AND P1, PT, R56, 0x7f000001, PT ;  /* 0x7f0000013800780c */ /* 0x000fe20003f26070 */
[----:B------:R-:W-:Y:S02]  /*cf80*/  ISETP.GE.U32.AND P0, PT, R69, 0x7f000001, PT ;  /* 0x7f0000014500780c */ /* 0x000fe40003f06070 */
[----:B------:R-:W-:-:S04]  /*cf90*/  IMAD.HI.U32 R46, R75, 0x7f000001, R64 ;  /* 0x7f0000014b2e7827 */ /* 0x000fc800078e0040 */
[----:B------:R-:W-:-:S04]  /*cfa0*/  IMAD.WIDE.U32 R64, R102, R78, RZ ;  /* 0x0000004e66407225 */ /* 0x000fc800078e00ff */
[----:B------:R-:W-:-:S04]  /*cfb0*/  IMAD R75, R64, 0x7effffff, RZ ;  /* 0x7effffff404b7824 */ /* 0x000fc800078e02ff */
[----:B------:R-:W-:Y:S01]  /*cfc0*/  IMAD.HI.U32 R70, R75, 0x7f000001, R64 ;  /* 0x7f0000014b467827 */ /* 0x000fe200078e0040 */
[----:B------:R-:W-:-:S03]  /*cfd0*/  @P1 IADD3 R56, PT, PT, R56, -0x7f000001, RZ ;  /* 0x80ffffff38381810 */ /* 0x000fc60007ffe0ff */
[----:B------:R-:W-:Y:S01]  /*cfe0*/  IMAD.WIDE.U32 R64, R102, R71, RZ ;  /* 0x0000004766407225 */ /* 0x000fe200078e00ff */
[----:B------:R-:W-:-:S03]  /*cff0*/  @P0 IADD3 R69, PT, PT, R69, -0x7f000001, RZ ;  /* 0x80ffffff45450810 */ /* 0x000fc60007ffe0ff */
[----:B------:R-:W-:Y:S02]  /*d000*/  IMAD R75, R64, 0x7effffff, RZ ;  /* 0x7effffff404b7824 */ /* 0x000fe400078e02ff */
[----:B------:R-:W-:Y:S01]  /*d010*/  IMAD.WIDE.U32 R96, R99, R105, RZ ;  /* 0x0000006963607225 */ /* 0x000fe200078e00ff */
[----:B------:R-:W-:-:S03]  /*d020*/  IADD3 R69, PT, PT, R69, R56, RZ ;  /* 0x0000003845457210 */ /* 0x000fc60007ffe0ff */
[----:B------:R-:W-:-:S04]  /*d030*/  IMAD.HI.U32 R65, R75, 0x7f000001, R64 ;  /* 0x7f0000014b417827 */ /* 0x000fc800078e0040 */
[----:B------:R-:W-:Y:S01]  /*d040*/  IMAD R75, R96, 0x7effffff, RZ ;  /* 0x7effffff604b7824 */ /* 0x000fe200078e02ff */
[----:B------:R-:W-:Y:S01]  /*d050*/  ISETP.GE.U32.AND P1, PT, R40, 0x7f000001, PT ;  /* 0x7f0000012800780c */ /* 0x000fe20003f26070 */
[----:B------:R-:W-:Y:S02]  /*d060*/  ISETP.GE.U32.AND P0, PT, R69, 0x7f000001, PT ;  /* 0x7f0000014500780c */ /* 0x000fe40003f06070 */
[----:B------:R-:W-:-:S04]  /*d070*/  IMAD.HI.U32 R56, R75, 0x7f000001, R96 ;  /* 0x7f0000014b387827 */ /* 0x000fc800078e0060 */
[----:B------:R-:W-:-:S04]  /*d080*/  IMAD.WIDE.U32 R96, R99, R78, RZ ;  /* 0x0000004e63607225 */ /* 0x000fc800078e00ff */
[----:B------:R-:W-:Y:S02]  /*d090*/  IMAD R75, R96, 0x7effffff, RZ ;  /* 0x7effffff604b7824 */ /* 0x000fe400078e02ff */
[----:B------:R-:W-:-:S04]  /*d0a0*/  IMAD.WIDE.U32 R124, R35, R105, RZ ;  /* 0x00000069237c7225 */ /* 0x000fc800078e00ff */
[----:B------:R-:W-:Y:S01]  /*d0b0*/  IMAD.HI.U32 R64, R75, 0x7f000001, R96 ;  /* 0x7f0000014b407827 */ /* 0x000fe200078e0060 */
[----:B------:R-:W-:-:S03]  /*d0c0*/  @P1 IADD3 R40, PT, PT, R40, -0x7f000001, RZ ;  /* 0x80ffffff28281810 */ /* 0x000fc60007ffe0ff */
[----:B------:R-:W-:Y:S01]  /*d0d0*/  IMAD R75, R124, 0x7effffff, RZ ;  /* 0x7effffff7c4b7824 */ /* 0x000fe200078e02ff */
[----:B------:R-:W-:-:S03]  /*d0e0*/  @P0 IADD3 R69, PT, PT, R69, -0x7f000001, RZ ;  /* 0x80ffffff45450810 */ /* 0x000fc60007ffe0ff */
[----:B------:R-:W-:-:S04]  /*d0f0*/  IMAD.HI.U32 R75, R75, 0x7f000001, R124 ;  /* 0x7f0000014b4b7827 */ /* 0x000fc800078e007c */
[----:B------:R-:W-:Y:S01]  /*d100*/  IMAD.WIDE.U32 R124, R102, R105, RZ ;  /* 0x00000069667c7225 */ /* 0x000fe200078e00ff */
[----:B------:R-:W-:-:S03]  /*d110*/  IADD3 R96, PT, PT, R69, R40, RZ ;  /* 0x0000002845607210 */ /* 0x000fc60007ffe0ff */
[----:B------:R-:W-:-:S04]  /*d120*/  IMAD R69, R124, 0x7effffff, RZ ;  /* 0x7effffff7c457824 */ /* 0x000fc800078e02ff */
[----:B------:R-:W-:Y:S02]  /*d130*/  IMAD.HI.U32 R40, R69, 0x7f000001, R124 ;  /* 0x7f00000145287827 */ /* 0x000fe400078e007c */
[----:B------:R0:W2:Y:S01]  /*d140*/  LDG.E R69, desc[UR10][R6.64+0xc] ;  /* 0x00000c0a06457981 */ /* 0x0000a2000c1e1900 */
[----:B------:R-:W-:Y:S01]  /*d150*/  ISETP.GE.U32.AND P1, PT, R54, 0x7f000001, PT ;  /* 0x7f0000013600780c */ /* 0x000fe20003f26070 */
[----:B------:R-:W-:-:S12]  /*d160*/  ISETP.GE.U32.AND P0, PT, R96, 0x7f000001, PT ;  /* 0x7f0000016000780c */ /* 0x000fd80003f06070 */
[----:B------:R-:W-:Y:S02]  /*d170*/  @P1 IADD3 R54, PT, PT, R54, -0x7f000001, RZ ;  /* 0x80ffffff36361810 */ /* 0x000fe40007ffe0ff */
[----:B------:R-:W-:Y:S01]  /*d180*/  @P0 IADD3 R96, PT, PT, R96, -0x7f000001, RZ ;  /* 0x80ffffff60600810 */ /* 0x000fe20007ffe0ff */
[----:B------:R-:W-:Y:S02]  /*d190*/  ISETP.GE.U32.AND P1, PT, R111, 0x7f000001, PT ;  /* 0x7f0000016f00780c */ /* 0x000fe40003f26070 */
[----:B------:R-:W-:Y:S02]  /*d1a0*/  ISETP.GE.U32.AND P0, PT, R54, 0x7f000001, PT ;  /* 0x7f0000013600780c */ /* 0x000fe40003f06070 */
[----:B0-----:R-:W-:-:S04]  /*d1b0*/  IMAD.WIDE.U32 R6, R96, R105, RZ ;  /* 0x0000006960067225 */ /* 0x001fc800078e00ff */
[----:B------:R-:W-:-:S04]  /*d1c0*/  IMAD R97, R6, 0x7effffff, RZ ;  /* 0x7effffff06617824 */ /* 0x000fc800078e02ff */
[----:B------:R-:W-:Y:S01]  /*d1d0*/  IMAD.HI.U32 R97, R97, 0x7f000001, R6 ;  /* 0x7f00000161617827 */ /* 0x000fe200078e0006 */
[----:B------:R-:W-:Y:S02]  /*d1e0*/  @P1 IADD3 R111, PT, PT, R111, -0x7f000001, RZ ;  /* 0x80ffffff6f6f1810 */ /* 0x000fe40007ffe0ff */
[----:B------:R-:W-:Y:S01]  /*d1f0*/  @P0 IADD3 R54, PT, PT, R54, -0x7f000001, RZ ;  /* 0x80ffffff36360810 */ /* 0x000fe20007ffe0ff */
[----:B------:R-:W-:Y:S01]  /*d200*/  ISETP.GE.U32.AND P0, PT, R48, 0x7f000001, PT ;  /* 0x7f0000013000780c */ /* 0x000fe20003f06070 */
[----:B------:R-:W-:Y:S02]  /*d210*/  IMAD.WIDE.U32 R6, R47, R78, RZ ;  /* 0x0000004e2f067225 */ /* 0x000fe400078e00ff */
[----:B------:R-:W-:Y:S02]  /*d220*/  IADD3 R54, PT, PT, R54, R111, RZ ;  /* 0x0000006f36367210 */ /* 0x000fe40007ffe0ff */
[----:B------:R-:W-:-:S04]  /*d230*/  IMAD R111, R6, 0x7effffff, RZ ;  /* 0x7effffff066f7824 */ /* 0x000fc800078e02ff */
[----:B------:R-:W-:-:S04]  /*d240*/  IMAD.HI.U32 R112, R111, 0x7f000001, R6 ;  /* 0x7f0000016f707827 */ /* 0x000fc800078e0006 */
[----:B------:R-:W-:Y:S01]  /*d250*/  @P0 IADD3 R48, PT, PT, R48, -0x7f000001, RZ ;  /* 0x80ffffff30300810 */ /* 0x000fe20007ffe0ff */
[----:B------:R-:W-:Y:S01]  /*d260*/  ISETP.GE.U32.AND P0, PT, R112, 0x7f000001, PT ;  /* 0x7f0000017000780c */ /* 0x000fe20003f06070 */
[----:B------:R-:W-:-:S03]  /*d270*/  ISETP.GE.U32.AND P2, PT, R110, 0x7f000001, PT ;  /* 0x7f0000016e00780c */ /* 0x000fc60003f46070 */
[----:B------:R-:W-:Y:S01]  /*d280*/  ISETP.GE.U32.AND P1, PT, R48, 0x7f000001, PT ;  /* 0x7f0000013000780c */ /* 0x000fe20003f26070 */
[----:B------:R-:W-:-:S08]  /*d290*/  IMAD.WIDE.U32 R6, R96, R78, RZ ;  /* 0x0000004e60067225 */ /* 0x000fd000078e00ff */
[----:B------:R-:W-:Y:S02]  /*d2a0*/  @P0 IADD3 R112, PT, PT, R112, -0x7f000001, RZ ;  /* 0x80ffffff70700810 */ /* 0x000fe40007ffe0ff */
[----:B------:R-:W-:Y:S01]  /*d2b0*/  @P2 IADD3 R110, PT, PT, R110, -0x7f000001, RZ ;  /* 0x80ffffff6e6e2810 */ /* 0x000fe20007ffe0ff */
[----:B------:R-:W-:Y:S01]  /*d2c0*/  IMAD R111, R6, 0x7effffff, RZ ;  /* 0x7effffff066f7824 */ /* 0x000fe200078e02ff */
[----:B------:R-:W-:Y:S01]  /*d2d0*/  @P1 IADD3 R48, PT, PT, R48, -0x7f000001, RZ ;  /* 0x80ffffff30301810 */ /* 0x000fe20007ffe0ff */
[----:B------:R-:W-:Y:S01]  /*d2e0*/  ISETP.GE.U32.AND P0, PT, R112, 0x7f000001, PT ;  /* 0x7f0000017000780c */ /* 0x000fe20003f06070 */
[----:B------:R-:W-:Y:S02]  /*d2f0*/  ISETP.GE.U32.AND P1, PT, R75, 0x7f000001, PT ;  /* 0x7f0000014b00780c */ /* 0x000fe40003f26070 */
[----:B------:R-:W-:Y:S01]  /*d300*/  IADD3 R110, PT, PT, R48, R110, RZ ;  /* 0x0000006e306e7210 */ /* 0x000fe20007ffe0ff */
[----:B------:R-:W-:-:S04]  /*d310*/  IMAD.HI.U32 R48, R111, 0x7f000001, R6 ;  /* 0x7f0000016f307827 */ /* 0x000fc800078e0006 */
[----:B------:R-:W-:-:S04]  /*d320*/  IMAD.WIDE.U32 R6, R43, R104, RZ ;  /* 0x000000682b067225 */ /* 0x000fc800078e00ff */
[----:B------:R-:W-:Y:S01]  /*d330*/  IMAD R111, R6, 0x7effffff, RZ ;  /* 0x7effffff066f7824 */ /* 0x000fe200078e02ff */
[----:B------:R-:W-:Y:S01]  /*d340*/  @P0 IADD3 R112, PT, PT, R112, -0x7f000001, RZ ;  /* 0x80ffffff70700810 */ /* 0x000fe20007ffe0ff */
[----:B------:R-:W-:Y:S02]  /*d350*/  ISETP.GE.U32.AND P0, PT, R77, 0x7f000001, PT ;  /* 0x7f0000014d00780c */ /* 0x000fe40003f06070 */
[----:B------:R-:W-:Y:S01]  /*d360*/  IMAD.HI.U32 R111, R111, 0x7f000001, R6 ;  /* 0x7f0000016f6f7827 */ /* 0x000fe200078e0006 */
[----:B------:R-:W-:-:S04]  /*d370*/  @P1 IADD3 R75, PT, PT, R75, -0x7f000001, RZ ;  /* 0x80ffffff4b4b1810 */ /* 0x000fc80007ffe0ff */
[----:B------:R-:W-:-:S06]  /*d380*/  ISETP.GE.U32.AND P1, PT, R111, 0x7f000001, PT ;  /* 0x7f0000016f00780c */ /* 0x000fcc0003f26070 */
[----:B------:R-:W-:-:S05]  /*d390*/  @P0 IADD3 R77, PT, PT, R77, -0x7f000001, RZ ;  /* 0x80ffffff4d4d0810 */ /* 0x000fca0007ffe0ff */
[----:B------:R-:W-:Y:S02]  /*d3a0*/  ISETP.GE.U32.AND P0, PT, R77, 0x7f000001, PT ;  /* 0x7f0000014d00780c */ /* 0x000fe40003f06070 */
[----:B------:R-:W-:Y:S01]  /*d3b0*/  @P1 IADD3 R111, PT, PT, R111, -0x7f000001, RZ ;  /* 0x80ffffff6f6f1810 */ /* 0x000fe20007ffe0ff */
[----:B------:R-:W-:-:S04]  /*d3c0*/  ISETP.GE.U32.AND P1, PT, R106, 0x7f000001, PT ;  /* 0x7f0000016a00780c */ /* 0x000fc80003f26070 */
[----:B------:R-:W-:Y:S01]  /*d3d0*/  IMAD.WIDE.U32 R6, R111, 0x5fffffa, RZ ;  /* 0x05fffffa6f067825 */ /* 0x000fe200078e00ff */
[----:B------:R-:W-:-:S03]  /*d3e0*/  IADD3 R75, PT, PT, R112, R75, RZ ;  /* 0x0000004b704b7210 */ /* 0x000fc60007ffe0ff */
[----:B------:R-:W-:Y:S02]  /*d3f0*/  IMAD R111, R111, 0x6, RZ ;  /* 0x000000066f6f7824 */ /* 0x000fe400078e02ff */
[----:B------:R-:W-:Y:S02]  /*d400*/  @P0 IADD3 R77, PT, PT, R77, -0x7f000001, RZ ;  /* 0x80ffffff4d4d0810 */ /* 0x000fe40007ffe0ff */
[----:B------:R-:W-:Y:S01]  /*d410*/  IMAD.HI.U32 R112, R111, 0x7f000001, R6 ;  /* 0x7f0000016f707827 */ /* 0x000fe200078e0006 */
[----:B------:R-:W-:-:S03]  /*d420*/  @P1 IADD3 R106, PT, PT, R106, -0x7f000001, RZ ;  /* 0x80ffffff6a6a1810 */ /* 0x000fc60007ffe0ff */
[----:B------:R-:W-:Y:S01]  /*d430*/  IMAD.WIDE.U32 R6, R44, R71, RZ ;  /* 0x000000472c067225 */ /* 0x000fe200078e00ff */
[----:B------:R-:W-:-:S03]  /*d440*/  IADD3 R106, PT, PT, R77, R106, RZ ;  /* 0x0000006a4d6a7210 */ /* 0x000fc60007ffe0ff */
[----:B------:R-:W-:-:S04]  /*d450*/  IMAD R77, R6, 0x7effffff, RZ ;  /* 0x7effffff064d7824 */ /* 0x000fc800078e02ff */
[----:B------:R-:W-:-:S05]  /*d460*/  IMAD.HI.U32 R77, R77, 0x7f000001, R6 ;  /* 0x7f0000014d4d7827 */ /* 0x000fca00078e0006 */
[----:B------:R-:W-:Y:S01]  /*d470*/  ISETP.GE.U32.AND P0, PT, R77, 0x7f000001, PT ;  /* 0x7f0000014d00780c */ /* 0x000fe20003f06070 */
[----:B------:R-:W-:-:S12]  /*d480*/  ISETP.GE.U32.AND P1, PT, R112, 0x7f000001, PT ;  /* 0x7f0000017000780c */ /* 0x000fd80003f26070 */
[----:B------:R-:W-:Y:S01]  /*d490*/  @P0 IADD3 R77, PT, PT, R77, -0x7f000001, RZ ;  /* 0x80ffffff4d4d0810 */ /* 0x000fe20007ffe0ff */
[----:B------:R-:W-:Y:S01]  /*d4a0*/  ISETP.GE.U32.AND P0, PT, R75, 0x7f000001, PT ;  /* 0x7f0000014b00780c */ /* 0x000fe20003f06070 */
[----:B------:R-:W-:Y:S01]  /*d4b0*/  @P1 IADD3 R112, PT, PT, R112, -0x7f000001, RZ ;  /* 0x80ffffff70701810 */ /* 0x000fe20007ffe0ff */
[----:B------:R-:W-:Y:S02]  /*d4c0*/  ISETP.GE.U32.AND P1, PT, R90, 0x7f000001, PT ;  /* 0x7f0000015a00780c */ /* 0x000fe40003f26070 */
[----:B------:R-:W-:-:S09]  /*d4d0*/  IMAD.WIDE.U32 R6, R77, 0x5fffffa, RZ ;  /* 0x05fffffa4d067825 */ /* 0x000fd200078e00ff */
[----:B------:R-:W-:Y:S01]  /*d4e0*/  @P0 IADD3 R75, PT, PT, R75, -0x7f000001, RZ ;  /* 0x80ffffff4b4b0810 */ /* 0x000fe20007ffe0ff */
[----:B------:R-:W-:Y:S01]  /*d4f0*/  ISETP.GE.U32.AND P0, PT, R54, 0x7f000001, PT ;  /* 0x7f0000013600780c */ /* 0x000fe20003f06070 */
[----:B------:R-:W-:Y:S02]  /*d500*/  IMAD R111, R77, 0x6, RZ ;  /* 0x000000064d6f7824 */ /* 0x000fe400078e02ff */
[----:B------:R-:W-:Y:S02]  /*d510*/  IADD3 R112, PT, PT, R75, R112, RZ ;  /* 0x000000704b707210 */ /* 0x000fe40007ffe0ff */
[----:B------:R-:W-:Y:S01]  /*d520*/  IMAD.HI.U32 R111, R111, 0x7f000001, R6 ;  /* 0x7f0000016f6f7827 */ /* 0x000fe200078e0006 */
[----:B------:R-:W-:-:S03]  /*d530*/  @P1 IADD3 R90, PT, PT, R90, -0x7f000001, RZ ;  /* 0x80ffffff5a5a1810 */ /* 0x000fc60007ffe0ff */
[----:B------:R-:W-:Y:S01]  /*d540*/  IMAD.WIDE.U32 R6, R99, R104, RZ ;  /* 0x0000006863067225 */ /* 0x000fe200078e00ff */
[----:B------:R-:W-:-:S03]  /*d550*/  ISETP.GE.U32.AND P1, PT, R111, 0x7f000001, PT ;  /* 0x7f0000016f00780c */ /* 0x000fc60003f26070 */
[----:B------:R-:W-:Y:S01]  /*d560*/  @P0 IADD3 R54, PT, PT, R54, -0x7f000001, RZ ;  /* 0x80ffffff36360810 */ /* 0x000fe20007ffe0ff */
[----:B------:R-:W-:Y:S01]  /*d570*/  ISETP.GE.U32.AND P0, PT, R112, 0x7f000001, PT ;  /* 0x7f0000017000780c */ /* 0x000fe20003f06070 */
[----:B------:R-:W-:-:S04]  /*d580*/  IMAD R75, R6, 0x7effffff, RZ ;  /* 0x7effffff064b7824 */ /* 0x000fc800078e02ff */
[----:B------:R-:W-:-:S04]  /*d590*/  IMAD.HI.U32 R75, R75, 0x7f000001, R6 ;  /* 0x7f0000014b4b7827 */ /* 0x000fc800078e0006 */
[----:B------:R-:W-:Y:S01]  /*d5a0*/  IMAD.WIDE.U32 R6, R96, R71, RZ ;  /* 0x0000004760067225 */ /* 0x000fe200078e00ff */
[----:B------:R-:W-:-:S03]  /*d5b0*/  @P1 IADD3 R111, PT, PT, R111, -0x7f000001, RZ ;  /* 0x80ffffff6f6f1810 */ /* 0x000fc60007ffe0ff */
[----:B------:R-:W-:Y:S01]  /*d5c0*/  IMAD R77, R6, 0x7effffff, RZ ;  /* 0x7effffff064d7824 */ /* 0x000fe200078e02ff */
[----:B------:R-:W-:-:S03]  /*d5d0*/  @P0 IADD3 R112, PT, PT, R112, -0x7f000001, RZ ;  /* 0x80ffffff70700810 */ /* 0x000fc60007ffe0ff */
[----:B------:R-:W-:Y:S01]  /*d5e0*/  IMAD.HI.U32 R77, R77, 0x7f000001, R6 ;  /* 0x7f0000014d4d7827 */ /* 0x000fe200078e0006 */
[----:B------:R-:W-:-:S03]  /*d5f0*/  IADD3 R90, PT, PT, R54, R90, RZ ;  /* 0x0000005a365a7210 */ /* 0x000fc60007ffe0ff */
[----:B------:R-:W-:Y:S01]  /*d600*/  IMAD.WIDE.U32 R6, R44, R104, RZ ;  /* 0x000000682c067225 */ /* 0x000fe200078e00ff */
[----:B------:R-:W-:-:S03]  /*d610*/  IADD3 R54, PT, PT, R112, R111, RZ ;  /* 0x0000006f70367210 */ /* 0x000fc60007ffe0ff */
[----:B------:R-:W-:-:S04]  /*d620*/  IMAD R111, R6, 0x7effffff, RZ ;  /* 0x7effffff066f7824 */ /* 0x000fc800078e02ff */
[----:B------:R-:W-:-:S05]  /*d630*/  IMAD.HI.U32 R111, R111, 0x7f000001, R6 ;  /* 0x7f0000016f6f7827 */ /* 0x000fca00078e0006 */
[----:B------:R-:W-:-:S13]  /*d640*/  ISETP.GE.U32.AND P0, PT, R111, 0x7f000001, PT ;  /* 0x7f0000016f00780c */ /* 0x000fda0003f06070 */
[----:B------:R-:W-:Y:S01]  /*d650*/  @P0 IADD3 R111, PT, PT, R111, -0x7f000001, RZ ;  /* 0x80ffffff6f6f0810 */ /* 0x000fe20007ffe0ff */
[----:B------:R-:W-:Y:S01]  /*d660*/  ISETP.GE.U32.AND P0, PT, R110, 0x7f000001, PT ;  /* 0x7f0000016e00780c */ /* 0x000fe20003f06070 */
[----:B------:R-:W-:-:S03]  /*d670*/  ISETP.GE.U32.AND P1, PT, R76, 0x7f000001, PT ;  /* 0x7f0000014c00780c */ /* 0x000fc60003f26070 */
[----:B------:R-:W-:-:S09]  /*d680*/  IMAD.WIDE.U32 R6, R111, 0x5fffffa, RZ ;  /* 0x05fffffa6f067825 */ /* 0x000fd200078e00ff */
[----:B------:R-:W-:Y:S01]  /*d690*/  @P0 IADD3 R110, PT, PT, R110, -0x7f000001, RZ ;  /* 0x80ffffff6e6e0810 */ /* 0x000fe20007ffe0ff */
[----:B------:R-:W-:Y:S01]  /*d6a0*/  ISETP.GE.U32.AND P0, PT, R54, 0x7f000001, PT ;  /* 0x7f0000013600780c */ /* 0x000fe20003f06070 */
[----:B------:R-:W-:-:S04]  /*d6b0*/  IMAD R111, R111, 0x6, RZ ;  /* 0x000000066f6f7824 */ /* 0x000fc800078e02ff */
[----:B------:R-:W-:Y:S01]  /*d6c0*/  IMAD.HI.U32 R111, R111, 0x7f000001, R6 ;  /* 0x7f0000016f6f7827 */ /* 0x000fe200078e0006 */
[----:B------:R-:W-:-:S04]  /*d6d0*/  @P1 IADD3 R76, PT, PT, R76, -0x7f000001, RZ ;  /* 0x80ffffff4c4c1810 */ /* 0x000fc80007ffe0ff */
[----:B------:R-:W-:-:S03]  /*d6e0*/  ISETP.GE.U32.AND P1, PT, R111, 0x7f000001, PT ;  /* 0x7f0000016f00780c */ /* 0x000fc60003f26070 */
[----:B------:R-:W-:Y:S01]  /*d6f0*/  @P0 IADD3 R54, PT, PT, R54, -0x7f000001, RZ ;  /* 0x80ffffff36360810 */ /* 0x000fe20007ffe0ff */
[----:B------:R-:W-:Y:S01]  /*d700*/  ISETP.GE.U32.AND P0, PT, R90, 0x7f000001, PT ;  /* 0x7f0000015a00780c */ /* 0x000fe20003f06070 */
[----:B------:R-:W-:Y:S01]  /*d710*/  IMAD.WIDE.U32 R6, R96, R104, RZ ;  /* 0x0000006860067225 */ /* 0x000fe200078e00ff */
[----:B------:R-:W-:-:S03]  /*d720*/  IADD3 R110, PT, PT, R110, R76, RZ ;  /* 0x0000004c6e6e7210 */ /* 0x000fc60007ffe0ff */
[----:B------:R-:W-:-:S04]  /*d730*/  IMAD R123, R6, 0x7effffff, RZ ;  /* 0x7effffff067b7824 */ /* 0x000fc800078e02ff */
[----:B------:R-:W-:Y:S01]  /*d740*/  @P1 IADD3 R111, PT, PT, R111, -0x7f000001, RZ ;  /* 0x80ffffff6f6f1810 */ /* 0x000fe20007ffe0ff */
[----:B------:R-:W-:Y:S01]  /*d750*/  IMAD.HI.U32 R76, R123, 0x7f000001, R6 ;  /* 0x7f0000017b4c7827 */ /* 0x000fe200078e0006 */
[----:B------:R-:W-:Y:S02]  /*d760*/  ISETP.GE.U32.AND P1, PT, R38, 0x7f000001, PT ;  /* 0x7f0000012600780c */ /* 0x000fe40003f26070 */
[----:B------:R-:W-:Y:S01]  /*d770*/  @P0 IADD3 R90, PT, PT, R90, -0x7f000001, RZ ;  /* 0x80ffffff5a5a0810 */ /* 0x000fe20007ffe0ff */
[----:B------:R-:W-:Y:S01]  /*d780*/  ISETP.GE.U32.AND P0, PT, R106, 0x7f000001, PT ;  /* 0x7f0000016a00780c */ /* 0x000fe20003f06070 */
[----:B------:R-:W-:Y:S01]  /*d790*/  IMAD.WIDE.U32 R6, R5, R54, RZ ;  /* 0x0000003605067225 */ /* 0x000fe200078e00ff */
[----:B------:R-:W-:Y:S01]  /*d7a0*/  ISETP.GE.U32.AND P3, PT, R109, 0x7f000001, PT ;  /* 0x7f0000016d00780c */ /* 0x000fe20003f66070 */
[----:B------:R-:W-:Y:S01]  /*d7b0*/  ISETP.GE.U32.AND P2, PT, R110, 0x7f000001, PT ;  /* 0x7f0000016e00780c */ /* 0x000fe20003f46070 */
[----:B------:R-:W-:Y:S01]  /*d7c0*/  IADD3 R112, PT, PT, R90, R111, RZ ;  /* 0x0000006f5a707210 */ /* 0x000fe20007ffe0ff */
[----:B------:R-:W-:-:S04]  /*d7d0*/  IMAD R123, R6, 0x7effffff, RZ ;  /* 0x7effffff067b7824 */ /* 0x000fc800078e02ff */
[----:B------:R-:W-:Y:S01]  /*d7e0*/  IMAD.HI.U32 R54, R123, 0x7f000001, R6 ;  /* 0x7f0000017b367827 */ /* 0x000fe200078e0006 */
[----:B------:R-:W-:-:S03]  /*d7f0*/  ISETP.GE.U32.AND P4, PT, R112, 0x7f000001, PT ;  /* 0x7f0000017000780c */ /* 0x000fc60003f86070 */
[----:B------:R-:W-:Y:S01]  /*d800*/  IMAD.WIDE.U32 R6, R5, R102, RZ ;  /* 0x0000006605067225 */ /* 0x000fe200078e00ff */
[----:B------:R-:W-:Y:S02]  /*d810*/  @P1 IADD3 R38, PT, PT, R38, -0x7f000001, RZ ;  /* 0x80ffffff26261810 */ /* 0x000fe40007ffe0ff */
[----:B------:R-:W-:Y:S01]  /*d820*/  @P0 IADD3 R106, PT, PT, R106, -0x7f000001, RZ ;  /* 0x80ffffff6a6a0810 */ /* 0x000fe20007ffe0ff */
[----:B------:R-:W-:Y:S01]  /*d830*/  IMAD R123, R6, 0x7effffff, RZ ;  /* 0x7effffff067b7824 */ /* 0x000fe200078e02ff */
[----:B------:R-:W-:Y:S02]  /*d840*/  @P3 IADD3 R109, PT, PT, R109, -0x7f000001, RZ ;  /* 0x80ffffff6d6d3810 */ /* 0x000fe40007ffe0ff */
[----:B------:R-:W-:Y:S02]  /*d850*/  @P2 IADD3 R110, PT, PT, R110, -0x7f000001, RZ ;  /* 0x80ffffff6e6e2810 */ /* 0x000fe40007ffe0ff */
[----:B------:R-:W-:Y:S01]  /*d860*/  IADD3 R106, PT, PT, R106, R38, RZ ;  /* 0x000000266a6a7210 */ /* 0x000fe20007ffe0ff */
[----:B------:R-:W-:Y:S01]  /*d870*/  IMAD.HI.U32 R102, R123, 0x7f000001, R6 ;  /* 0x7f0000017b667827 */ /* 0x000fe200078e0006 */
[----:B------:R-:W-:Y:S01]  /*d880*/  ISETP.GE.U32.AND P1, PT, R39, 0x7f000001, PT ;  /* 0x7f0000012700780c */ /* 0x000fe20003f26070 */
[----:B------:R-:W-:-:S02]  /*d890*/  @P4 IADD3 R112, PT, PT, R112, -0x7f000001, RZ ;  /* 0x80ffffff70704810 */ /* 0x000fc40007ffe0ff */
[----:B------:R-:W-:Y:S01]  /*d8a0*/  IADD3 R110, PT, PT, R110, R109, RZ ;  /* 0x0000006d6e6e7210 */ /* 0x000fe20007ffe0ff */
[----:B------:R-:W-:-:S04]  /*d8b0*/  ISETP.GE.U32.AND P0, PT, R106, 0x7f000001, PT ;  /* 0x7f0000016a00780c */ /* 0x000fc80003f06070 */
[----:B------:R-:W-:Y:S01]  /*d8c0*/  ISETP.GE.U32.AND P2, PT, R110, 0x7f000001, PT ;  /* 0x7f0000016e00780c */ /* 0x000fe20003f46070 */
[----:B--2---:R-:W-:-:S04]  /*d8d0*/  IMAD.WIDE.U32 R6, R45, R69, RZ ;  /* 0x000000452d067225 */ /* 0x004fc800078e00ff */
[----:B------:R-:W-:-:S04]  /*d8e0*/  IMAD R111, R6, 0x7effffff, RZ ;  /* 0x7effffff066f7824 */ /* 0x000fc800078e02ff */
[----:B------:R-:W-:-:S04]  /*d8f0*/  IMAD.HI.U32 R90, R111, 0x7f000001, R6 ;  /* 0x7f0000016f5a7827 */ /* 0x000fc800078e0006 */
[----:B------:R-:W-:-:S04]  /*d900*/  IMAD.WIDE.U32 R6, R5, R112, RZ ;  /* 0x0000007005067225 */ /* 0x000fc800078e00ff */
[----:B------:R-:W-:Y:S01]  /*d910*/  IMAD R109, R6, 0x7effffff, RZ ;  /* 0x7effffff066d7824 */ /* 0x000fe200078e02ff */
[----:B------:R-:W-:Y:S02]  /*d920*/  @P1 IADD3 R39, PT, PT, R39, -0x7f000001, RZ ;  /* 0x80ffffff27271810 */ /* 0x000fe40007ffe0ff */
[----:B------:R-:W-:Y:S01]  /*d930*/  @P0 IADD3 R106, PT, PT, R106, -0x7f000001, RZ ;  /* 0x80ffffff6a6a0810 */ /* 0x000fe20007ffe0ff */
[----:B------:R-:W-:-:S04]  /*d940*/  IMAD.HI.U32 R38, R109, 0x7f000001, R6 ;  /* 0x7f0000016d267827 */ /* 0x000fc800078e0006 */
[----:B------:R-:W-:Y:S01]  /*d950*/  IMAD.WIDE.U32 R6, R5, R99, RZ ;  /* 0x0000006305067225 */ /* 0x000fe200078e00ff */
[----:B------:R-:W-:Y:S02]  /*d960*/  @P2 IADD3 R110, PT, PT, R110, -0x7f000001, RZ ;  /* 0x80ffffff6e6e2810 */ /* 0x000fe40007ffe0ff */
[----:B------:R-:W-:Y:S01]  /*d970*/  IADD3 R106, PT, PT, R106, R39, RZ ;  /* 0x000000276a6a7210 */ /* 0x000fe20007ffe0ff */
[----:B------:R-:W-:-:S04]  /*d980*/  IMAD R99, R6, 0x7effffff, RZ ;  /* 0x7effffff06637824 */ /* 0x000fc800078e02ff */
[----:B------:R-:W-:Y:S01]  /*d990*/  ISETP.GE.U32.AND P0, PT, R106, 0x7f000001, PT ;  /* 0x7f0000016a00780c */ /* 0x000fe20003f06070 */
[----:B------:R-:W-:-:S04]  /*d9a0*/  IMAD.HI.U32 R99, R99, 0x7f000001, R6 ;  /* 0x7f00000163637827 */ /* 0x000fc800078e0006 */
[----:B------:R-:W-:-:S04]  /*d9b0*/  IMAD.WIDE.U32 R6, R5, R110, RZ ;  /* 0x0000006e05067225 */ /* 0x000fc800078e00ff */
[----:B------:R-:W-:-:S04]  /*d9c0*/  IMAD R39, R6, 0x7effffff, RZ ;  /* 0x7effffff06277824 */ /* 0x000fc800078e02ff */
[----:B------:R-:W-:-:S04]  /*d9d0*/  IMAD.HI.U32 R39, R39, 0x7f000001, R6 ;  /* 0x7f00000127277827 */ /* 0x000fc800078e0006 */
[----:B------:R-:W-:Y:S01]  /*d9e0*/  IMAD.WIDE.U32 R6, R5, R96, RZ ;  /* 0x0000006005067225 */ /* 0x000fe200078e00ff */
[----:B------:R-:W-:-:S03]  /*d9f0*/  @P0 IADD3 R106, PT, PT, R106, -0x7f000001, RZ ;  /* 0x80ffffff6a6a0810 */ /* 0x000fc60007ffe0ff */
[----:B------:R-:W-:-:S04]  /*da00*/  IMAD R109, R6, 0x7effffff, RZ ;  /* 0x7effffff066d7824 */ /* 0x000fc800078e02ff */
[----:B------:R-:W-:-:S04]  /*da10*/  IMAD.HI.U32 R96, R109, 0x7f000001, R6 ;  /* 0x7f0000016d607827 */ /* 0x000fc800078e0006 */
[----:B------:R-:W-:-:S04]  /*da20*/  IMAD.WIDE.U32 R6, R106, R105, RZ ;  /* 0x000000696a067225 */ /* 0x000fc800078e00ff */
[----:B------:R-:W-:Y:S02]  /*da30*/  IMAD R105, R6, 0x7effffff, RZ ;  /* 0x7effffff06697824 */ /* 0x000fe400078e02ff */
[----:B------:R-:W-:Y:S01]  /*da40*/  IMAD.WIDE.U32 R110, R106, R71, RZ ;  /* 0x000000476a6e7225 */ /* 0x000fe200078e00ff */
[----:B------:R-:W-:-:S03]  /*da50*/  ISETP.GE.U32.AND P1, PT, R94, 0x7f000001, PT ;  /* 0x7f0000015e00780c */ /* 0x000fc60003f26070 */
[----:B------:R-:W-:Y:S01]  /*da60*/  IMAD.HI.U32 R7, R105, 0x7f000001, R6 ;  /* 0x7f00000169077827 */ /* 0x000fe200078e0006 */
[----:B------:R-:W-:-:S03]  /*da70*/  ISETP.GE.U32.AND P0, PT, R83, 0x7f000001, PT ;  /* 0x7f0000015300780c */ /* 0x000fc60003f06070 */
[----:B------:R-:W-:Y:S02]  /*da80*/  IMAD R71, R110, 0x7effffff, RZ ;  /* 0x7effffff6e477824 */ /* 0x000fe400078e02ff */
[----:B------:R-:W-:-:S04]  /*da90*/  IMAD.WIDE.U32 R104, R106, R104, RZ ;  /* 0x000000686a687225 */ /* 0x000fc800078e00ff */
[----:B------:R-:W-:-:S04]  /*daa0*/  IMAD.HI.U32 R6, R71, 0x7f000001, R110 ;  /* 0x7f00000147067827 */ /* 0x000fc800078e006e */
[----:B------:R-:W-:-:S04]  /*dab0*/  IMAD R71, R104, 0x7effffff, RZ ;  /* 0x7effffff68477824 */ /* 0x000fc800078e02ff */
[----:B------:R-:W-:-:S04]  /*dac0*/  IMAD.HI.U32 R71, R71, 0x7f000001, R104 ;  /* 0x7f00000147477827 */ /* 0x000fc800078e0068 */
[----:B------:R-:W-:Y:S01]  /*dad0*/  IMAD.WIDE.U32 R104, R106, R78, RZ ;  /* 0x0000004e6a687225 */ /* 0x000fe200078e00ff */
[----:B------:R-:W-:Y:S02]  /*dae0*/  @P1 IADD3 R94, PT, PT, R94, -0x7f000001, RZ ;  /* 0x80ffffff5e5e1810 */ /* 0x000fe40007ffe0ff */
[----:B------:R-:W-:Y:S01]  /*daf0*/  @P0 IADD3 R83, PT, PT, R83, -0x7f000001, RZ ;  /* 0x80ffffff53530810 */ /* 0x000fe20007ffe0ff */
[----:B------:R-:W-:Y:S01]  /*db00*/  IMAD R109, R104, 0x7effffff, RZ ;  /* 0x7effffff686d7824 */ /* 0x000fe200078e02ff */
[----:B------:R-:W-:-:S03]  /*db10*/  ISETP.GE.U32.AND P2, PT, R46, 0x7f000001, PT ;  /* 0x7f0000012e00780c */ /* 0x000fc60003f46070 */
[----:B------:R-:W-:Y:S01]  /*db20*/  IMAD.HI.U32 R78, R109, 0x7f000001, R104 ;  /* 0x7f0000016d4e7827 */ /* 0x000fe200078e0068 */
[----:B------:R-:W-:Y:S01]  /*db30*/  ISETP.GE.U32.AND P0, PT, R83, 0x7f000001, PT ;  /* 0x7f0000015300780c */ /* 0x000fe20003f06070 */
[----:B------:R-:W-:Y:S02]  /*db40*/  ISETP.GE.U32.AND P1, PT, R61, 0x7f000001, PT ;  /* 0x7f0000013d00780c */ /* 0x000fe40003f26070 */
[----:B------:R-:W-:-:S04]  /*db50*/  IMAD.WIDE.U32 R104, R94, 0x5fffffa, RZ ;  /* 0x05fffffa5e687825 */ /* 0x000fc800078e00ff */
[----:B------:R-:W-:-:S04]  /*db60*/  IMAD R109, R94, 0x6, RZ ;  /* 0x000000065e6d7824 */ /* 0x000fc800078e02ff */
[----:B------:R-:W-:Y:S02]  /*db70*/  IMAD.HI.U32 R104, R109, 0x7f000001, R104 ;  /* 0x7f0000016d687827 */ /* 0x000fe400078e0068 */
[----:B------:R-:W2:Y:S01]  /*db80*/  LDL R105, [R1+0x110] ;  /* 0x0001100001697983 */ /* 0x000ea20000100800 */
[----:B------:R-:W-:Y:S01]  /*db90*/  @P2 IADD3 R46, PT, PT, R46, -0x7f000001, RZ ;  /* 0x80ffffff2e2e2810 */ /* 0x000fe20007ffe0ff */
[----:B------:R-:W-:Y:S01]  /*dba0*/  ISETP.GE.U32.AND P2, PT, R48, 0x7f000001, PT ;  /* 0x7f0000013000780c */ /* 0x000fe20003f46070 */
[----:B------:R-:W-:Y:S02]  /*dbb0*/  @P0 IADD3 R83, PT, PT, R83, -0x7f000001, RZ ;  /* 0x80ffffff53530810 */ /* 0x000fe40007ffe0ff */
[----:B------:R-:W-:-:S04]  /*dbc0*/  @P1 IADD3 R61, PT, PT, R61, -0x7f000001, RZ ;  /* 0x80ffffff3d3d1810 */ /* 0x000fc80007ffe0ff */
[----:B------:R-:W-:Y:S01]  /*dbd0*/  IADD3 R61, PT, PT, R83, R61, RZ ;  /* 0x0000003d533d7210 */ /* 0x000fe20007ffe0ff */
[----:B------:R-:W-:-:S04]  /*dbe0*/  ISETP.GE.U32.AND P1, PT, R42, 0x7f000001, PT ;  /* 0x7f0000012a00780c */ /* 0x000fc80003f26070 */
[----:B------:R-:W-:Y:S01]  /*dbf0*/  ISETP.GE.U32.AND P0, PT, R61, 0x7f000001, PT ;  /* 0x7f0000013d00780c */ /* 0x000fe20003f06070 */
[----:B------:R-:W-:Y:S01]  /*dc00*/  @P2 IADD3 R48, PT, PT, R48, -0x7f000001, RZ ;  /* 0x80ffffff30302810 */ /* 0x000fe20007ffe0ff */
[----:B------:R-:W-:Y:S01]  /*dc10*/  ISETP.GE.U32.AND P2, PT, R7, 0x7f000001, PT ;  /* 0x7f0000010700780c */ /* 0x000fe20003f46070 */
[----:B------:R-:W-:Y:S01]  /*dc20*/  ISETP.GE.U32.AND P3, PT, R78, 0x7f000001, PT ;  /* 0x7f0000014e00780c */ /* 0x000fe20003f66070 */
[----:B------:R-:W-:Y:S01]  /*dc30*/  ISETP.GE.U32.AND P4, PT, R75, 0x7f000001, PT ;  /* 0x7f0000014b00780c */ /* 0x000fe20003f86070 */
[----:B------:R-:W-:-:S04]  /*dc40*/  IMAD.WIDE.U32 R110, R46, 0x5fffffa, RZ ;  /* 0x05fffffa2e6e7825 */ /* 0x000fc800078e00ff */
[----:B------:R-:W-:-:S04]  /*dc50*/  @P1 IADD3 R42, PT, PT, R42, -0x7f000001, RZ ;  /* 0x80ffffff2a2a1810 */ /* 0x000fc80007ffe0ff */
[----:B------:R-:W-:Y:S02]  /*dc60*/  @P0 IADD3 R61, PT, PT, R61, -0x7f000001, RZ ;  /* 0x80ffffff3d3d0810 */ /* 0x000fe40007ffe0ff */
[----:B------:R-:W-:Y:S01]  /*dc70*/  @P2 IADD3 R7, PT, PT, R7, -0x7f000001, RZ ;  /* 0x80ffffff07072810 */ /* 0x000fe20007ffe0ff */
[----:B------:R-:W-:Y:S01]  /*dc80*/  IMAD R83, R46, 0x6, RZ ;  /* 0x000000062e537824 */ /* 0x000fe200078e02ff */
[----:B------:R-:W-:Y:S02]  /*dc90*/  @P3 IADD3 R78, PT, PT, R78, -0x7f000001, RZ ;  /* 0x80ffffff4e4e3810 */ /* 0x000fe40007ffe0ff */
[----:B------:R-:W-:Y:S01]  /*dca0*/  IADD3 R109, PT, PT, R61, R42, RZ ;  /* 0x0000002a3d6d7210 */ /* 0x000fe20007ffe0ff */
[----:B------:R-:W-:Y:S01]  /*dcb0*/  ISETP.GE.U32.AND P5, PT, R104, 0x7f000001, PT ;  /* 0x7f0000016800780c */ /* 0x000fe20003fa6070 */
[----:B------:R-:W-:Y:S01]  /*dcc0*/  ISETP.GE.U32.AND P3, PT, R7, 0x7f000001, PT ;  /* 0x7f0000010700780c */ /* 0x000fe20003f66070 */
[----:B------:R-:W3:Y:S01]  /*dcd0*/  LDL R61, [R1+0x114] ;  /* 0x00011400013d7983 */ /* 0x000ee20000100800 */
[----:B------:R-:W-:Y:S01]  /*dce0*/  IMAD.HI.U32 R46, R83, 0x7f000001, R110 ;  /* 0x7f000001532e7827 */ /* 0x000fe200078e006e */
[----:B------:R-:W-:-:S03]  /*dcf0*/  @P4 IADD3 R75, PT, PT, R75, -0x7f000001, RZ ;  /* 0x80ffffff4b4b4810 */ /* 0x000fc60007ffe0ff */
[----:B------:R-:W-:Y:S01]  /*dd00*/  IMAD.WIDE.U32 R110, R48, 0x5fffffa, RZ ;  /* 0x05fffffa306e7825 */ /* 0x000fe200078e00ff */
[----:B------:R-:W-:-:S03]  /*dd10*/  ISETP.GE.U32.AND P2, PT, R40, 0x7f000001, PT ;  /* 0x7f0000012800780c */ /* 0x000fc60003f46070 */
[----:B------:R-:W-:Y:S02]  /*dd20*/  IMAD R83, R48, 0x6, RZ ;  /* 0x0000000630537824 */ /* 0x000fe400078e02ff */
[----:B------:R-:W-:Y:S02]  /*dd30*/  @P5 IADD3 R104, PT, PT, R104, -0x7f000001, RZ ;  /* 0x80ffffff68685810 */ /* 0x000fe40007ffe0ff */
[----:B------:R-:W-:Y:S01]  /*dd40*/  @P3 IADD3 R7, PT, PT, R7, -0x7f000001, RZ ;  /* 0x80ffffff07073810 */ /* 0x000fe20007ffe0ff */
[----:B------:R-:W-:Y:S01]  /*dd50*/  IMAD.HI.U32 R83, R83, 0x7f000001, R110 ;  /* 0x7f00000153537827 */ /* 0x000fe200078e006e */
[----:B------:R-:W4:Y:S03]  /*dd60*/  LDL R48, [R1+0x11c] ;  /* 0x00011c0001307983 */ /* 0x000f260000100800 */
[----:B------:R-:W-:-:S04]  /*dd70*/  IMAD.WIDE.U32 R110, R75, 0x5fffffa, RZ ;  /* 0x05fffffa4b6e7825 */ /* 0x000fc800078e00ff */
[----:B------:R-:W-:-:S04]  /*dd80*/  IMAD R75, R75, 0x6, RZ ;  /* 0x000000064b4b7824 */ /* 0x000fc800078e02ff */
[----:B------:R-:W-:Y:S01]  /*dd90*/  IMAD.HI.U32 R94, R75, 0x7f000001, R110 ;  /* 0x7f0000014b5e7827 */ /* 0x000fe200078e006e */
[----:B------:R-:W-:Y:S02]  /*dda0*/  IADD3 R75, PT, PT, R7, R104, RZ ;  /* 0x00000068074b7210 */ /* 0x000fe40007ffe0ff */
[----:B------:R-:W-:Y:S01]  /*ddb0*/  @P2 IADD3 R40, PT, PT, R40, -0x7f000001, RZ ;  /* 0x80ffffff28282810 */ /* 0x000fe20007ffe0ff */
[----:B------:R-:W-:Y:S02]  /*ddc0*/  ISETP.GE.U32.AND P3, PT, R46, 0x7f000001, PT ;  /* 0x7f0000012e00780c */ /* 0x000fe40003f66070 */
[----:B------:R-:W-:-:S11]  /*ddd0*/  ISETP.GE.U32.AND P2, PT, R75, 0x7f000001, PT ;  /* 0x7f0000014b00780c */ /* 0x000fd60003f46070 */
[----:B------:R-:W-:Y:S02]  /*dde0*/  @P3 IADD3 R46, PT, PT, R46, -0x7f000001, RZ ;  /* 0x80ffffff2e2e3810 */ /* 0x000fe40007ffe0ff */
[----:B------:R-:W-:-:S04]  /*ddf0*/  @P2 IADD3 R75, PT, PT, R75, -0x7f000001, RZ ;  /* 0x80ffffff4b4b2810 */ /* 0x000fc80007ffe0ff */
[----:B------:R-:W-:Y:S02]  /*de00*/  IADD3 R46, PT, PT, R75, R46, RZ ;  /* 0x0000002e4b2e7210 */ /* 0x000fe40007ffe0ff */
[----:B------:R-:W4:Y:S01]  /*de10*/  LDL R75, [R1+0x118] ;  /* 0x00011800014b7983 */ /* 0x000f220000100800 */
[----:B------:R-:W-:Y:S01]  /*de20*/  ISETP.GE.U32.AND P0, PT, R4, 0x7f000001, PT ;  /* 0x7f0000010400780c */ /* 0x000fe20003f06070 */
[----:B------:R-:W-:Y:S01]  /*de30*/  ISETP.GE.U32.AND P1, PT, R109, 0x7f000001, PT ;  /* 0x7f0000016d00780c */ /* 0x000fe20003f26070 */
[----:B------:R-:W-:Y:S01]  /*de40*/  ISETP.GE.U32.AND P4, PT, R78, 0x7f000001, PT ;  /* 0x7f0000014e00780c */ /* 0x000fe20003f86070 */
[----:B------:R-:W-:-:S10]  /*de50*/  ISETP.GE.U32.AND P6, PT, R77, 0x7f000001, PT ;  /* 0x7f0000014d00780c */ /* 0x000fd40003fc6070 */
[----:B------:R-:W-:Y:S02]  /*de60*/  @P0 IADD3 R4, PT, PT, R4, -0x7f000001, RZ ;  /* 0x80ffffff04040810 */ /* 0x000fe40007ffe0ff */
[----:B------:R-:W-:Y:S02]  /*de70*/  @P1 IADD3 R109, PT, PT, R109, -0x7f000001, RZ ;  /* 0x80ffffff6d6d1810 */ /* 0x000fe40007ffe0ff */
[----:B------:R-:W-:Y:S02]  /*de80*/  @P4 IADD3 R78, PT, PT, R78, -0x7f000001, RZ ;  /* 0x80ffffff4e4e4810 */ /* 0x000fe40007ffe0ff */
[----:B------:R-:W-:Y:S02]  /*de90*/  IADD3 R4, PT, PT, R109, R4, RZ ;  /* 0x000000046d047210 */ /* 0x000fe40007ffe0ff */
[----:B------:R-:W-:Y:S01]  /*dea0*/  IADD3 R7, PT, PT, R78, R40, RZ ;  /* 0x000000284e077210 */ /* 0x000fe20007ffe0ff */
[----:B------:R-:W-:Y:S02]  /*deb0*/  ISETP.GE.U32.AND P4, PT, R94, 0x7f000001, PT ;  /* 0x7f0000015e00780c */ /* 0x000fe40003f86070 */
[----:B------:R-:W-:-:S02]  /*dec0*/  ISETP.GE.U32.AND P0, PT, R4, 0x7f000001, PT ;  /* 0x7f0000010400780c */ /* 0x000fc40003f06070 */
[----:B------:R-:W-:Y:S01]  /*ded0*/  ISETP.GE.U32.AND P1, PT, R7, 0x7f000001, PT ;  /* 0x7f0000010700780c */ /* 0x000fe20003f26070 */
[----:B------:R-:W-:Y:S01]  /*dee0*/  @P6 IADD3 R77, PT, PT, R77, -0x7f000001, RZ ;  /* 0x80ffffff4d4d6810 */ /* 0x000fe20007ffe0ff */
[----:B------:R-:W-:-:S04]  /*def0*/  ISETP.GE.U32.AND P2, PT, R83, 0x7f000001, PT ;  /* 0x7f0000015300780c */ /* 0x000fc80003f46070 */
[----:B------:R-:W-:-:S03]  /*df00*/  IMAD.WIDE.U32 R110, R77, 0x5fffffa, RZ ;  /* 0x05fffffa4d6e7825 */ /* 0x000fc600078e00ff */
[----:B------:R-:W-:Y:S01]  /*df10*/  @P4 IADD3 R94, PT, PT, R94, -0x7f000001, RZ ;  /* 0x80ffffff5e5e4810 */ /* 0x000fe20007ffe0ff */
[----:B------:R-:W-:Y:S01]  /*df20*/  IMAD R77, R77, 0x6, RZ ;  /* 0x000000064d4d7824 */ /* 0x000fe200078e02ff */
[----:B------:R-:W-:Y:S02]  /*df30*/  @P0 IADD3 R4, PT, PT, R4, -0x7f000001, RZ ;  /* 0x80ffffff04040810 */ /* 0x000fe40007ffe0ff */
[----:B------:R-:W-:Y:S01]  /*df40*/  @P1 IADD3 R7, PT, PT, R7, -0x7f000001, RZ ;  /* 0x80ffffff07071810 */ /* 0x000fe20007ffe0ff */
[----:B------:R-:W-:Y:S01]  /*df50*/  ISETP.GE.U32.AND P0, PT, R46, 0x7f000001, PT ;  /* 0x7f0000012e00780c */ /* 0x000fe20003f06070 */
[----:B------:R-:W-:Y:S02]  /*df60*/  IMAD.HI.U32 R77, R77, 0x7f000001, R110 ;  /* 0x7f0000014d4d7827 */ /* 0x000fe400078e006e */
[----:B------:R-:W-:-:S03]  /*df70*/  IADD3 R94, PT, PT, R7, R94, RZ ;  /* 0x0000005e075e7210 */ /* 0x000fc60007ffe0ff */
[----:B------:R-:W-:Y:S02]  /*df80*/  ISETP.GE.U32.AND P3, PT, R77, 0x7f000001, PT ;  /* 0x7f0000014d00780c */ /* 0x000fe40003f66070 */
[----:B------:R-:W-:Y:S01]  /*df90*/  ISETP.GE.U32.AND P1, PT, R94, 0x7f000001, PT ;  /* 0x7f0000015e00780c */ /* 0x000fe20003f26070 */
[----:B------:R-:W-:-:S04]  /*dfa0*/  @P2 IADD3 R83, PT, PT, R83, -0x7f000001, RZ ;  /* 0x80ffffff53532810 */ /* 0x000fc80007ffe0ff */
[----:B------:R-:W-:Y:S01]  /*dfb0*/  @P0 IADD3 R46, PT, PT, R46, -0x7f000001, RZ ;  /* 0x80ffffff2e2e0810 */ /* 0x000fe20007ffe0ff */
[----:B------:R-:W-:Y:S01]  /*dfc0*/  ISETP.GE.U32.AND P2, PT, R76, 0x7f000001, PT ;  /* 0x7f0000014c00780c */ /* 0x000fe20003f46070 */
[----:B------:R-:W-:Y:S02]  /*dfd0*/  IMAD.WIDE.U32 R110, R5, R4, RZ ;  /* 0x00000004056e7225 */ /* 0x000fe400078e00ff */
[----:B------:R-:W-:Y:S02]  /*dfe0*/  IADD3 R83, PT, PT, R46, R83, RZ ;  /* 0x000000532e537210 */ /* 0x000fe40007ffe0ff */
[----:B------:R-:W-:Y:S01]  /*dff0*/  @P3 IADD3 R77, PT, PT, R77, -0x7f000001, RZ ;  /* 0x80ffffff4d4d3810 */ /* 0x000fe20007ffe0ff */
[----:B------:R-:W-:Y:S01]  /*e000*/  ISETP.GE.U32.AND P0, PT, R6, 0x7f000001, PT ;  /* 0x7f0000010600780c */ /* 0x000fe20003f06070 */
[----:B------:R-:W-:Y:S01]  /*e010*/  @P1 IADD3 R94, PT, PT, R94, -0x7f000001, RZ ;  /* 0x80ffffff5e5e1810 */ /* 0x000fe20007ffe0ff */
[----:B------:R-:W-:Y:S01]  /*e020*/  ISETP.GE.U32.AND P1, PT, R83, 0x7f000001, PT ;  /* 0x7f0000015300780c */ /* 0x000fe20003f26070 */
[----:B------:R-:W-:-:S02]  /*e030*/  IMAD R7, R110, 0x7effffff, RZ ;  /* 0x7effffff6e077824 */ /* 0x000fc400078e02ff */
[----:B------:R-:W-:Y:S02]  /*e040*/  IADD3 R94, PT, PT, R94, R77, RZ ;  /* 0x0000004d5e5e7210 */ /* 0x000fe40007ffe0ff */
[----:B------:R-:W-:Y:S01]  /*e050*/  IMAD.HI.U32 R4, R7, 0x7f000001, R110 ;  /* 0x7f00000107047827 */ /* 0x000fe200078e006e */
[----:B------:R-:W-:-:S03]  /*e060*/  @P2 IADD3 R76, PT, PT, R76, -0x7f000001, RZ ;  /* 0x80ffffff4c4c2810 */ /* 0x000fc60007ffe0ff */
[----:B------:R-:W-:Y:S01]  /*e070*/  IMAD.WIDE.U32 R110, R5, R106, RZ ;  /* 0x0000006a056e7225 */ /* 0x000fe200078e00ff */
[----:B------:R-:W-:-:S03]  /*e080*/  ISETP.GE.U32.AND P2, PT, R94, 0x7f000001, PT ;  /* 0x7f0000015e00780c */ /* 0x000fc60003f46070 */
[----:B------:R-:W-:Y:S01]  /*e090*/  IMAD R7, R110, 0x7effffff, RZ ;  /* 0x7effffff6e077824 */ /* 0x000fe200078e02ff */
[----:B------:R-:W-:Y:S02]  /*e0a0*/  @P0 IADD3 R6, PT, PT, R6, -0x7f000001, RZ ;  /* 0x80ffffff06060810 */ /* 0x000fe40007ffe0ff */
[----:B------:R-:W-:Y:S01]  /*e0b0*/  @P1 IADD3 R83, PT, PT, R83, -0x7f000001, RZ ;  /* 0x80ffffff53531810 */ /* 0x000fe20007ffe0ff */
[----:B------:R-:W-:Y:S01]  /*e0c0*/  IMAD.HI.U32 R40, R7, 0x7f000001, R110 ;  /* 0x7f00000107287827 */ /* 0x000fe200078e006e */
[----:B------:R-:W-:-:S03]  /*e0d0*/  ISETP.GE.U32.AND P1, PT, R70, 0x7f000001, PT ;  /* 0x7f0000014600780c */ /* 0x000fc60003f26070 */
[----:B------:R-:W-:Y:S01]  /*e0e0*/  IMAD.WIDE.U32 R110, R76, 0x5fffffa, RZ ;  /* 0x05fffffa4c6e7825 */ /* 0x000fe200078e00ff */
[----:B------:R-:W-:-:S03]  /*e0f0*/  ISETP.GE.U32.AND P0, PT, R6, 0x7f000001, PT ;  /* 0x7f0000010600780c */ /* 0x000fc60003f06070 */
[----:B------:R-:W-:Y:S02]  /*e100*/  IMAD R7, R76, 0x6, RZ ;  /* 0x000000064c077824 */ /* 0x000fe400078e02ff */
[----:B------:R-:W-:Y:S01]  /*e110*/  IMAD.WIDE.U32 R76, R83, R30, RZ ;  /* 0x0000001e534c7225 */ /* 0x000fe200078e00ff */
[----:B------:R-:W-:-:S03]  /*e120*/  @P2 IADD3 R94, PT, PT, R94, -0x7f000001, RZ ;  /* 0x80ffffff5e5e2810 */ /* 0x000fc60007ffe0ff */
[----:B------:R-:W-:-:S04]  /*e130*/  IMAD.HI.U32 R104, R7, 0x7f000001, R110 ;  /* 0x7f00000107687827 */ /* 0x000fc800078e006e */
[----:B------:R-:W-:-:S04]  /*e140*/  IMAD R7, R76, 0x7effffff, RZ ;  /* 0x7effffff4c077824 */ /* 0x000fc800078e02ff */
[----:B------:R-:W-:-:S04]  /*e150*/  IMAD.HI.U32 R42, R7, 0x7f000001, R76 ;  /* 0x7f000001072a7827 */ /* 0x000fc800078e004c */
[----:B------:R-:W-:Y:S01]  /*e160*/  IMAD.WIDE.U32 R76, R94, R19, RZ ;  /* 0x000000135e4c7225 */ /* 0x000fe200078e00ff */
[----:B------:R-:W-:Y:S02]  /*e170*/  @P1 IADD3 R70, PT, PT, R70, -0x7f000001, RZ ;  /* 0x80ffffff46461810 */ /* 0x000fe40007ffe0ff */
[----:B------:R-:W-:Y:S01]  /*e180*/  @P0 IADD3 R6, PT, PT, R6, -0x7f000001, RZ ;  /* 0x80ffffff06060810 */ /* 0x000fe20007ffe0ff */
[----:B------:R-:W-:-:S04]  /*e190*/  IMAD R7, R76, 0x7effffff, RZ ;  /* 0x7effffff4c077824 */ /* 0x000fc800078e02ff */
[----:B------:R-:W-:Y:S01]  /*e1a0*/  IMAD.HI.U32 R46, R7, 0x7f000001, R76 ;  /* 0x7f000001072e7827 */ /* 0x000fe200078e004c */
[----:B------:R-:W-:Y:S01]  /*e1b0*/  IADD3 R77, PT, PT, R6, R70, RZ ;  /* 0x00000046064d7210 */ /* 0x000fe20007ffe0ff */
[----:B------:R-:W-:-:S04]  /*e1c0*/  ISETP.GE.U32.AND P1, PT, R56, 0x7f000001, PT ;  /* 0x7f0000013800780c */ /* 0x000fc80003f26070 */
[----:B------:R-:W-:Y:S01]  /*e1d0*/  ISETP.GE.U32.AND P0, PT, R77, 0x7f000001, PT ;  /* 0x7f0000014d00780c */ /* 0x000fe20003f06070 */
[----:B------:R-:W-:-:S04]  /*e1e0*/  IMAD.WIDE.U32 R6, R83, R34, RZ ;  /* 0x0000002253067225 */ /* 0x000fc800078e00ff */
[----:B------:R-:W-:-:S04]  /*e1f0*/  IMAD R109, R6, 0x7effffff, RZ ;  /* 0x7effffff066d7824 */ /* 0x000fc800078e02ff */
[----:B------:R-:W-:Y:S01]  /*e200*/  IMAD.HI.U32 R112, R109, 0x7f000001, R6 ;  /* 0x7f0000016d707827 */ /* 0x000fe200078e0006 */
[----:B------:R-:W-:-:S03]  /*e210*/  @P1 IADD3 R56, PT, PT, R56, -0x7f000001, RZ ;  /* 0x80ffffff38381810 */ /* 0x000fc60007ffe0ff */
[----:B------:R-:W-:Y:S01]  /*e220*/  @P0 IADD3 R77, PT, PT, R77, -0x7f000001, RZ ;  /* 0x80ffffff4d4d0810 */ /* 0x000fe20007ffe0ff */
[----:B------:R-:W-:-:S04]  /*e230*/  IMAD.WIDE.U32 R6, R94, R30, RZ ;  /* 0x0000001e5e067225 */ /* 0x000fc800078e00ff */
[----:B------:R-:W-:Y:S01]  /*e240*/  IMAD R109, R6, 0x7effffff, RZ ;  /* 0x7effffff066d7824 */ /* 0x000fe200078e02ff */
[----:B------:R-:W-:Y:S01]  /*e250*/  IADD3 R77, PT, PT, R77, R56, RZ ;  /* 0x000000384d4d7210 */ /* 0x000fe20007ffe0ff */
[----:B------:R-:W-:Y:S02]  /*e260*/  ISETP.GE.U32.AND P1, PT, R104, 0x7f000001, PT ;  /* 0x7f0000016800780c */ /* 0x000fe40003f26070 */
[----:B------:R-:W-:Y:S02]  /*e270*/  IMAD.HI.U32 R78, R109, 0x7f000001, R6 ;  /* 0x7f0000016d4e7827 */ /* 0x000fe400078e0006 */
[----:B------:R-:W-:Y:S02]  /*e280*/  ISETP.GE.U32.AND P0, PT, R77, 0x7f000001, PT ;  /* 0x7f0000014d00780c */ /* 0x000fe40003f06070 */
[----:B------:R-:W-:-:S04]  /*e290*/  IMAD.WIDE.U32 R6, R83, R19, RZ ;  /* 0x0000001353067225 */ /* 0x000fc800078e00ff */
[----:B------:R-:W-:-:S04]  /*e2a0*/  IMAD R111, R6, 0x7effffff, RZ ;  /* 0x7effffff066f7824 */ /* 0x000fc800078e02ff */
[----:B------:R-:W-:-:S04]  /*e2b0*/  IMAD.HI.U32 R111, R111, 0x7f000001, R6 ;  /* 0x7f0000016f6f7827 */ /* 0x000fc800078e0006 */
[----:B------:R-:W-:Y:S01]  /*e2c0*/  IMAD.WIDE.U32 R6, R83, R33, RZ ;  /* 0x0000002153067225 */ /* 0x000fe200078e00ff */
[----:B------:R-:W-:Y:S02]  /*e2d0*/  @P1 IADD3 R104, PT, PT, R104, -0x7f000001, RZ ;  /* 0x80ffffff68681810 */ /* 0x000fe40007ffe0ff */
[----:B------:R-:W-:Y:S01]  /*e2e0*/  @P0 IADD3 R77, PT, PT, R77, -0x7f000001, RZ ;  /* 0x80ffffff4d4d0810 */ /* 0x000fe20007ffe0ff */
[----:B------:R-:W-:-:S04]  /*e2f0*/  IMAD R83, R6, 0x7effffff, RZ ;  /* 0x7effffff06537824 */ /* 0x000fc800078e02ff */
[----:B------:R-:W-:Y:S01]  /*e300*/  IMAD.HI.U32 R70, R83, 0x7f000001, R6 ;  /* 0x7f00000153467827 */ /* 0x000fe200078e0006 */
[----:B------:R-:W-:-:S03]  /*e310*/  IADD3 R83, PT, PT, R77, R104, RZ ;  /* 0x000000684d537210 */ /* 0x000fc60007ffe0ff */
[----:B------:R-:W-:Y:S02]  /*e320*/  IMAD.WIDE.U32 R6, R94, R34, RZ ;  /* 0x000000225e067225 */ /* 0x000fe400078e00ff */
[----:B------:R-:W-:Y:S02]  /*e330*/  ISETP.GE.U32.AND P0, PT, R83, 0x7f000001, PT ;  /* 0x7f0000015300780c */ /* 0x000fe40003f06070 */
[----:B------:R-:W-:-:S04]  /*e340*/  IMAD R77, R6, 0x7effffff, RZ ;  /* 0x7effffff064d7824 */ /* 0x000fc800078e02ff */
[----:B------:R-:W-:-:S04]  /*e350*/  IMAD.HI.U32 R77, R77, 0x7f000001, R6 ;  /* 0x7f0000014d4d7827 */ /* 0x000fc800078e0006 */
[----:B------:R-:W-:-:S03]  /*e360*/  IMAD.WIDE.U32 R6, R94, R33, RZ ;  /* 0x000000215e067225 */ /* 0x000fc600078e00ff */
[----:B------:R-:W-:Y:S01]  /*e370*/  @P0 IADD3 R83, PT, PT, R83, -0x7f000001, RZ ;  /* 0x80ffffff53530810 */ /* 0x000fe20007ffe0ff */
[----:B------:R-:W-:Y:S01]  /*e380*/  IMAD R109, R6, 0x7effffff, RZ ;  /* 0x7effffff066d7824 */ /* 0x000fe200078e02ff */
[----:B------:R-:W-:-:S03]  /*e390*/  ISETP.GE.U32.AND P0, PT, R81, 0x7f000001, PT ;  /* 0x7f0000015100780c */ /* 0x000fc60003f06070 */
[----:B------:R-:W-:-:S04]  /*e3a0*/  IMAD.HI.U32 R76, R109, 0x7f000001, R6 ;  /* 0x7f0000016d4c7827 */ /* 0x000fc800078e0006 */
[----:B------:R-:W-:-:S04]  /*e3b0*/  IMAD.WIDE.U32 R6, R83, R34, RZ ;  /* 0x0000002253067225 */ /* 0x000fc800078e00ff */
[----:B------:R-:W-:-:S04]  /*e3c0*/  IMAD R109, R6, 0x7effffff, RZ ;  /* 0x7effffff066d7824 */ /* 0x000fc800078e02ff */
[----:B------:R-:W-:Y:S01]  /*e3d0*/  IMAD.HI.U32 R104, R109, 0x7f000001, R6 ;  /* 0x7f0000016d687827 */ /* 0x000fe200078e0006 */
[----:B------:R-:W-:-:S03]  /*e3e0*/  @P0 IADD3 R81, PT, PT, R81, -0x7f000001, RZ ;  /* 0x80ffffff51510810 */ /* 0x000fc60007ffe0ff */
[----:B------:R-:W-:-:S04]  /*e3f0*/  IMAD.WIDE.U32 R6, R83, R19, RZ ;  /* 0x0000001353067225 */ /* 0x000fc800078e00ff */
[----:B------:R-:W-:-:S04]  /*e400*/  IMAD R109, R6, 0x7effffff, RZ ;  /* 0x7effffff066d7824 */ /* 0x000fc800078e02ff */
[----:B------:R-:W-:Y:S01]  /*e410*/  IMAD.HI.U32 R56, R109, 0x7f000001, R6 ;  /* 0x7f0000016d387827 */ /* 0x000fe200078e0006 */
[----:B--2---:R-:W-:-:S03]  /*e420*/  IADD3 R124, PT, PT, R81, R105, RZ ;  /* 0x00000069517c7210 */ /* 0x004fc60007ffe0ff */
[----:B------:R-:W-:Y:S02]  /*e430*/  IMAD.WIDE.U32 R6, R83, R30, RZ ;  /* 0x0000001e53067225 */ /* 0x000fe400078e00ff */
[----:B------:R-:W-:Y:S02]  /*e440*/  ISETP.GE.U32.AND P0, PT, R124, 0x7f000001, PT ;  /* 0x7f0000017c00780c */ /* 0x000fe40003f06070 */
[----:B------:R-:W-:-:S04]  /*e450*/  IMAD R109, R6, 0x7effffff, RZ ;  /* 0x7effffff066d7824 */ /* 0x000fc800078e02ff */
[----:B------:R-:W-:-:S04]  /*e460*/  IMAD.HI.U32 R109, R109, 0x7f000001, R6 ;  /* 0x7f0000016d6d7827 */ /* 0x000fc800078e0006 */
[----:B------:R-:W-:Y:S01]  /*e470*/  IMAD.WIDE.U32 R6, R83, R33, RZ ;  /* 0x0000002153067225 */ /* 0x000fe200078e00ff */
[----:B------:R0:W-:Y:S03]  /*e480*/  STL [R1+0x110], R124 ;  /* 0x0001107c01007387 */ /* 0x0001e60000100800 */
[----:B------:R-:W-:-:S04]  /*e490*/  IMAD R83, R6, 0x7effffff, RZ ;  /* 0x7effffff06537824 */ /* 0x000fc800078e02ff */
[----:B------:R-:W-:Y:S01]  /*e4a0*/  IMAD.HI.U32 R110, R83, 0x7f000001, R6 ;  /* 0x7f000001536e7827 */ /* 0x000fe200078e0006 */
[----:B0-----:R-:W-:-:S03]  /*e4b0*/  @P0 IADD3 R124, PT, PT, R124, -0x7f000001, RZ ;  /* 0x80ffffff7c7c0810 */ /* 0x001fc60007ffe0ff */
[----:B------:R-:W-:Y:S01]  /*e4c0*/  IMAD.WIDE.U32 R6, R113, R69, RZ ;  /* 0x0000004571067225 */ /* 0x000fe200078e00ff */
[----:B------:R-:W-:-:S03]  /*e4d0*/  ISETP.GE.U32.AND P0, PT, R51, 0x7f000001, PT ;  /* 0x7f0000013300780c */ /* 0x000fc60003f06070 */
[----:B------:R-:W-:-:S04]  /*e4e0*/  IMAD R83, R6, 0x7effffff, RZ ;  /* 0x7effffff06537824 */ /* 0x000fc800078e02ff */
[----:B------:R-:W-:-:S04]  /*e4f0*/  IMAD.HI.U32 R94, R83, 0x7f000001, R6 ;  /* 0x7f000001535e7827 */ /* 0x000fc800078e0006 */
[----:B------:R-:W-:Y:S02]  /*e500*/  IMAD.WIDE.U32 R6, R116, R69, RZ ;  /* 0x0000004574067225 */ /* 0x000fe400078e00ff */
[----:B------:R-:W-:Y:S02]  /*e510*/  @P0 IADD3 R51, PT, PT, R51, -0x7f000001, RZ ;  /* 0x80ffffff33330810 */ /* 0x000fe40007ffe0ff */
[----:B------:R-:W-:Y:S02]  /*e520*/  IMAD R83, R6, 0x7effffff, RZ ;  /* 0x7effffff06537824 */ /* 0x000fe400078e02ff */
[----:B---3--:R-:W-:Y:S02]  /*e530*/  IADD3 R123, PT, PT, R51, R61, RZ ;  /* 0x0000003d337b7210 */ /* 0x008fe40007ffe0ff */
[----:B------:R-:W-:-:S04]  /*e540*/  IMAD.HI.U32 R83, R83, 0x7f000001, R6 ;  /* 0x7f00000153537827 */ /* 0x000fc800078e0006 */
[----:B------:R-:W-:Y:S01]  /*e550*/  IMAD.WIDE.U32 R6, R122, R69, RZ ;  /* 0x000000457a067225 */ /* 0x000fe200078e00ff */
[----:B------:R-:W-:-:S03]  /*e560*/  ISETP.GE.U32.AND P0, PT, R123, 0x7f000001, PT ;  /* 0x7f0000017b00780c */ /* 0x000fc60003f06070 */
[----:B------:R-:W-:-:S04]  /*e570*/  IMAD R69, R6, 0x7effffff, RZ ;  /* 0x7effffff06457824 */ /* 0x000fc800078e02ff */
[----:B------:R-:W-:-:S04]  /*e580*/  IMAD.HI.U32 R69, R69, 0x7f000001, R6 ;  /* 0x7f00000145457827 */ /* 0x000fc800078e0006 */
[----:B------:R-:W-:-:S04]  /*e590*/  IMAD.WIDE.U32 R6, R79, R50, RZ ;  /* 0x000000324f067225 */ /* 0x000fc800078e00ff */
[----:B------:R-:W-:Y:S01]  /*e5a0*/  IMAD R105, R6, 0x7effffff, RZ ;  /* 0x7effffff06697824 */ /* 0x000fe200078e02ff */
[----:B------:R0:W-:Y:S03]  /*e5b0*/  STL [R1+0x114], R123 ;  /* 0x0001147b01007387 */ /* 0x0001e60000100800 */
[----:B------:R-:W-:-:S04]  /*e5c0*/  IMAD.HI.U32 R105, R105, 0x7f000001, R6 ;  /* 0x7f00000169697827 */ /* 0x000fc800078e0006 */
[----:B------:R-:W-:Y:S01]  /*e5d0*/  IMAD.WIDE.U32 R6, R101, R50, RZ ;  /* 0x0000003265067225 */ /* 0x000fe200078e00ff */
[----:B0-----:R-:W-:Y:S01]  /*e5e0*/  @P0 IADD3 R123, PT, PT, R123, -0x7f000001, RZ ;  /* 0x80ffffff7b7b0810 */ /* 0x001fe20007ffe0ff */
[----:B------:R-:W-:Y:S02]  /*e5f0*/  ISETP.GE.U32.AND P0, PT, R74, 0x7f000001, PT ;  /* 0x7f0000014a00780c */ /* 0x000fe40003f06070 */
[----:B------:R-:W-:-:S04]  /*e600*/  IMAD R81, R6, 0x7effffff, RZ ;  /* 0x7effffff06517824 */ /* 0x000fc800078e02ff */
[----:B------:R-:W-:-:S04]  /*e610*/  IMAD.HI.U32 R106, R81, 0x7f000001, R6 ;  /* 0x7f000001516a7827 */ /* 0x000fc800078e0006 */
[----:B------:R-:W-:-:S04]  /*e620*/  IMAD.WIDE.U32 R6, R100, R50, RZ ;  /* 0x0000003264067225 */ /* 0x000fc800078e00ff */
[----:B------:R-:W-:Y:S01]  /*e630*/  IMAD R81, R6, 0x7effffff, RZ ;  /* 0x7effffff06517824 */ /* 0x000fe200078e02ff */
[----:B------:R-:W-:Y:S01]  /*e640*/  @P0 IADD3 R74, PT, PT, R74, -0x7f000001, RZ ;  /* 0x80ffffff4a4a0810 */ /* 0x000fe20007ffe0ff */
[----:B------:R-:W-:Y:S01]  /*e650*/  IMAD.WIDE.U32 R50, R98, R50, RZ ;  /* 0x0000003262327225 */ /* 0x000fe200078e00ff */
[----:B------:R-:W-:-:S03]  /*e660*/  ISETP.GE.U32.AND P0, PT, R82, 0x7f000001, PT ;  /* 0x7f0000015200780c */ /* 0x000fc60003f06070 */
[----:B------:R-:W-:-:S04]  /*e670*/  IMAD.HI.U32 R81, R81, 0x7f000001, R6 ;  /* 0x7f00000151517827 */ /* 0x000fc800078e0006 */
[----:B------:R-:W-:-:S04]  /*e680*/  IMAD R7, R50, 0x7effffff, RZ ;  /* 0x7effffff32077824 */ /* 0x000fc800078e02ff */
[----:B------:R-:W-:Y:S01]  /*e690*/  IMAD.HI.U32 R50, R7, 0x7f000001, R50 ;  /* 0x7f00000107327827 */ /* 0x000fe200078e0032 */
[----:B----4-:R-:W-:-:S03]  /*e6a0*/  IADD3 R51, PT, PT, R74, R75, RZ ;  /* 0x0000004b4a337210 */ /* 0x010fc60007ffe0ff */
[-C--:B------:R-:W-:Y:S01]  /*e6b0*/  IMAD.WIDE.U32 R6, R49, R121.reuse, RZ ;  /* 0x0000007931067225 */ /* 0x080fe200078e00ff */
[----:B------:R-:W-:Y:S01]  /*e6c0*/  @P0 IADD3 R82, PT, PT, R82, -0x7f000001, RZ ;  /* 0x80ffffff52520810 */ /* 0x000fe20007ffe0ff */
[----:B------:R-:W-:Y:S02]  /*e6d0*/  ISETP.GE.U32.AND P0, PT, R51, 0x7f000001, PT ;  /* 0x7f0000013300780c */ /* 0x000fe40003f06070 */
[----:B------:R-:W-:Y:S02]  /*e6e0*/  IMAD R61, R6, 0x7effffff, RZ ;  /* 0x7effffff063d7824 */ /* 0x000fe400078e02ff */
[----:B------:R-:W-:-:S04]  /*e6f0*/  IMAD.WIDE.U32 R74, R92, R121, RZ ;  /* 0x000000795c4a7225 */ /* 0x000fc800078e00ff */
[----:B------:R-:W-:-:S04]  /*e700*/  IMAD.HI.U32 R61, R61, 0x7f000001, R6 ;  /* 0x7f0000013d3d7827 */ /* 0x000fc800078e0006 */
[----:B------:R-:W-:Y:S01]  /*e710*/  IMAD R7, R74, 0x7effffff, RZ ;  /* 0x7effffff4a077824 */ /* 0x000fe200078e02ff */
[----:B------:R-:W-:-:S03]  /*e720*/  IADD3 R48, PT, PT, R82, R48, RZ ;  /* 0x0000003052307210 */ /* 0x000fc60007ffe0ff */
[----:B------:R-:W-:-:S04]  /*e730*/  IMAD.HI.U32 R74, R7, 0x7f000001, R74 ;  /* 0x7f000001074a7827 */ /* 0x000fc800078e004a */
[----:B------:R-:W-:Y:S01]  /*e740*/  IMAD.WIDE.U32 R6, R117, R121, RZ ;  /* 0x0000007975067225 */ /* 0x000fe200078e00ff */
[----:B------:R0:W-:Y:S03]  /*e750*/  STL [R1+0x118], R51 ;  /* 0x0001183301007387 */ /* 0x0001e60000100800 */
[----:B------:R-:W-:-:S04]  /*e760*/  IMAD R75, R6, 0x7effffff, RZ ;  /* 0x7effffff064b7824 */ /* 0x000fc800078e02ff */
[----:B------:R-:W-:Y:S01]  /*e770*/  IMAD.HI.U32 R82, R75, 0x7f000001, R6 ;  /* 0x7f0000014b527827 */ /* 0x000fe200078e0006 */
[----:B0-----:R-:W-:Y:S01]  /*e780*/  @P0 IADD3 R51, PT, PT, R51, -0x7f000001, RZ ;  /* 0x80ffffff33330810 */ /* 0x001fe20007ffe0ff */
[----:B------:R-:W-:Y:S02]  /*e790*/  ISETP.GE.U32.AND P0, PT, R48, 0x7f000001, PT ;  /* 0x7f0000013000780c */ /* 0x000fe40003f06070 */
[----:B------:R-:W-:-:S04]  /*e7a0*/  IMAD.WIDE.U32 R6, R85, R121, RZ ;  /* 0x0000007955067225 */ /* 0x000fc800078e00ff */
[----:B------:R-:W-:Y:S01]  /*e7b0*/  IMAD R75, R6, 0x7effffff, RZ ;  /* 0x7effffff064b7824 */ /* 0x000fe200078e02ff */
[----:B------:R0:W-:Y:S03]  /*e7c0*/  STL [R1+0x11c], R48 ;  /* 0x00011c3001007387 */ /* 0x0001e60000100800 */
[----:B------:R-:W-:-:S04]  /*e7d0*/  IMAD.HI.U32 R75, R75, 0x7f000001, R6 ;  /* 0x7f0000014b4b7827 */ /* 0x000fc800078e0006 */
[----:B------:R-:W-:Y:S01]  /*e7e0*/  IMAD.WIDE.U32 R6, R87, R107, RZ ;  /* 0x0000006b57067225 */ /* 0x000fe200078e00ff */
[----:B0-----:R-:W-:Y:S01]  /*e7f0*/  @P0 IADD3 R48, PT, PT, R48, -0x7f000001, RZ ;  /* 0x80ffffff30300810 */ /* 0x001fe20007ffe0ff */
[----:B------:R-:W-:Y:S02]  /*e800*/  ISETP.GE.U32.AND P0, PT, R90, 0x7f000001, PT ;  /* 0x7f0000015a00780c */ /* 0x000fe40003f06070 */
[----:B------:R-:W-:Y:S01]  /*e810*/  IMAD R121, R6, 0x7effffff, RZ ;  /* 0x7effffff06797824 */ /* 0x000fe200078e02ff */
[----:B------:R0:W-:Y:S03]  /*e820*/  STL [R1+0x118], R51 ;  /* 0x0001183301007387 */ /* 0x0001e60000100800 */
[----:B0-----:R-:W-:-:S04]  /*e830*/  IMAD.HI.U32 R51, R121, 0x7f000001, R6 ;  /* 0x7f00000179337827 */ /* 0x001fc800078e0006 */
[----:B------:R-:W-:-:S03]  /*e840*/  IMAD.WIDE.U32 R6, R84, R107, RZ ;  /* 0x0000006b54067225 */ /* 0x000fc600078e00ff */
[----:B------:R-:W-:Y:S01]  /*e850*/  @P0 IADD3 R90, PT, PT, R90, -0x7f000001, RZ ;  /* 0x80ffffff5a5a0810 */ /* 0x000fe20007ffe0ff */
[----:B------:R-:W-:Y:S01]  /*e860*/  IMAD R121, R6, 0x7effffff, RZ ;  /* 0x7effffff06797824 */ /* 0x000fe200078e02ff */
[----:B------:R0:W-:Y:S01]  /*e870*/  STL [R1+0x11c], R48 ;  /* 0x00011c3001007387 */ /* 0x0001e20000100800 */
[----:B------:R-:W-:Y:S02]  /*e880*/  ISETP.GE.U32.AND P0, PT, R94, 0x7f000001, PT ;  /* 0x7f0000015e00780c */ /* 0x000fe40003f06070 */
[----:B0-----:R-:W-:-:S04]  /*e890*/  IMAD.HI.U32 R48, R121, 0x7f000001, R6 ;  /* 0x7f00000179307827 */ /* 0x001fc800078e0006 */
[----:B------:R-:W-:-:S04]  /*e8a0*/  IMAD.WIDE.U32 R6, R91, R107, RZ ;  /* 0x0000006b5b067225 */ /* 0x000fc800078e00ff */
[----:B------:R-:W-:-:S03]  /*e8b0*/  IMAD R121, R6, 0x7effffff, RZ ;  /* 0x7effffff06797824 */ /* 0x000fc600078e02ff */
[----:B------:R-:W-:Y:S01]  /*e8c0*/  @P0 IADD3 R94, PT, PT, R94, -0x7f000001, RZ ;  /* 0x80ffffff5e5e0810 */ /* 0x000fe20007ffe0ff */
[----:B------:R-:W-:Y:S01]  /*e8d0*/  IMAD.HI.U32 R121, R121, 0x7f000001, R6 ;  /* 0x7f00000179797827 */ /* 0x000fe200078e0006 */
[----:B------:R-:W-:-:S03]  /*e8e0*/  ISETP.GE.U32.AND P0, PT, R83, 0x7f000001, PT ;  /* 0x7f0000015300780c */ /* 0x000fc60003f06070 */
[----:B------:R-:W-:Y:S01]  /*e8f0*/  IMAD.WIDE.U32 R6, R89, R107, RZ ;  /* 0x0000006b59067225 */ /* 0x000fe200078e00ff */
[----:B------:R-:W-:-:S03]  /*e900*/  IADD3 R90, PT, PT, R120, R90, RZ ;  /* 0x0000005a785a7210 */ /* 0x000fc60007ffe0ff */
[----:B------:R-:W-:-:S04]  /*e910*/  IMAD R107, R6, 0x7effffff, RZ ;  /* 0x7effffff066b7824 */ /* 0x000fc800078e02ff */
[----:B------:R-:W-:-:S04]  /*e920*/  IMAD.HI.U32 R120, R107, 0x7f000001, R6 ;  /* 0x7f0000016b787827 */ /* 0x000fc800078e0006 */
[----:B------:R-:W-:Y:S01]  /*e930*/  IMAD.WIDE.U32 R6, R87, R45, RZ ;  /* 0x0000002d57067225 */ /* 0x000fe200078e00ff */
[----:B------:R-:W-:-:S03]  /*e940*/  IADD3 R94, PT, PT, R88, R94, RZ ;  /* 0x0000005e585e7210 */ /* 0x000fc60007ffe0ff */
[----:B------:R-:W-:Y:S01]  /*e950*/  IMAD R107, R6, 0x7effffff, RZ ;  /* 0x7effffff066b7824 */ /* 0x000fe200078e02ff */
[----:B------:R-:W-:-:S03]  /*e960*/  @P0 IADD3 R83, PT, PT, R83, -0x7f000001, RZ ;  /* 0x80ffffff53530810 */ /* 0x000fc60007ffe0ff */
[----:B------:R-:W-:-:S04]  /*e970*/  IMAD.HI.U32 R88, R107, 0x7f000001, R6 ;  /* 0x7f0000016b587827 */ /* 0x000fc800078e0006 */
[----:B------:R-:W-:Y:S01]  /*e980*/  IMAD.WIDE.U32 R6, R84, R122, RZ ;  /* 0x0000007a54067225 */ /* 0x000fe200078e00ff */
[----:B------:R-:W-:-:S03]  /*e990*/  IADD3 R103, PT, PT, R103, R83, RZ ;  /* 0x0000005367677210 */ /* 0x000fc60007ffe0ff */
[----:B------:R-:W-:-:S04]  /*e9a0*/  IMAD R83, R6, 0x7effffff, RZ ;  /* 0x7effffff06537824 */ /* 0x000fc800078e02ff */
[----:B------:R-:W-:-:S05]  /*e9b0*/  IMAD.HI.U32 R83, R83, 0x7f000001, R6 ;  /* 0x7f00000153537827 */ /* 0x000fca00078e0006 */
[----:B------:R-:W-:Y:S01]  /*e9c0*/  ISETP.GE.U32.AND P1, PT, R83, 0x7f000001, PT ;  /* 0x7f0000015300780c */ /* 0x000fe20003f26070 */
[----:B------:R-:W-:-:S12]  /*e9d0*/  ISETP.GE.U32.AND P0, PT, R88, 0x7f000001, PT ;  /* 0x7f0000015800780c */ /* 0x000fd80003f06070 */
[----:B------:R-:W-:-:S05]  /*e9e0*/  @P1 IADD3 R83, PT, PT, R83, -0x7f000001, RZ ;  /* 0x80ffffff53531810 */ /* 0x000fca0007ffe0ff */
[----:B------:R-:W-:-:S04]  /*e9f0*/  IMAD.WIDE.U32 R6, R83, 0x5fffffa, RZ ;  /* 0x05fffffa53067825 */ /* 0x000fc800078e00ff */
[----:B------:R-:W-:Y:S01]  /*ea00*/  IMAD R83, R83, 0x6, RZ ;  /* 0x0000000653537824 */ /* 0x000fe200078e02ff */
[----:B------:R-:W-:-:S03]  /*ea10*/  @P0 IADD3 R88, PT, PT, R88, -0x7f000001, RZ ;  /* 0x80ffffff58580810 */ /* 0x000fc60007ffe0ff */
[----:B------:R-:W-:Y:S02]  /*ea20*/  IMAD.HI.U32 R7, R83, 0x7f000001, R6 ;  /* 0x7f00000153077827 */ /* 0x000fe400078e0006 */
[----:B------:R-:W-:-:S03]  /*ea30*/  ISETP.GE.U32.AND P0, PT, R88, 0x7f000001, PT ;  /* 0x7f0000015800780c */ /* 0x000fc60003f06070 */
[----:B------:R-:W-:-:S10]  /*ea40*/  ISETP.GE.U32.AND P1, PT, R7, 0x7f000001, PT ;  /* 0x7f0000010700780c */ /* 0x000fd40003f26070 */
[----:B------:R-:W-:-:S03]  /*ea50*/  @P0 IADD3 R88, PT, PT, R88, -0x7f000001, RZ ;  /* 0x80ffffff58580810 */ /* 0x000fc60007ffe0ff */
[----:B------:R-:W-:-:S04]  /*ea60*/  @P1 IADD3 R7, PT, PT, R7, -0x7f000001, RZ ;  /* 0x80ffffff07071810 */ /* 0x000fc80007ffe0ff */
[----:B------:R-:W-:Y:S01]  /*ea70*/  IADD3 R88, PT, PT, R88, R7, RZ ;  /* 0x0000000758587210 */ /* 0x000fe20007ffe0ff */
[----:B------:R-:W-:-:S04]  /*ea80*/  IMAD.WIDE.U32 R6, R91, R116, RZ ;  /* 0x000000745b067225 */ /* 0x000fc800078e00ff */
[----:B------:R-:W-:-:S04]  /*ea90*/  IMAD R83, R6, 0x7effffff, RZ ;  /* 0x7effffff06537824 */ /* 0x000fc800078e02ff */
[----:B------:R-:W-:-:S05]  /*eaa0*/  IMAD.HI.U32 R83, R83, 0x7f000001, R6 ;  /* 0x7f00000153537827 */ /* 0x000fca00078e0006 */
[----:B------:R-:W-:-:S13]  /*eab0*/  ISETP.GE.U32.AND P0, PT, R83, 0x7f000001, PT ;  /* 0x7f0000015300780c */ /* 0x000fda0003f06070 */
[----:B------:R-:W-:-:S05]  /*eac0*/  @P0 IADD3 R83, PT, PT, R83, -0x7f000001, RZ ;  /* 0x80ffffff53530810 */ /* 0x000fca0007ffe0ff */
[----:B------:R-:W-:-:S04]  /*ead0*/  IMAD.WIDE.U32 R6, R83, 0x5fffffa, RZ ;  /* 0x05fffffa53067825 */ /* 0x000fc800078e00ff */
[----:B------:R-:W-:-:S04]  /*eae0*/  IMAD R83, R83, 0x6, RZ ;  /* 0x0000000653537824 */ /* 0x000fc800078e02ff */
[----:B------:R-:W-:Y:S01]  /*eaf0*/  IMAD.HI.U32 R7, R83, 0x7f000001, R6 ;  /* 0x7f00000153077827 */ /* 0x000fe200078e0006 */
[----:B------:R-:W-:-:S04]  /*eb00*/  ISETP.GE.U32.AND P0, PT, R88, 0x7f000001, PT ;  /* 0x7f0000015800780c */ /* 0x000fc80003f06070 */
[----:B------:R-:W-:-:S09]  /*eb10*/  ISETP.GE.U32.AND P1, PT, R7, 0x7f000001, PT ;  /* 0x7f0000010700780c */ /* 0x000fd20003f26070 */
[----:B------:R-:W-:-:S04]  /*eb20*/  @P0 IADD3 R88, PT, PT, R88, -0x7f000001, RZ ;  /* 0x80ffffff58580810 */ /* 0x000fc80007ffe0ff */
[----:B------:R-:W-:Y:S01]  /*eb30*/  @P1 IADD3 R7, PT, PT, R7, -0x7f000001, RZ ;  /* 0x80ffffff07071810 */ /* 0x000fe20007ffe0ff */
[----:B------:R-:W-:-:S03]  /*eb40*/  ISETP.GE.U32.AND P0, PT, R69, 0x7f000001, PT ;  /* 0x7f0000014500780c */ /* 0x000fc60003f06070 */
[----:B------:R-:W-:Y:S01]  /*eb50*/  IADD3 R88, PT, PT, R88, R7, RZ ;  /* 0x0000000758587210 */ /* 0x000fe20007ffe0ff */
[----:B------:R-:W-:-:S04]  /*eb60*/  IMAD.WIDE.U32 R6, R87, R113, RZ ;  /* 0x0000007157067225 */ /* 0x000fc800078e00ff */
[----:B------:R-:W-:-:S04]  /*eb70*/  IMAD R83, R6, 0x7effffff, RZ ;  /* 0x7effffff06537824 */ /* 0x000fc800078e02ff */
[----:B------:R-:W-:Y:S01]  /*eb80*/  IMAD.HI.U32 R83, R83, 0x7f000001, R6 ;  /* 0x7f00000153537827 */ /* 0x000fe200078e0006 */
[----:B------:R-:W-:-:S04]  /*eb90*/  @P0 IADD3 R69, PT, PT, R69, -0x7f000001, RZ ;  /* 0x80ffffff45450810 */ /* 0x000fc80007ffe0ff */
[----:B------:R-:W-:Y:S01]  /*eba0*/  ISETP.GE.U32.AND P0, PT, R83, 0x7f000001, PT ;  /* 0x7f0000015300780c */ /* 0x000fe20003f06070 */
[----:B------:R-:W-:Y:S01]  /*ebb0*/  IMAD.WIDE.U32 R6, R84, R45, RZ ;  /* 0x0000002d54067225 */ /* 0x000fe200078e00ff */
[----:B------:R-:W-:-:S03]  /*ebc0*/  IADD3 R67, PT, PT, R67, R69, RZ ;  /* 0x0000004543437210 */ /* 0x000fc60007ffe0ff */
[----:B------:R-:W-:-:S04]  /*ebd0*/  IMAD R69, R6, 0x7effffff, RZ ;  /* 0x7effffff06457824 */ /* 0x000fc800078e02ff */
[----:B------:R-:W-:-:S04]  /*ebe0*/  IMAD.HI.U32 R6, R69, 0x7f000001, R6 ;  /* 0x7f00000145067827 */ /* 0x000fc800078e0006 */
[----:B------:R-:W-:Y:S01]  /*ebf0*/  @P0 IADD3 R83, PT, PT, R83, -0x7f000001, RZ ;  /* 0x80ffffff53530810 */ /* 0x000fe20007ffe0ff */
[----:B------:R-:W-:-:S04]  /*ec00*/  ISETP.GE.U32.AND P1, PT, R6, 0x7f000001, PT ;  /* 0x7f0000010600780c */ /* 0x000fc80003f26070 */
[----:B------:R-:W-:-:S09]  /*ec10*/  ISETP.GE.U32.AND P0, PT, R83, 0x7f000001, PT ;  /* 0x7f0000015300780c */ /* 0x000fd20003f06070 */
[----:B------:R-:W-:-:S04]  /*ec20*/  @P1 IADD3 R6, PT, PT, R6, -0x7f000001, RZ ;  /* 0x80ffffff06061810 */ /* 0x000fc80007ffe0ff */
        /* <DEDUP_REMOVED lines=36> */
[----:B------:R-:W-:Y:S01]  /*ee70*/  ISETP.GE.U32.AND P0, PT, R69, 0x7f000001, PT ;  /* 0x7f0000014500780c */ /* 0x000fe20003f06070 */
[----:B------:R-:W-:-:S03]  /*ee80*/  ISETP.GE.U32.AND P2, PT, R71, 0x7f000001, PT ;  /* 0x7f0000014700780c */ /* 0x000fc60003f46070 */
[----:B------:R-:W-:-:S09]  /*ee90*/  ISETP.GE.U32.AND P1, PT, R6, 0x7f000001, PT ;  /* 0x7f0000010600780c */ /* 0x000fd20003f26070 */
[----:B------:R-:W-:Y:S02]  /*eea0*/  @P0 IADD3 R69, PT, PT, R69, -0x7f000001, RZ ;  /* 0x80ffffff45450810 */ /* 0x000fe40007ffe0ff */
[----:B------:R-:W-:Y:S02]  /*eeb0*/  @P2 IADD3 R71, PT, PT, R71, -0x7f000001, RZ ;  /* 0x80ffffff47472810 */ /* 0x000fe40007ffe0ff */
[----:B------:R-:W-:-:S03]  /*eec0*/  @P1 IADD3 R6, PT, PT, R6, -0x7f000001, RZ ;  /* 0x80ffffff06061810 */ /* 0x000fc60007ffe0ff */
[----:B------:R-:W-:Y:S01]  /*eed0*/  ISETP.GE.U32.AND P0, PT, R71, 0x7f000001, PT ;  /* 0x7f0000014700780c */ /* 0x000fe20003f06070 */
[----:B------:R-:W-:Y:S01]  /*eee0*/  IADD3 R69, PT, PT, R69, R6, RZ ;  /* 0x0000000645457210 */ /* 0x000fe20007ffe0ff */
[----:B------:R-:W-:Y:S01]  /*eef0*/  IMAD.WIDE.U32 R6, R87, R116, RZ ;  /* 0x0000007457067225 */ /* 0x000fe200078e00ff */
[----:B------:R-:W-:-:S03]  /*ef00*/  ISETP.GE.U32.AND P1, PT, R65, 0x7f000001, PT ;  /* 0x7f0000014100780c */ /* 0x000fc60003f26070 */
[----:B------:R-:W-:-:S04]  /*ef10*/  IMAD R83, R6, 0x7effffff, RZ ;  /* 0x7effffff06537824 */ /* 0x000fc800078e02ff */
[----:B------:R-:W-:-:S03]  /*ef20*/  IMAD.HI.U32 R83, R83, 0x7f000001, R6 ;  /* 0x7f00000153537827 */ /* 0x000fc600078e0006 */
[----:B------:R-:W-:Y:S02]  /*ef30*/  @P0 IADD3 R71, PT, PT, R71, -0x7f000001, RZ ;  /* 0x80ffffff47470810 */ /* 0x000fe40007ffe0ff */
[----:B------:R-:W-:Y:S01]  /*ef40*/  ISETP.GE.U32.AND P0, PT, R83, 0x7f000001, PT ;  /* 0x7f0000015300780c */ /* 0x000fe20003f06070 */
[----:B------:R-:W-:Y:S01]  /*ef50*/  @P1 IADD3 R65, PT, PT, R65, -0x7f000001, RZ ;  /* 0x80ffffff41411810 */ /* 0x000fe20007ffe0ff */
[----:B------:R-:W-:-:S03]  /*ef60*/  IMAD.WIDE.U32 R6, R84, R113, RZ ;  /* 0x0000007154067225 */ /* 0x000fc600078e00ff */
[----:B------:R-:W-:Y:S01]  /*ef70*/  IADD3 R65, PT, PT, R71, R65, RZ ;  /* 0x0000004147417210 */ /* 0x000fe20007ffe0ff */
[----:B------:R-:W-:-:S04]  /*ef80*/  IMAD R71, R6, 0x7effffff, RZ ;  /* 0x7effffff06477824 */ /* 0x000fc800078e02ff */
[----:B------:R-:W-:-:S03]  /*ef90*/  IMAD.HI.U32 R6, R71, 0x7f000001, R6 ;  /* 0x7f00000147067827 */ /* 0x000fc600078e0006 */
[----:B------:R-:W-:Y:S02]  /*efa0*/  @P0 IADD3 R83, PT, PT, R83, -0x7f000001, RZ ;  /* 0x80ffffff53530810 */ /* 0x000fe40007ffe0ff */
[----:B------:R-:W-:-:S03]  /*efb0*/  ISETP.GE.U32.AND P1, PT, R6, 0x7f000001, PT ;  /* 0x7f0000010600780c */ /* 0x000fc60003f26070 */
[----:B------:R-:W-:-:S10]  /*efc0*/  ISETP.GE.U32.AND P0, PT, R83, 0x7f000001, PT ;  /* 0x7f0000015300780c */ /* 0x000fd40003f06070 */
[----:B------:R-:W-:-:S03]  /*efd0*/  @P1 IADD3 R6, PT, PT, R6, -0x7f000001, RZ ;  /* 0x80ffffff06061810 */ /* 0x000fc60007ffe0ff */
[----:B------:R-:W-:-:S04]  /*efe0*/  @P0 IADD3 R83, PT, PT, R83, -0x7f000001, RZ ;  /* 0x80ffffff53530810 */ /* 0x000fc80007ffe0ff */
[----:B------:R-:W-:Y:S01]  /*eff0*/  IADD3 R83, PT, PT, R83, R6, RZ ;  /* 0x0000000653537210 */ /* 0x000fe20007ffe0ff */
[----:B------:R-:W-:-:S04]  /*f000*/  IMAD.WIDE.U32 R6, R91, R45, RZ ;  /* 0x0000002d5b067225 */ /* 0x000fc800078e00ff */
        /* <DEDUP_REMOVED lines=21> */
[----:B------:R-:W-:Y:S01]  /*f160*/  IMAD.WIDE.U32 R6, R87, R122, RZ ;  /* 0x0000007a57067225 */ /* 0x000fe200078e00ff */
[----:B------:R-:W-:-:S03]  /*f170*/  ISETP.GE.U32.AND P1, PT, R64, 0x7f000001, PT ;  /* 0x7f0000014000780c */ /* 0x000fc60003f26070 */
[----:B------:R-:W-:-:S04]  /*f180*/  IMAD R71, R6, 0x7effffff, RZ ;  /* 0x7effffff06477824 */ /* 0x000fc800078e02ff */
[----:B------:R-:W-:Y:S01]  /*f190*/  IMAD.HI.U32 R71, R71, 0x7f000001, R6 ;  /* 0x7f00000147477827 */ /* 0x000fe200078e0006 */
[----:B------:R-:W-:-:S04]  /*f1a0*/  @P0 IADD3 R65, PT, PT, R65, -0x7f000001, RZ ;  /* 0x80ffffff41410810 */ /* 0x000fc80007ffe0ff */
        /* <DEDUP_REMOVED lines=22> */
[----:B------:R-:W-:Y:S01]  /*f310*/  IMAD.HI.U32 R7, R65, 0x7f000001, R6 ;  /* 0x7f00000141077827 */ /* 0x000fe200078e0006 */
[----:B------:R-:W-:-:S04]  /*f320*/  ISETP.GE.U32.AND P0, PT, R64, 0x7f000001, PT ;  /* 0x7f0000014000780c */ /* 0x000fc80003f06070 */
[----:B------:R-:W-:-:S09]  /*f330*/  ISETP.GE.U32.AND P1, PT, R7, 0x7f000001, PT ;  /* 0x7f0000010700780c */ /* 0x000fd20003f26070 */
[----:B------:R-:W-:Y:S01]  /*f340*/  @P0 IADD3 R64, PT, PT, R64, -0x7f000001, RZ ;  /* 0x80ffffff40400810 */ /* 0x000fe20007ffe0ff */
[----:B------:R-:W-:-:S03]  /*f350*/  ISETP.GE.U32.AND P0, PT, R107, 0x7f000001, PT ;  /* 0x7f0000016b00780c */ /* 0x000fc60003f06070 */
[----:B------:R-:W-:Y:S01]  /*f360*/  @P1 IADD3 R7, PT, PT, R7, -0x7f000001, RZ ;  /* 0x80ffffff07071810 */ /* 0x000fe20007ffe0ff */
[----:B------:R-:W-:-:S03]  /*f370*/  ISETP.GE.U32.AND P1, PT, R97, 0x7f000001, PT ;  /* 0x7f0000016100780c */ /* 0x000fc60003f26070 */
[----:B------:R-:W-:Y:S02]  /*f380*/  IADD3 R71, PT, PT, R64, R7, RZ ;  /* 0x0000000740477210 */ /* 0x000fe40007ffe0ff */
[----:B------:R-:W0:Y:S01]  /*f390*/  LDC.64 R64, c[0x0][0x380] ;  /* 0x0000e000ff407b82 */ /* 0x000e220000000a00 */
[----:B------:R0:W-:Y:S03]  /*f3a0*/  STL [R1+0x114], R123 ;  /* 0x0001147b01007387 */ /* 0x0001e60000100800 */
[----:B------:R-:W-:-:S04]  /*f3b0*/  @P0 IADD3 R107, PT, PT, R107, -0x7f000001, RZ ;  /* 0x80ffffff6b6b0810 */ /* 0x000fc80007ffe0ff */
[----:B------:R-:W-:Y:S01]  /*f3c0*/  @P1 IADD3 R97, PT, PT, R97, -0x7f000001, RZ ;  /* 0x80ffffff61611810 */ /* 0x000fe20007ffe0ff */
[----:B0-----:R-:W2:Y:S03]  /*f3d0*/  LDG.E R123, desc[UR10][R64.64+0x10] ;  /* 0x0000100a407b7981 */ /* 0x001ea6000c1e1900 */
[----:B------:R-:W-:Y:S02]  /*f3e0*/  IADD3 R97, PT, PT, R107, R97, RZ ;  /* 0x000000616b617210 */ /* 0x000fe40007ffe0ff */
[----:B------:R-:W3:Y:S03]  /*f3f0*/  LDG.E R107, desc[UR10][R64.64+0x14] ;  /* 0x0000140a406b7981 */ /* 0x000ee6000c1e1900 */
[----:B------:R-:W-:-:S13]  /*f400*/  ISETP.GE.U32.AND P0, PT, R97, 0x7f000001, PT ;  /* 0x7f0000016100780c */ /* 0x000fda0003f06070 */
[----:B------:R-:W-:Y:S01]  /*f410*/  @P0 IADD3 R97, PT, PT, R97, -0x7f000001, RZ ;  /* 0x80ffffff61610810 */ /* 0x000fe20007ffe0ff */
[----:B------:R-:W-:Y:S01]  /*f420*/  ISETP.GE.U32.AND P0, PT, R103, 0x7f000001, PT ;  /* 0x7f0000016700780c */ /* 0x000fe20003f06070 */
[----:B------:R-:W-:-:S12]  /*f430*/  ISETP.GE.U32.AND P1, PT, R94, 0x7f000001, PT ;  /* 0x7f0000015e00780c */ /* 0x000fd80003f26070 */
[----:B------:R-:W-:Y:S01]  /*f440*/  @P0 IADD3 R103, PT, PT, R103, -0x7f000001, RZ ;  /* 0x80ffffff67670810 */ /* 0x000fe20007ffe0ff */
[----:B------:R-:W-:Y:S01]  /*f450*/  ISETP.GE.U32.AND P0, PT, R67, 0x7f000001, PT ;  /* 0x7f0000014300780c */ /* 0x000fe20003f06070 */
[----:B------:R-:W-:Y:S01]  /*f460*/  ISETP.GE.U32.AND P2, PT, R106, 0x7f000001, PT ;  /* 0x7f0000016a00780c */ /* 0x000fe20003f46070 */
[----:B------:R-:W-:-:S11]  /*f470*/  @P1 IADD3 R94, PT, PT, R94, -0x7f000001, RZ ;  /* 0x80ffffff5e5e1810 */ /* 0x000fd60007ffe0ff */
[----:B------:R-:W-:Y:S01]  /*f480*/  @P0 IADD3 R67, PT, PT, R67, -0x7f000001, RZ ;  /* 0x80ffffff43430810 */ /* 0x000fe20007ffe0ff */
[----:B------:R-:W-:Y:S01]  /*f490*/  ISETP.GE.U32.AND P0, PT, R76, 0x7f000001, PT ;  /* 0x7f0000014c00780c */ /* 0x000fe20003f06070 */
[----:B------:R-:W-:Y:S01]  /*f4a0*/  ISETP.GE.U32.AND P1, PT, R81, 0x7f000001, PT ;  /* 0x7f0000015100780c */ /* 0x000fe20003f26070 */
[----:B------:R-:W-:Y:S01]  /*f4b0*/  IMAD.WIDE.U32 R6, R97, R30, RZ ;  /* 0x0000001e61067225 */ /* 0x000fe200078e00ff */
[----:B------:R-:W-:-:S10]  /*f4c0*/  @P2 IADD3 R106, PT, PT, R106, -0x7f000001, RZ ;  /* 0x80ffffff6a6a2810 */ /* 0x000fd40007ffe0ff */
[----:B------:R-:W-:Y:S01]  /*f4d0*/  @P0 IADD3 R76, PT, PT, R76, -0x7f000001, RZ ;  /* 0x80ffffff4c4c0810 */ /* 0x000fe20007ffe0ff */
[----:B------:R-:W-:Y:S01]  /*f4e0*/  ISETP.GE.U32.AND P0, PT, R104, 0x7f000001, PT ;  /* 0x7f0000016800780c */ /* 0x000fe20003f06070 */
[----:B------:R-:W-:Y:S01]  /*f4f0*/  IMAD R125, R6, 0x7effffff, RZ ;  /* 0x7effffff067d7824 */ /* 0x000fe200078e02ff */
[----:B------:R-:W-:Y:S02]  /*f500*/  @P1 IADD3 R81, PT, PT, R81, -0x7f000001, RZ ;  /* 0x80ffffff51511810 */ /* 0x000fe40007ffe0ff */
[----:B------:R-:W-:Y:S01]  /*f510*/  IADD3 R106, PT, PT, R94, R106, RZ ;  /* 0x0000006a5e6a7210 */ /* 0x000fe20007ffe0ff */
[----:B------:R-:W-:Y:S01]  /*f520*/  ISETP.GE.U32.AND P1, PT, R50, 0x7f000001, PT ;  /* 0x7f0000013200780c */ /* 0x000fe20003f26070 */
[----:B------:R-:W-:-:S04]  /*f530*/  IMAD.HI.U32 R94, R125, 0x7f000001, R6 ;  /* 0x7f0000017d5e7827 */ /* 0x000fc800078e0006 */
[----:B------:R-:W-:Y:S01]  /*f540*/  IMAD.WIDE.U32 R6, R97, R34, RZ ;  /* 0x0000002261067225 */ /* 0x000fe200078e00ff */
[----:B------:R-:W-:Y:S02]  /*f550*/  IADD3 R81, PT, PT, R103, R81, RZ ;  /* 0x0000005167517210 */ /* 0x000fe40007ffe0ff */
[----:B------:R-:W-:Y:S01]  /*f560*/  @P0 IADD3 R104, PT, PT, R104, -0x7f000001, RZ ;  /* 0x80ffffff68680810 */ /* 0x000fe20007ffe0ff */
[----:B------:R-:W-:Y:S01]  /*f570*/  ISETP.GE.U32.AND P0, PT, R110, 0x7f000001, PT ;  /* 0x7f0000016e00780c */ /* 0x000fe20003f06070 */
[----:B------:R-:W-:-:S04]  /*f580*/  IMAD R103, R6, 0x7effffff, RZ ;  /* 0x7effffff06677824 */ /* 0x000fc800078e02ff */
[----:B------:R-:W-:Y:S01]  /*f590*/  IMAD.HI.U32 R103, R103, 0x7f000001, R6 ;  /* 0x7f00000167677827 */ /* 0x000fe200078e0006 */
[----:B------:R-:W-:-:S03]  /*f5a0*/  @P1 IADD3 R50, PT, PT, R50, -0x7f000001, RZ ;  /* 0x80ffffff32321810 */ /* 0x000fc60007ffe0ff */
[----:B------:R-:W-:-:S04]  /*f5b0*/  IMAD.WIDE.U32 R6, R97, R19, RZ ;  /* 0x0000001361067225 */ /* 0x000fc800078e00ff */
[----:B------:R-:W-:Y:S01]  /*f5c0*/  IMAD R125, R6, 0x7effffff, RZ ;  /* 0x7effffff067d7824 */ /* 0x000fe200078e02ff */
[----:B------:R-:W-:Y:S02]  /*f5d0*/  @P0 IADD3 R110, PT, PT, R110, -0x7f000001, RZ ;  /* 0x80ffffff6e6e0810 */ /* 0x000fe40007ffe0ff */
[----:B------:R-:W-:Y:S01]  /*f5e0*/  IADD3 R67, PT, PT, R67, R50, RZ ;  /* 0x0000003243437210 */ /* 0x000fe20007ffe0ff */
[----:B------:R-:W-:Y:S01]  /*f5f0*/  ISETP.GE.U32.AND P0, PT, R94, 0x7f000001, PT ;  /* 0x7f0000015e00780c */ /* 0x000fe20003f06070 */
[----:B------:R-:W-:-:S04]  /*f600*/  IMAD.HI.U32 R50, R125, 0x7f000001, R6 ;  /* 0x7f0000017d327827 */ /* 0x000fc800078e0006 */
[----:B------:R-:W-:-:S04]  /*f610*/  IMAD.WIDE.U32 R6, R97, R33, RZ ;  /* 0x0000002161067225 */ /* 0x000fc800078e00ff */
[----:B------:R-:W-:-:S04]  /*f620*/  IMAD R97, R6, 0x7effffff, RZ ;  /* 0x7effffff06617824 */ /* 0x000fc800078e02ff */
[----:B------:R-:W-:Y:S01]  /*f630*/  IMAD.HI.U32 R97, R97, 0x7f000001, R6 ;  /* 0x7f00000161617827 */ /* 0x000fe200078e0006 */
[----:B------:R-:W-:-:S03]  /*f640*/  @P0 IADD3 R94, PT, PT, R94, -0x7f000001, RZ ;  /* 0x80ffffff5e5e0810 */ /* 0x000fc60007ffe0ff */
[----:B------:R-:W-:Y:S01]  /*f650*/  IMAD.WIDE.U32 R6, R76, 0x5fffffa, RZ ;  /* 0x05fffffa4c067825 */ /* 0x000fe200078e00ff */
[----:B------:R-:W-:-:S03]  /*f660*/  ISETP.GE.U32.AND P0, PT, R103, 0x7f000001, PT ;  /* 0x7f0000016700780c */ /* 0x000fc60003f06070 */
[----:B------:R-:W-:-:S04]  /*f670*/  IMAD R125, R76, 0x6, RZ ;  /* 0x000000064c7d7824 */ /* 0x000fc800078e02ff */
[----:B------:R-:W-:-:S04]  /*f680*/  IMAD.HI.U32 R76, R125, 0x7f000001, R6 ;  /* 0x7f0000017d4c7827 */ /* 0x000fc800078e0006 */
[----:B------:R-:W-:-:S04]  /*f690*/  IMAD.WIDE.U32 R6, R104, 0x5fffffa, RZ ;  /* 0x05fffffa68067825 */ /* 0x000fc800078e00ff */
[----:B------:R-:W-:Y:S01]  /*f6a0*/  IMAD R125, R104, 0x6, RZ ;  /* 0x00000006687d7824 */ /* 0x000fe200078e02ff */
[----:B------:R-:W-:-:S03]  /*f6b0*/  @P0 IADD3 R103, PT, PT, R103, -0x7f000001, RZ ;  /* 0x80ffffff67670810 */ /* 0x000fc60007ffe0ff */
[----:B------:R-:W-:Y:S01]  /*f6c0*/  IMAD.HI.U32 R104, R125, 0x7f000001, R6 ;  /* 0x7f0000017d687827 */ /* 0x000fe200078e0006 */
[----:B------:R-:W-:-:S03]  /*f6d0*/  ISETP.GE.U32.AND P0, PT, R97, 0x7f000001, PT ;  /* 0x7f0000016100780c */ /* 0x000fc60003f06070 */
[----:B------:R-:W-:-:S04]  /*f6e0*/  IMAD.WIDE.U32 R6, R110, 0x5fffffa, RZ ;  /* 0x05fffffa6e067825 */ /* 0x000fc800078e00ff */
[----:B------:R-:W-:-:S04]  /*f6f0*/  IMAD R125, R110, 0x6, RZ ;  /* 0x000000066e7d7824 */ /* 0x000fc800078e02ff */
[----:B------:R-:W-:-:S04]  /*f700*/  IMAD.HI.U32 R110, R125, 0x7f000001, R6 ;  /* 0x7f0000017d6e7827 */ /* 0x000fc800078e0006 */
[----:B------:R-:W-:-:S04]  /*f710*/  IMAD.WIDE.U32 R6, R94, 0x5fffffa, RZ ;  /* 0x05fffffa5e067825 */ /* 0x000fc800078e00ff */
[----:B------:R-:W-:Y:S01]  /*f720*/  IMAD R125, R94, 0x6, RZ ;  /* 0x000000065e7d7824 */ /* 0x000fe200078e02ff */
[----:B------:R-:W-:-:S03]  /*f730*/  @P0 IADD3 R97, PT, PT, R97, -0x7f000001, RZ ;  /* 0x80ffffff61610810 */ /* 0x000fc60007ffe0ff */
[----:B------:R-:W-:-:S04]  /*f740*/  IMAD.HI.U32 R94, R125, 0x7f000001, R6 ;  /* 0x7f0000017d5e7827 */ /* 0x000fc800078e0006 */
[----:B------:R-:W-:-:S04]  /*f750*/  IMAD.WIDE.U32 R6, R103, 0x5fffffa, RZ ;  /* 0x05fffffa67067825 */ /* 0x000fc800078e00ff */
[----:B------:R-:W-:-:S04]  /*f760*/  IMAD R103, R103, 0x6, RZ ;  /* 0x0000000667677824 */ /* 0x000fc800078e02ff */
[----:B------:R-:W-:-:S04]  /*f770*/  IMAD.HI.U32 R103, R103, 0x7f000001, R6 ;  /* 0x7f00000167677827 */ /* 0x000fc800078e0006 */
[----:B------:R-:W-:-:S04]  /*f780*/  IMAD.WIDE.U32 R6, R97, 0x5fffffa, RZ ;  /* 0x05fffffa61067825 */ /* 0x000fc800078e00ff */
[----:B------:R-:W-:-:S04]  /*f790*/  IMAD R97, R97, 0x6, RZ ;  /* 0x0000000661617824 */ /* 0x000fc800078e02ff */
[----:B------:R-:W-:Y:S01]  /*f7a0*/  IMAD.HI.U32 R97, R97, 0x7f000001, R6 ;  /* 0x7f00000161617827 */ /* 0x000fe200078e0006 */
[----:B------:R-:W-:-:S13]  /*f7b0*/  ISETP.GE.U32.AND P2, PT, R106, 0x7f000001, PT ;  /* 0x7f0000016a00780c */ /* 0x000fda0003f46070 */
[----:B------:R-:W-:Y:S01]  /*f7c0*/  @P2 IADD3 R106, PT, PT, R106, -0x7f000001, RZ ;  /* 0x80ffffff6a6a2810 */ /* 0x000fe20007ffe0ff */
[----:B--2---:R-:W-:-:S04]  /*f7d0*/  IMAD.WIDE.U32 R6, R119, R123, RZ ;  /* 0x0000007b77067225 */ /* 0x004fc800078e00ff */
[----:B------:R-:W-:-:S04]  /*f7e0*/  IMAD R119, R6, 0x7effffff, RZ ;  /* 0x7effffff06777824 */ /* 0x000fc800078e02ff */
[----:B------:R-:W-:-:S04]  /*f7f0*/  IMAD.HI.U32 R119, R119, 0x7f000001, R6 ;  /* 0x7f00000177777827 */ /* 0x000fc800078e0006 */
[----:B---3--:R-:W-:-:S04]  /*f800*/  IMAD.WIDE.U32 R6, R63, R107, RZ ;  /* 0x0000006b3f067225 */ /* 0x008fc800078e00ff */
[----:B------:R-:W-:-:S04]  /*f810*/  IMAD R63, R6, 0x7effffff, RZ ;  /* 0x7effffff063f7824 */ /* 0x000fc800078e02ff */
[----:B------:R-:W-:Y:S01]  /*f820*/  IMAD.HI.U32 R6, R63, 0x7f000001, R6 ;  /* 0x7f0000013f067827 */ /* 0x000fe200078e0006 */
[----:B------:R-:W-:-:S04]  /*f830*/  ISETP.GE.U32.AND P0, PT, R119, 0x7f000001, PT ;  /* 0x7f0000017700780c */ /* 0x000fc80003f06070 */
[----:B------:R-:W-:-:S09]  /*f840*/  ISETP.GE.U32.AND P1, PT, R6, 0x7f000001, PT ;  /* 0x7f0000010600780c */ /* 0x000fd20003f26070 */
[----:B------:R-:W-:-:S04]  /*f850*/  @P0 IADD3 R119, PT, PT, R119, -0x7f000001, RZ ;  /* 0x80ffffff77770810 */ /* 0x000fc80007ffe0ff */
[----:B------:R-:W-:-:S04]  /*f860*/  @P1 IADD3 R6, PT, PT, R6, -0x7f000001, RZ ;  /* 0x80ffffff06061810 */ /* 0x000fc80007ffe0ff */
[----:B------:R-:W-:-:S05]  /*f870*/  IADD3 R119, PT, PT, R119, R6, RZ ;  /* 0x0000000677777210 */ /* 0x000fca0007ffe0ff */
[----:B------:R-:W-:Y:S01]  /*f880*/  ISETP.GE.U32.AND P0, PT, R119, 0x7f000001, PT ;  /* 0x7f0000017700780c */ /* 0x000fe20003f06070 */
[----:B------:R-:W-:-:S12]  /*f890*/  ISETP.GE.U32.AND P1, PT, R105, 0x7f000001, PT ;  /* 0x7f0000016900780c */ /* 0x000fd80003f26070 */
[----:B------:R-:W-:Y:S01]  /*f8a0*/  @P0 IADD3 R119, PT, PT, R119, -0x7f000001, RZ ;  /* 0x80ffffff77770810 */ /* 0x000fe20007ffe0ff */
[----:B------:R-:W-:-:S04]  /*f8b0*/  ISETP.GE.U32.AND P0, PT, R90, 0x7f000001, PT ;  /* 0x7f0000015a00780c */ /* 0x000fc80003f06070 */
[----:B------:R-:W-:-:S04]  /*f8c0*/  IMAD.WIDE.U32 R6, R45, R119, RZ ;  /* 0x000000772d067225 */ /* 0x000fc800078e00ff */
[----:B------:R-:W-:-:S04]  /*f8d0*/  IMAD R63, R6, 0x7effffff, RZ ;  /* 0x7effffff063f7824 */ /* 0x000fc800078e02ff */
[----:B------:R-:W-:-:S04]  /*f8e0*/  IMAD.HI.U32 R63, R63, 0x7f000001, R6 ;  /* 0x7f0000013f3f7827 */ /* 0x000fc800078e0006 */
[----:B------:R-:W-:Y:S01]  /*f8f0*/  IMAD.WIDE.U32 R6, R113, R119, RZ ;  /* 0x0000007771067225 */ /* 0x000fe200078e00ff */
[----:B------:R-:W-:-:S03]  /*f900*/  @P0 IADD3 R90, PT, PT, R90, -0x7f000001, RZ ;  /* 0x80ffffff5a5a0810 */ /* 0x000fc60007ffe0ff */
[----:B------:R-:W-:Y:S01]  /*f910*/  IMAD R107, R6, 0x7effffff, RZ ;  /* 0x7effffff066b7824 */ /* 0x000fe200078e02ff */
[----:B------:R-:W-:-:S03]  /*f920*/  @P1 IADD3 R105, PT, PT, R105, -0x7f000001, RZ ;  /* 0x80ffffff69691810 */ /* 0x000fc60007ffe0ff */
[----:B------:R-:W-:-:S04]  /*f930*/  IMAD.HI.U32 R107, R107, 0x7f000001, R6 ;  /* 0x7f0000016b6b7827 */ /* 0x000fc800078e0006 */
[----:B------:R-:W-:Y:S01]  /*f940*/  IMAD.WIDE.U32 R6, R116, R119, RZ ;  /* 0x0000007774067225 */ /* 0x000fe200078e00ff */
[----:B------:R-:W-:-:S03]  /*f950*/  IADD3 R90, PT, PT, R90, R105, RZ ;  /* 0x000000695a5a7210 */ /* 0x000fc60007ffe0ff */
[----:B------:R-:W-:Y:S01]  /*f960*/  IMAD R105, R6, 0x7effffff, RZ ;  /* 0x7effffff06697824 */ /* 0x000fe200078e02ff */
[----:B------:R-:W-:-:S03]  /*f970*/  IADD3 R123, PT, PT, R17, R106, RZ ;  /* 0x0000006a117b7210 */ /* 0x000fc60007ffe0ff */
        /* <DEDUP_REMOVED lines=38> */
[----:B------:R-:W-:-:S04]  /*fbe0*/  IMAD.WIDE.U32 R6, R49, R55, RZ ;  /* 0x0000003731067225 */ /* 0x000fc800078e00ff */
[----:B------:R-:W-:-:S04]  /*fbf0*/  IMAD R55, R6, 0x7effffff, RZ ;  /* 0x7effffff06377824 */ /* 0x000fc800078e02ff */
[----:B------:R-:W-:-:S04]  /*fc00*/  IMAD.HI.U32 R55, R55, 0x7f000001, R6 ;  /* 0x7f00000137377827 */ /* 0x000fc800078e0006 */
[----:B------:R-:W-:Y:S01]  /*fc10*/  IMAD.WIDE.U32 R6, R87, R86, RZ ;  /* 0x0000005657067225 */ /* 0x000fe200078e00ff */
[----:B------:R-:W-:Y:S01]  /*fc20*/  @P0 IADD3 R123, PT, PT, R123, -0x7f000001, RZ ;  /* 0x80ffffff7b7b0810 */ /* 0x000fe20007ffe0ff */
[----:B------:R-:W-:Y:S02]  /*fc30*/  ISETP.GE.U32.AND P0, PT, R69, 0x7f000001, PT ;  /* 0x7f0000014500780c */ /* 0x000fe40003f06070 */
[----:B------:R-:W-:-:S04]  /*fc40*/  IMAD R87, R6, 0x7effffff, RZ ;  /* 0x7effffff06577824 */ /* 0x000fc800078e02ff */
[----:B------:R-:W-:-:S04]  /*fc50*/  IMAD.HI.U32 R87, R87, 0x7f000001, R6 ;  /* 0x7f00000157577827 */ /* 0x000fc800078e0006 */
[----:B------:R-:W-:-:S04]  /*fc60*/  IMAD.WIDE.U32 R6, R84, R86, RZ ;  /* 0x0000005654067225 */ /* 0x000fc800078e00ff */
[----:B------:R-:W-:Y:S01]  /*fc70*/  IMAD R49, R6, 0x7effffff, RZ ;  /* 0x7effffff06317824 */ /* 0x000fe200078e02ff */
[----:B------:R-:W-:-:S03]  /*fc80*/  @P0 IADD3 R69, PT, PT, R69, -0x7f000001, RZ ;  /* 0x80ffffff45450810 */ /* 0x000fc60007ffe0ff */
[----:B------:R-:W-:-:S04]  /*fc90*/  IMAD.HI.U32 R84, R49, 0x7f000001, R6 ;  /* 0x7f00000131547827 */ /* 0x000fc800078e0006 */
[----:B------:R-:W-:Y:S01]  /*fca0*/  IMAD.WIDE.U32 R6, R91, R86, RZ ;  /* 0x000000565b067225 */ /* 0x000fe200078e00ff */
[----:B------:R-:W-:-:S03]  /*fcb0*/  ISETP.GE.U32.AND P1, PT, R74, 0x7f000001, PT ;  /* 0x7f0000014a00780c */ /* 0x000fc60003f26070 */
[----:B------:R-:W-:Y:S02]  /*fcc0*/  IMAD R49, R6, 0x7effffff, RZ ;  /* 0x7effffff06317824 */ /* 0x000fe400078e02ff */
[----:B------:R-:W-:Y:S01]  /*fcd0*/  IMAD.WIDE.U32 R118, R69, R122, RZ ;  /* 0x0000007a45767225 */ /* 0x000fe200078e00ff */
[----:B------:R-:W-:-:S03]  /*fce0*/  ISETP.GE.U32.AND P0, PT, R88, 0x7f000001, PT ;  /* 0x7f0000015800780c */ /* 0x000fc60003f06070 */
[----:B------:R-:W-:-:S04]  /*fcf0*/  IMAD.HI.U32 R7, R49, 0x7f000001, R6 ;  /* 0x7f00000131077827 */ /* 0x000fc800078e0006 */
[----:B------:R-:W-:-:S04]  /*fd00*/  IMAD R49, R118, 0x7effffff, RZ ;  /* 0x7effffff76317824 */ /* 0x000fc800078e02ff */
[----:B------:R-:W-:Y:S01]  /*fd10*/  IMAD.HI.U32 R6, R49, 0x7f000001, R118 ;  /* 0x7f00000131067827 */ /* 0x000fe200078e0076 */
[----:B------:R-:W-:-:S03]  /*fd20*/  @P1 IADD3 R74, PT, PT, R74, -0x7f000001, RZ ;  /* 0x80ffffff4a4a1810 */ /* 0x000fc60007ffe0ff */
[----:B------:R-:W-:Y:S01]  /*fd30*/  IMAD.WIDE.U32 R118, R89, R86, RZ ;  /* 0x0000005659767225 */ /* 0x000fe200078e00ff */
[----:B------:R-:W-:Y:S01]  /*fd40*/  ISETP.GE.U32.AND P1, PT, R6, 0x7f000001, PT ;  /* 0x7f0000010600780c */ /* 0x000fe20003f26070 */
[----:B------:R-:W-:Y:S02]  /*fd50*/  @P0 IADD3 R88, PT, PT, R88, -0x7f000001, RZ ;  /* 0x80ffffff58580810 */ /* 0x000fe40007ffe0ff */
[----:B------:R-:W-:Y:S01]  /*fd60*/  IMAD R49, R118, 0x7effffff, RZ ;  /* 0x7effffff76317824 */ /* 0x000fe200078e02ff */
[----:B------:R-:W-:-:S03]  /*fd70*/  ISETP.GE.U32.AND P0, PT, R83, 0x7f000001, PT ;  /* 0x7f0000015300780c */ /* 0x000fc60003f06070 */
[----:B------:R-:W-:-:S04]  /*fd80*/  IMAD.HI.U32 R49, R49, 0x7f000001, R118 ;  /* 0x7f00000131317827 */ /* 0x000fc800078e0076 */
[----:B------:R-:W-:Y:S02]  /*fd90*/  IMAD.WIDE.U32 R118, R88, R45, RZ ;  /* 0x0000002d58767225 */ /* 0x000fe400078e00ff */
[----:B------:R-:W-:Y:S02]  /*fda0*/  @P1 IADD3 R6, PT, PT, R6, -0x7f000001, RZ ;  /* 0x80ffffff06061810 */ /* 0x000fe40007ffe0ff */
[----:B------:R-:W-:-:S04]  /*fdb0*/  IMAD R89, R118, 0x7effffff, RZ ;  /* 0x7effffff76597824 */ /* 0x000fc800078e02ff */
[----:B------:R-:W-:Y:S01]  /*fdc0*/  IMAD.HI.U32 R86, R89, 0x7f000001, R118 ;  /* 0x7f00000159567827 */ /* 0x000fe200078e0076 */
[----:B------:R-:W-:-:S03]  /*fdd0*/  @P0 IADD3 R83, PT, PT, R83, -0x7f000001, RZ ;  /* 0x80ffffff53530810 */ /* 0x000fc60007ffe0ff */
[----:B------:R-:W-:-:S04]  /*fde0*/  IMAD.WIDE.U32 R118, R6, 0x5fffffa, RZ ;  /* 0x05fffffa06767825 */ /* 0x000fc800078e00ff */
[----:B------:R-:W-:-:S04]  /*fdf0*/  IMAD R89, R6, 0x6, RZ ;  /* 0x0000000606597824 */ /* 0x000fc800078e02ff */
[----:B------:R-:W-:-:S04]  /*fe00*/  IMAD.HI.U32 R89, R89, 0x7f000001, R118 ;  /* 0x7f00000159597827 */ /* 0x000fc800078e0076 */
[----:B------:R-:W-:-:S04]  /*fe10*/  IMAD.WIDE.U32 R118, R83, R116, RZ ;  /* 0x0000007453767225 */ /* 0x000fc800078e00ff */
[----:B------:R-:W-:-:S04]  /*fe20*/  IMAD R91, R118, 0x7effffff, RZ ;  /* 0x7effffff765b7824 */ /* 0x000fc800078e02ff */
[----:B------:R-:W-:-:S05]  /*fe30*/  IMAD.HI.U32 R91, R91, 0x7f000001, R118 ;  /* 0x7f0000015b5b7827 */ /* 0x000fca00078e0076 */
[----:B------:R-:W-:Y:S01]  /*fe40*/  ISETP.GE.U32.AND P1, PT, R91, 0x7f000001, PT ;  /* 0x7f0000015b00780c */ /* 0x000fe20003f26070 */
[----:B------:R-:W-:-:S12]  /*fe50*/  ISETP.GE.U32.AND P0, PT, R86, 0x7f000001, PT ;  /* 0x7f0000015600780c */ /* 0x000fd80003f06070 */
[----:B------:R-:W-:Y:S02]  /*fe60*/  @P1 IADD3 R91, PT, PT, R91, -0x7f000001, RZ ;  /* 0x80ffffff5b5b1810 */ /* 0x000fe40007ffe0ff */
[----:B------:R-:W-:-:S03]  /*fe70*/  @P0 IADD3 R86, PT, PT, R86, -0x7f000001, RZ ;  /* 0x80ffffff56560810 */ /* 0x000fc60007ffe0ff */
[----:B------:R-:W-:-:S04]  /*fe80*/  IMAD.WIDE.U32 R118, R91, 0x5fffffa, RZ ;  /* 0x05fffffa5b767825 */ /* 0x000fc800078e00ff */
[----:B------:R-:W-:Y:S01]  /*fe90*/  IMAD R91, R91, 0x6, RZ ;  /* 0x000000065b5b7824 */ /* 0x000fe200078e02ff */
[----:B------:R-:W-:-:S03]  /*fea0*/  ISETP.GE.U32.AND P0, PT, R86, 0x7f000001, PT ;  /* 0x7f0000015600780c */ /* 0x000fc60003f06070 */
[----:B------:R-:W-:-:S04]  /*feb0*/  IMAD.HI.U32 R6, R91, 0x7f000001, R118 ;  /* 0x7f0000015b067827 */ /* 0x000fc800078e0076 */
[----:B------:R-:W-:-:S04]  /*fec0*/  IMAD.WIDE.U32 R118, R88, R113, RZ ;  /* 0x0000007158767225 */ /* 0x000fc800078e00ff */
[----:B------:R-:W-:-:S04]  /*fed0*/  IMAD R91, R118, 0x7effffff, RZ ;  /* 0x7effffff765b7824 */ /* 0x000fc800078e02ff */
[----:B------:R-:W-:Y:S01]  /*fee0*/  IMAD.HI.U32 R117, R91, 0x7f000001, R118 ;  /* 0x7f0000015b757827 */ /* 0x000fe200078e0076 */
[----:B------:R-:W-:Y:S01]  /*fef0*/  ISETP.GE.U32.AND P1, PT, R89, 0x7f000001, PT ;  /* 0x7f0000015900780c */ /* 0x000fe20003f26070 */
[----:B------:R-:W-:-:S03]  /*ff00*/  @P0 IADD3 R86, PT, PT, R86, -0x7f000001, RZ ;  /* 0x80ffffff56560810 */ /* 0x000fc60007ffe0ff */
[----:B------:R-:W-:Y:S01]  /*ff10*/  ISETP.GE.U32.AND P0, PT, R117, 0x7f000001, PT ;  /* 0x7f0000017500780c */ /* 0x000fe20003f06070 */
[----:B------:R-:W-:-:S04]  /*ff20*/  IMAD.WIDE.U32 R118, R69, R45, RZ ;  /* 0x0000002d45767225 */ /* 0x000fc800078e00ff */
[----:B------:R-:W-:-:S04]  /*ff30*/  IMAD R91, R118, 0x7effffff, RZ ;  /* 0x7effffff765b7824 */ /* 0x000fc800078e02ff */
[----:B------:R-:W-:-:S04]  /*ff40*/  @P1 IADD3 R89, PT, PT, R89, -0x7f000001, RZ ;  /* 0x80ffffff59591810 */ /* 0x000fc80007ffe0ff */
[----:B------:R-:W-:Y:S02]  /*ff50*/  @P0 IADD3 R117, PT, PT, R117, -0x7f000001, RZ ;  /* 0x80ffffff75750810 */ /* 0x000fe40007ffe0ff */
[----:B------:R-:W-:Y:S01]  /*ff60*/  IADD3 R89, PT, PT, R86, R89, RZ ;  /* 0x0000005956597210 */ /* 0x000fe20007ffe0ff */
[----:B------:R-:W-:Y:S02]  /*ff70*/  IMAD.HI.U32 R86, R91, 0x7f000001, R118 ;  /* 0x7f0000015b567827 */ /* 0x000fe400078e0076 */
[----:B------:R-:W-:Y:S02]  /*ff80*/  ISETP.GE.U32.AND P0, PT, R117, 0x7f000001, PT ;  /* 0x7f0000017500780c */ /* 0x000fe40003f06070 */
[----:B------:R-:W-:-:S04]  /*ff90*/  IMAD.WIDE.U32 R118, R83, R122, RZ ;  /* 0x0000007a53767225 */ /* 0x000fc800078e00ff */
[----:B------:R-:W-:-:S04]  /*ffa0*/  IMAD R91, R118, 0x7effffff, RZ ;  /* 0x7effffff765b7824 */ /* 0x000fc800078e02ff */
[----:B------:R-:W-:-:S03]  /*ffb0*/  IMAD.HI.U32 R91, R91, 0x7f000001, R118 ;  /* 0x7f0000015b5b7827 */ /* 0x000fc600078e0076 */
[----:B------:R-:W-:Y:S02]  /*ffc0*/  @P0 IADD3 R117, PT, PT, R117, -0x7f000001, RZ ;  /* 0x80ffffff75750810 */ /* 0x000fe40007ffe0ff */
[----:B------:R-:W-:Y:S01]  /*ffd0*/  ISETP.GE.U32.AND P0, PT, R91, 0x7f000001, PT ;  /* 0x7f0000015b00780c */ /* 0x000fe20003f06070 */
[----:B------:R-:W-:Y:S01]  /*ffe0*/  ISETP.GE.U32.AND P1, PT, R86, 0x7f000001, PT ;  /* 0x7f0000015600780c */ /* 0x000fe20003f26070 */
[----:B------:R-:W-:-:S11]  /*fff0*/  ISETP.GE.U32.AND P2, PT, R6, 0x7f000001, PT ;  /* 0x7f0000010600780c */ /* 0x000fd60003f46070 */
[----:B------:R-:W-:Y:S01]  /*10000*/  @P0 IADD3 R91, PT, PT, R91, -0x7f000001, RZ ;  /* 0x80ffffff5b5b0810 */ /* 0x000fe20007ffe0ff */
[----:B------:R-:W-:Y:S01]  /*10010*/  ISETP.GE.U32.AND P0, PT, R71, 0x7f000001, PT ;  /* 0x7f0000014700780c */ /* 0x000fe20003f06070 */
[----:B------:R-:W-:Y:S01]  /*10020*/  @P1 IADD3 R86, PT, PT, R86, -0x7f000001, RZ ;  /* 0x80ffffff56561810 */ /* 0x000fe20007ffe0ff */
[----:B------:R-:W-:Y:S02]  /*10030*/  ISETP.GE.U32.AND P1, PT, R89, 0x7f000001, PT ;  /* 0x7f0000015900780c */ /* 0x000fe40003f26070 */
[----:B------:R-:W-:Y:S01]  /*10040*/  IMAD.WIDE.U32 R118, R91, 0x5fffffa, RZ ;  /* 0x05fffffa5b767825 */ /* 0x000fe200078e00ff */
[----:B------:R-:W-:-:S03]  /*10050*/  @P2 IADD3 R6, PT, PT, R6, -0x7f000001, RZ ;  /* 0x80ffffff06062810 */ /* 0x000fc60007ffe0ff */
[----:B------:R-:W-:-:S05]  /*10060*/  IMAD R91, R91, 0x6, RZ ;  /* 0x000000065b5b7824 */ /* 0x000fca00078e02ff */
[----:B------:R-:W-:Y:S01]  /*10070*/  @P0 IADD3 R71, PT, PT, R71, -0x7f000001, RZ ;  /* 0x80ffffff47470810 */ /* 0x000fe20007ffe0ff */
[----:B------:R-:W-:Y:S01]  /*10080*/  IMAD.HI.U32 R91, R91, 0x7f000001, R118 ;  /* 0x7f0000015b5b7827 */ /* 0x000fe200078e0076 */
[----:B------:R-:W-:-:S03]  /*10090*/  @P1 IADD3 R89, PT, PT, R89, -0x7f000001, RZ ;  /* 0x80ffffff59591810 */ /* 0x000fc60007ffe0ff */
[----:B------:R-:W-:Y:S01]  /*100a0*/  IMAD.WIDE.U32 R118, R71, R113, RZ ;  /* 0x0000007147767225 */ /* 0x000fe200078e00ff */
[----:B------:R-:W-:-:S03]  /*100b0*/  IADD3 R6, PT, PT, R89, R6, RZ ;  /* 0x0000000659067210 */ /* 0x000fc60007ffe0ff */
[----:B------:R-:W-:-:S04]  /*100c0*/  IMAD R89, R118, 0x7effffff, RZ ;  /* 0x7effffff76597824 */ /* 0x000fc800078e02ff */
[----:B------:R-:W-:-:S05]  /*100d0*/  IMAD.HI.U32 R89, R89, 0x7f000001, R118 ;  /* 0x7f00000159597827 */ /* 0x000fca00078e0076 */
[----:B------:R-:W-:Y:S01]  /*100e0*/  ISETP.GE.U32.AND P0, PT, R89, 0x7f000001, PT ;  /* 0x7f0000015900780c */ /* 0x000fe20003f06070 */
[----:B------:R-:W-:Y:S01]  /*100f0*/  IADD3 R86, PT, PT, R117, R86, RZ ;  /* 0x0000005675567210 */ /* 0x000fe20007ffe0ff */
[----:B------:R-:W-:-:S11]  /*10100*/  ISETP.GE.U32.AND P1, PT, R91, 0x7f000001, PT ;  /* 0x7f0000015b00780c */ /* 0x000fd60003f26070 */
[----:B------:R-:W-:Y:S01]  /*10110*/  @P0 IADD3 R89, PT, PT, R89, -0x7f000001, RZ ;  /* 0x80ffffff59590810 */ /* 0x000fe20007ffe0ff */
[----:B------:R-:W-:-:S04]  /*10120*/  ISETP.GE.U32.AND P0, PT, R86, 0x7f000001, PT ;  /* 0x7f0000015600780c */ /* 0x000fc80003f06070 */
[----:B------:R-:W-:Y:S01]  /*10130*/  IMAD.WIDE.U32 R118, R89, 0x5fffffa, RZ ;  /* 0x05fffffa59767825 */ /* 0x000fe200078e00ff */
[----:B------:R-:W-:-:S03]  /*10140*/  @P1 IADD3 R91, PT, PT, R91, -0x7f000001, RZ ;  /* 0x80ffffff5b5b1810 */ /* 0x000fc60007ffe0ff */
[----:B------:R-:W-:-:S04]  /*10150*/  IMAD R89, R89, 0x6, RZ ;  /* 0x0000000659597824 */ /* 0x000fc800078e02ff */
        /* <DEDUP_REMOVED lines=9> */
[----:B------:R-:W-:-:S04]  /*101f0*/  ISETP.GE.U32.AND P0, PT, R6, 0x7f000001, PT ;  /* 0x7f0000010600780c */ /* 0x000fc80003f06070 */
[----:B------:R-:W-:-:S04]  /*10200*/  IMAD.WIDE.U32 R118, R91, 0x5fffffa, RZ ;  /* 0x05fffffa5b767825 */ /* 0x000fc800078e00ff */
[----:B------:R-:W-:Y:S01]  /*10210*/  IMAD R91, R91, 0x6, RZ ;  /* 0x000000065b5b7824 */ /* 0x000fe200078e02ff */
[----:B------:R-:W-:-:S03]  /*10220*/  @P1 IADD3 R89, PT, PT, R89, -0x7f000001, RZ ;  /* 0x80ffffff59591810 */ /* 0x000fc60007ffe0ff */
[----:B------:R-:W-:Y:S01]  /*10230*/  IMAD.HI.U32 R117, R91, 0x7f000001, R118 ;  /* 0x7f0000015b757827 */ /* 0x000fe200078e0076 */
[----:B------:R-:W-:Y:S01]  /*10240*/  @P0 IADD3 R6, PT, PT, R6, -0x7f000001, RZ ;  /* 0x80ffffff06060810 */ /* 0x000fe20007ffe0ff */
[----:B------:R-:W-:Y:S02]  /*10250*/  ISETP.GE.U32.AND P0, PT, R86, 0x7f000001, PT ;  /* 0x7f0000015600780c */ /* 0x000fe40003f06070 */
[----:B------:R-:W-:-:S04]  /*10260*/  IMAD.WIDE.U32 R118, R88, R116, RZ ;  /* 0x0000007458767225 */ /* 0x000fc800078e00ff */
[----:B------:R-:W-:Y:S01]  /*10270*/  IMAD R91, R118, 0x7effffff, RZ ;  /* 0x7effffff765b7824 */ /* 0x000fe200078e02ff */
[----:B------:R-:W-:-:S03]  /*10280*/  IADD3 R89, PT, PT, R6, R89, RZ ;  /* 0x0000005906597210 */ /* 0x000fc60007ffe0ff */
[----:B------:R-:W-:-:S03]  /*10290*/  IMAD.HI.U32 R6, R91, 0x7f000001, R118 ;  /* 0x7f0000015b067827 */ /* 0x000fc600078e0076 */
[----:B------:R-:W-:Y:S02]  /*102a0*/  @P0 IADD3 R86, PT, PT, R86, -0x7f000001, RZ ;  /* 0x80ffffff56560810 */ /* 0x000fe40007ffe0ff */
[----:B------:R-:W-:Y:S01]  /*102b0*/  ISETP.GE.U32.AND P0, PT, R6, 0x7f000001, PT ;  /* 0x7f0000010600780c */ /* 0x000fe20003f06070 */
[----:B------:R-:W-:Y:S01]  /*102c0*/  ISETP.GE.U32.AND P1, PT, R117, 0x7f000001, PT ;  /* 0x7f0000017500780c */ /* 0x000fe20003f26070 */
[----:B------:R-:W-:-:S04]  /*102d0*/  IMAD.WIDE.U32 R118, R69, R113, RZ ;  /* 0x0000007145767225 */ /* 0x000fc800078e00ff */
[----:B------:R-:W-:-:S04]  /*102e0*/  IMAD R91, R118, 0x7effffff, RZ ;  /* 0x7effffff765b7824 */ /* 0x000fc800078e02ff */
[----:B------:R-:W-:-:S03]  /*102f0*/  IMAD.HI.U32 R91, R91, 0x7f000001, R118 ;  /* 0x7f0000015b5b7827 */ /* 0x000fc600078e0076 */
[----:B------:R-:W-:Y:S02]  /*10300*/  @P0 IADD3 R6, PT, PT, R6, -0x7f000001, RZ ;  /* 0x80ffffff06060810 */ /* 0x000fe40007ffe0ff */
[----:B------:R-:W-:Y:S01]  /*10310*/  @P1 IADD3 R117, PT, PT, R117, -0x7f000001, RZ ;  /* 0x80ffffff75751810 */ /* 0x000fe20007ffe0ff */
[----:B------:R-:W-:Y:S02]  /*10320*/  ISETP.GE.U32.AND P1, PT, R91, 0x7f000001, PT ;  /* 0x7f0000015b00780c */ /* 0x000fe40003f26070 */
[----:B------:R-:W-:Y:S01]  /*10330*/  ISETP.GE.U32.AND P0, PT, R6, 0x7f000001, PT ;  /* 0x7f0000010600780c */ /* 0x000fe20003f06070 */
[----:B------:R-:W-:-:S10]  /*10340*/  IMAD.WIDE.U32 R118, R83, R45, RZ ;  /* 0x0000002d53767225 */ /* 0x000fd400078e00ff */
[----:B------:R-:W-:Y:S02]  /*10350*/  @P1 IADD3 R91, PT, PT, R91, -0x7f000001, RZ ;  /* 0x80ffffff5b5b1810 */ /* 0x000fe40007ffe0ff */
[----:B------:R-:W-:-:S04]  /*10360*/  @P0 IADD3 R6, PT, PT, R6, -0x7f000001, RZ ;  /* 0x80ffffff06060810 */ /* 0x000fc80007ffe0ff */
[----:B------:R-:W-:Y:S01]  /*10370*/  IADD3 R6, PT, PT, R6, R91, RZ ;  /* 0x0000005b06067210 */ /* 0x000fe20007ffe0ff */
[----:B------:R-:W-:-:S04]  /*10380*/  IMAD R91, R118, 0x7effffff, RZ ;  /* 0x7effffff765b7824 */ /* 0x000fc800078e02ff */
[----:B------:R-:W-:Y:S01]  /*10390*/  IMAD.HI.U32 R91, R91, 0x7f000001, R118 ;  /* 0x7f0000015b5b7827 */ /* 0x000fe200078e0076 */
[----:B------:R-:W-:-:S04]  /*103a0*/  ISETP.GE.U32.AND P0, PT, R6, 0x7f000001, PT ;  /* 0x7f0000010600780c */ /* 0x000fc80003f06070 */
[----:B------:R-:W-:Y:S01]  /*103b0*/  ISETP.GE.U32.AND P1, PT, R91, 0x7f000001, PT ;  /* 0x7f0000015b00780c */ /* 0x000fe20003f26070 */
[----:B------:R-:W-:-:S08]  /*103c0*/  IMAD.WIDE.U32 R118, R71, R122, RZ ;  /* 0x0000007a47767225 */ /* 0x000fd000078e00ff */
[----:B------:R-:W-:-:S04]  /*103d0*/  @P0 IADD3 R6, PT, PT, R6, -0x7f000001, RZ ;  /* 0x80ffffff06060810 */ /* 0x000fc80007ffe0ff */
[----:B------:R-:W-:-:S04]  /*103e0*/  @P1 IADD3 R91, PT, PT, R91, -0x7f000001, RZ ;  /* 0x80ffffff5b5b1810 */ /* 0x000fc80007ffe0ff */
[----:B------:R-:W-:Y:S01]  /*103f0*/  IADD3 R6, PT, PT, R6, R91, RZ ;  /* 0x0000005b06067210 */ /* 0x000fe20007ffe0ff */
[----:B------:R-:W-:-:S04]  /*10400*/  IMAD R91, R118, 0x7effffff, RZ ;  /* 0x7effffff765b7824 */ /* 0x000fc800078e02ff */
[----:B------:R-:W-:-:S05]  /*10410*/  IMAD.HI.U32 R91, R91, 0x7f000001, R118 ;  /* 0x7f0000015b5b7827 */ /* 0x000fca00078e0076 */
[----:B------:R-:W-:-:S13]  /*10420*/  ISETP.GE.U32.AND P0, PT, R91, 0x7f000001, PT ;  /* 0x7f0000015b00780c */ /* 0x000fda0003f06070 */
[----:B------:R-:W-:-:S05]  /*10430*/  @P0 IADD3 R91, PT, PT, R91, -0x7f000001, RZ ;  /* 0x80ffffff5b5b0810 */ /* 0x000fca0007ffe0ff */
[----:B------:R-:W-:-:S04]  /*10440*/  IMAD.WIDE.U32 R118, R91, 0x5fffffa, RZ ;  /* 0x05fffffa5b767825 */ /* 0x000fc800078e00ff */
[----:B------:R-:W-:Y:S01]  /*10450*/  IMAD R91, R91, 0x6, RZ ;  /* 0x000000065b5b7824 */ /* 0x000fe200078e02ff */
[----:B------:R-:W-:-:S03]  /*10460*/  ISETP.GE.U32.AND P0, PT, R81, 0x7f000001, PT ;  /* 0x7f0000015100780c */ /* 0x000fc60003f06070 */
[----:B------:R-:W-:Y:S01]  /*10470*/  IMAD.HI.U32 R119, R91, 0x7f000001, R118 ;  /* 0x7f0000015b777827 */ /* 0x000fe200078e0076 */
[----:B------:R-:W-:-:S04]  /*10480*/  ISETP.GE.U32.AND P1, PT, R6, 0x7f000001, PT ;  /* 0x7f0000010600780c */ /* 0x000fc80003f26070 */
[----:B------:R-:W-:-:S05]  /*10490*/  ISETP.GE.U32.AND P2, PT, R119, 0x7f000001, PT ;  /* 0x7f0000017700780c */ /* 0x000fca0003f46070 */
[----:B------:R-:W-:-:S04]  /*104a0*/  @P0 IADD3 R81, PT, PT, R81, -0x7f000001, RZ ;  /* 0x80ffffff51510810 */ /* 0x000fc80007ffe0ff */
[----:B------:R-:W-:Y:S02]  /*104b0*/  @P1 IADD3 R6, PT, PT, R6, -0x7f000001, RZ ;  /* 0x80ffffff06061810 */ /* 0x000fe40007ffe0ff */
[----:B------:R-:W-:Y:S02]  /*104c0*/  IADD3 R91, PT, PT, R27, R81, RZ ;  /* 0x000000511b5b7210 */ /* 0x000fe40007ffe0ff */
[----:B------:R-:W-:-:S03]  /*104d0*/  @P2 IADD3 R119, PT, PT, R119, -0x7f000001, RZ ;  /* 0x80ffffff77772810 */ /* 0x000fc60007ffe0ff */
[----:B------:R-:W-:Y:S01]  /*104e0*/  ISETP.GE.U32.AND P0, PT, R91, 0x7f000001, PT ;  /* 0x7f0000015b00780c */ /* 0x000fe20003f06070 */
[----:B------:R-:W-:Y:S01]  /*104f0*/  IADD3 R81, PT, PT, R6, R119, RZ ;  /* 0x0000007706517210 */ /* 0x000fe20007ffe0ff */
[----:B------:R-:W-:Y:S01]  /*10500*/  IMAD.WIDE.U32 R118, R88, R122, RZ ;  /* 0x0000007a58767225 */ /* 0x000fe200078e00ff */
[----:B------:R-:W-:Y:S01]  /*10510*/  IADD3 R86, PT, PT, R86, R117, RZ ;  /* 0x0000007556567210 */ /* 0x000fe20007ffe0ff */
[----:B------:R-:W-:Y:S02]  /*10520*/  ISETP.GE.U32.AND P1, PT, R82, 0x7f000001, PT ;  /* 0x7f0000015200780c */ /* 0x000fe40003f26070 */
[----:B------:R-:W-:-:S04]  /*10530*/  IMAD R117, R118, 0x7effffff, RZ ;  /* 0x7effffff76757824 */ /* 0x000fc800078e02ff */
[----:B------:R-:W-:-:S03]  /*10540*/  IMAD.HI.U32 R117, R117, 0x7f000001, R118 ;  /* 0x7f00000175757827 */ /* 0x000fc600078e0076 */
[----:B------:R-:W-:Y:S02]  /*10550*/  @P0 IADD3 R91, PT, PT, R91, -0x7f000001, RZ ;  /* 0x80ffffff5b5b0810 */ /* 0x000fe40007ffe0ff */
[----:B------:R-:W-:Y:S02]  /*10560*/  ISETP.GE.U32.AND P0, PT, R117, 0x7f000001, PT ;  /* 0x7f0000017500780c */ /* 0x000fe40003f06070 */
[----:B------:R-:W-:Y:S01]  /*10570*/  @P1 IADD3 R82, PT, PT, R82, -0x7f000001, RZ ;  /* 0x80ffffff52521810 */ /* 0x000fe20007ffe0ff */
[----:B------:R-:W-:-:S03]  /*10580*/  IMAD.WIDE.U32 R118, R69, R116, RZ ;  /* 0x0000007445767225 */ /* 0x000fc600078e00ff */
[----:B------:R-:W-:Y:S01]  /*10590*/  IADD3 R82, PT, PT, R91, R82, RZ ;  /* 0x000000525b527210 */ /* 0x000fe20007ffe0ff */
[----:B------:R-:W-:-:S04]  /*105a0*/  IMAD R91, R118, 0x7effffff, RZ ;  /* 0x7effffff765b7824 */ /* 0x000fc800078e02ff */
[----:B------:R-:W-:Y:S02]  /*105b0*/  IMAD.HI.U32 R118, R91, 0x7f000001, R118 ;  /* 0x7f0000015b767827 */ /* 0x000fe400078e0076 */
[----:B------:R-:W-:-:S03]  /*105c0*/  @P0 IADD3 R117, PT, PT, R117, -0x7f000001, RZ ;  /* 0x80ffffff75750810 */ /* 0x000fc60007ffe0ff */
[----:B------:R-:W-:Y:S02]  /*105d0*/  ISETP.GE.U32.AND P1, PT, R118, 0x7f000001, PT ;  /* 0x7f0000017600780c */ /* 0x000fe40003f26070 */
[----:B------:R-:W-:Y:S01]  /*105e0*/  ISETP.GE.U32.AND P0, PT, R117, 0x7f000001, PT ;  /* 0x7f0000017500780c */ /* 0x000fe20003f06070 */
[----:B------:R-:W-:-:S10]  /*105f0*/  IADD3 R74, PT, PT, R123, R74, RZ ;  /* 0x0000004a7b4a7210 */ /* 0x000fd40007ffe0ff */
[----:B------:R-:W-:Y:S02]  /*10600*/  @P1 IADD3 R118, PT, PT, R118, -0x7f000001, RZ ;  /* 0x80ffffff76761810 */ /* 0x000fe40007ffe0ff */
        /* <DEDUP_REMOVED lines=28> */
[----:B------:R-:W-:-:S04]  /*107d0*/  IMAD R71, R118, 0x7effffff, RZ ;  /* 0x7effffff76477824 */ /* 0x000fc800078e02ff */
[----:B------:R-:W-:-:S05]  /*107e0*/  IMAD.HI.U32 R71, R71, 0x7f000001, R118 ;  /* 0x7f00000147477827 */ /* 0x000fca00078e0076 */
[----:B------:R-:W-:-:S13]  /*107f0*/  ISETP.GE.U32.AND P2, PT, R71, 0x7f000001, PT ;  /* 0x7f0000014700780c */ /* 0x000fda0003f46070 */
[----:B------:R-:W-:Y:S01]  /*10800*/  @P2 IADD3 R71, PT, PT, R71, -0x7f000001, RZ ;  /* 0x80ffffff47472810 */ /* 0x000fe20007ffe0ff */
[----:B------:R-:W-:-:S04]  /*10810*/  ISETP.GE.U32.AND P2, PT, R89, 0x7f000001, PT ;  /* 0x7f0000015900780c */ /* 0x000fc80003f46070 */
[----:B------:R-:W-:-:S04]  /*10820*/  IMAD.WIDE.U32 R118, R71, 0x5fffffa, RZ ;  /* 0x05fffffa47767825 */ /* 0x000fc800078e00ff */
[----:B------:R-:W-:Y:S01]  /*10830*/  IMAD R71, R71, 0x6, RZ ;  /* 0x0000000647477824 */ /* 0x000fe200078e02ff */
[----:B------:R-:W-:-:S04]  /*10840*/  ISETP.GE.U32.AND P0, PT, R123, 0x7f000001, PT ;  /* 0x7f0000017b00780c */ /* 0x000fc80003f06070 */
[----:B------:R-:W-:Y:S01]  /*10850*/  @P2 IADD3 R89, PT, PT, R89, -0x7f000001, RZ ;  /* 0x80ffffff59592810 */ /* 0x000fe20007ffe0ff */
[----:B------:R-:W-:-:S04]  /*10860*/  IMAD.HI.U32 R80, R71, 0x7f000001, R118 ;  /* 0x7f00000147507827 */ /* 0x000fc800078e0076 */
[----:B------:R-:W-:-:S04]  /*10870*/  IMAD.WIDE.U32 R118, R89, R45, RZ ;  /* 0x0000002d59767225 */ /* 0x000fc800078e00ff */
[----:B------:R-:W-:-:S04]  /*10880*/  IMAD R71, R118, 0x7effffff, RZ ;  /* 0x7effffff76477824 */ /* 0x000fc800078e02ff */
[----:B------:R-:W-:Y:S01]  /*10890*/  IMAD.HI.U32 R71, R71, 0x7f000001, R118 ;  /* 0x7f00000147477827 */ /* 0x000fe200078e0076 */
[----:B------:R-:W-:-:S04]  /*108a0*/  @P0 IADD3 R123, PT, PT, R123, -0x7f000001, RZ ;  /* 0x80ffffff7b7b0810 */ /* 0x000fc80007ffe0ff */
[----:B------:R-:W-:Y:S01]  /*108b0*/  ISETP.GE.U32.AND P0, PT, R71, 0x7f000001, PT ;  /* 0x7f0000014700780c */ /* 0x000fe20003f06070 */
[----:B------:R-:W-:Y:S01]  /*108c0*/  ISETP.GE.U32.AND P1, PT, R117, 0x7f000001, PT ;  /* 0x7f0000017500780c */ /* 0x000fe20003f26070 */
[----:B------:R-:W-:-:S11]  /*108d0*/  ISETP.GE.U32.AND P2, PT, R80, 0x7f000001, PT ;  /* 0x7f0000015000780c */ /* 0x000fd60003f46070 */
[----:B------:R-:W-:Y:S01]  /*108e0*/  @P0 IADD3 R71, PT, PT, R71, -0x7f000001, RZ ;  /* 0x80ffffff47470810 */ /* 0x000fe20007ffe0ff */
[----:B------:R-:W-:Y:S01]  /*108f0*/  ISETP.GE.U32.AND P0, PT, R81, 0x7f000001, PT ;  /* 0x7f0000015100780c */ /* 0x000fe20003f06070 */
[----:B------:R-:W-:-:S03]  /*10900*/  @P1 IADD3 R117, PT, PT, R117, -0x7f000001, RZ ;  /* 0x80ffffff75751810 */ /* 0x000fc60007ffe0ff */
[----:B------:R-:W-:Y:S01]  /*10910*/  ISETP.GE.U32.AND P1, PT, R71, 0x7f000001, PT ;  /* 0x7f0000014700780c */ /* 0x000fe20003f26070 */
[----:B------:R-:W-:-:S08]  /*10920*/  @P2 IADD3 R80, PT, PT, R80, -0x7f000001, RZ ;  /* 0x80ffffff50502810 */ /* 0x000fd00007ffe0ff */
[----:B------:R-:W-:-:S04]  /*10930*/  @P0 IADD3 R81, PT, PT, R81, -0x7f000001, RZ ;  /* 0x80ffffff51510810 */ /* 0x000fc80007ffe0ff */
[----:B------:R-:W-:Y:S01]  /*10940*/  @P1 IADD3 R71, PT, PT, R71, -0x7f000001, RZ ;  /* 0x80ffffff47471810 */ /* 0x000fe20007ffe0ff */
[----:B------:R-:W-:-:S03]  /*10950*/  IMAD.WIDE.U32 R118, R81, R116, RZ ;  /* 0x0000007451767225 */ /* 0x000fc600078e00ff */
        /* <DEDUP_REMOVED lines=17> */
[----:B------:R-:W-:-:S04]  /*10a70*/  IMAD.WIDE.U32 R118, R89, R113, RZ ;  /* 0x0000007159767225 */ /* 0x000fc800078e00ff */
[----:B------:R-:W-:-:S04]  /*10a80*/  IMAD R67, R118, 0x7effffff, RZ ;  /* 0x7effffff76437824 */ /* 0x000fc800078e02ff */
        /* <DEDUP_REMOVED lines=10> */
[----:B------:R-:W-:-:S11]  /*10b30*/  ISETP.GE.U32.AND P0, PT, R71, 0x7f000001, PT ;  /* 0x7f0000014700780c */ /* 0x000fd60003f06070 */
[----:B------:R-:W-:Y:S02]  /*10b40*/  @P1 IADD3 R118, PT, PT, R118, -0x7f000001, RZ ;  /* 0x80ffffff76761810 */ /* 0x000fe40007ffe0ff */
[----:B------:R-:W-:-:S04]  /*10b50*/  @P0 IADD3 R71, PT, PT, R71, -0x7f000001, RZ ;  /* 0x80ffffff47470810 */ /* 0x000fc80007ffe0ff */
[----:B------:R-:W-:Y:S01]  /*10b60*/  IADD3 R71, PT, PT, R71, R118, RZ ;  /* 0x0000007647477210 */ /* 0x000fe20007ffe0ff */
[----:B------:R-:W-:-:S04]  /*10b70*/  IMAD.WIDE.U32 R118, R81, R122, RZ ;  /* 0x0000007a51767225 */ /* 0x000fc800078e00ff */
[----:B------:R-:W-:-:S04]  /*10b80*/  IMAD R67, R118, 0x7effffff, RZ ;  /* 0x7effffff76437824 */ /* 0x000fc800078e02ff */
[----:B------:R-:W-:-:S05]  /*10b90*/  IMAD.HI.U32 R67, R67, 0x7f000001, R118 ;  /* 0x7f00000143437827 */ /* 0x000fca00078e0076 */
[----:B------:R-:W-:Y:S01]  /*10ba0*/  ISETP.GE.U32.AND P0, PT, R67, 0x7f000001, PT ;  /* 0x7f0000014300780c */ /* 0x000fe20003f06070 */
[----:B------:R-:W-:-:S12]  /*10bb0*/  IADD3 R117, PT, PT, R123, R117, RZ ;  /* 0x000000757b757210 */ /* 0x000fd80007ffe0ff */
        /* <DEDUP_REMOVED lines=42> */
[----:B------:R-:W-:-:S03]  /*10e60*/  IADD3 R75, PT, PT, R80, R75, RZ ;  /* 0x0000004b504b7210 */ /* 0x000fc60007ffe0ff */
        /* <DEDUP_REMOVED lines=32> */
[----:B------:R-:W-:Y:S01]  /*11070*/  ISETP.GE.U32.AND P1, PT, R67, 0x7f000001, PT ;  /* 0x7f0000014300780c */ /* 0x000fe20003f26070 */
[----:B------:R-:W-:Y:S01]  /*11080*/  IADD3 R61, PT, PT, R90, R61, RZ ;  /* 0x0000003d5a3d7210 */ /* 0x000fe20007ffe0ff */
[----:B------:R-:W-:-:S07]  /*11090*/  IMAD.WIDE.U32 R118, R89, R122, RZ ;  /* 0x0000007a59767225 */ /* 0x000fce00078e00ff */
[----:B------:R-:W-:Y:S01]  /*110a0*/  @P0 IADD3 R80, PT, PT, R80, -0x7f000001, RZ ;  /* 0x80ffffff50500810 */ /* 0x000fe20007ffe0ff */
[----:B------:R-:W-:-:S03]  /*110b0*/  ISETP.GE.U32.AND P0, PT, R61, 0x7f000001, PT ;  /* 0x7f0000013d00780c */ /* 0x000fc60003f06070 */
[----:B------:R-:W-:Y:S01]  /*110c0*/  @P1 IADD3 R67, PT, PT, R67, -0x7f000001, RZ ;  /* 0x80ffffff43431810 */ /* 0x000fe20007ffe0ff */
[----:B------:R-:W-:-:S03]  /*110d0*/  ISETP.GE.U32.AND P1, PT, R51, 0x7f000001, PT ;  /* 0x7f0000013300780c */ /* 0x000fc60003f26070 */
[----:B------:R-:W-:Y:S01]  /*110e0*/  IADD3 R80, PT, PT, R80, R67, RZ ;  /* 0x0000004350507210 */ /* 0x000fe20007ffe0ff */
        /* <DEDUP_REMOVED lines=43> */
[----:B------:R-:W-:Y:S01]  /*113a0*/  ISETP.GE.U32.AND P2, PT, R81, 0x7f000001, PT ;  /* 0x7f0000015100780c */ /* 0x000fe20003f46070 */
[----:B------:R-:W-:Y:S01]  /*113b0*/  ISETP.GE.U32.AND P1, PT, R61, 0x7f000001, PT ;  /* 0x7f0000013d00780c */ /* 0x000fe20003f26070 */
[----:B------:R-:W-:-:S11]  /*113c0*/  ISETP.GE.U32.AND P0, PT, R123, 0x7f000001, PT ;  /* 0x7f0000017b00780c */ /* 0x000fd60003f06070 */
[----:B------:R-:W-:Y:S01]  /*113d0*/  @P2 IADD3 R81, PT, PT, R81, -0x7f000001, RZ ;  /* 0x80ffffff51512810 */ /* 0x000fe20007ffe0ff */
[----:B------:R-:W-:-:S04]  /*113e0*/  ISETP.GE.U32.AND P2, PT, R83, 0x7f000001, PT ;  /* 0x7f0000015300780c */ /* 0x000fc80003f46070 */
[----:B------:R-:W-:Y:S01]  /*113f0*/  IMAD.WIDE.U32 R118, R81, 0x5fffffa, RZ ;  /* 0x05fffffa51767825 */ /* 0x000fe200078e00ff */
[----:B------:R-:W-:-:S03]  /*11400*/  @P1 IADD3 R61, PT, PT, R61, -0x7f000001, RZ ;  /* 0x80ffffff3d3d1810 */ /* 0x000fc60007ffe0ff */
[----:B------:R-:W-:Y:S01]  /*11410*/  IMAD R81, R81, 0x6, RZ ;  /* 0x0000000651517824 */ /* 0x000fe200078e02ff */
[----:B------:R-:W-:-:S04]  /*11420*/  @P0 IADD3 R123, PT, PT, R123, -0x7f000001, RZ ;  /* 0x80ffffff7b7b0810 */ /* 0x000fc80007ffe0ff */
[----:B------:R-:W-:Y:S01]  /*11430*/  @P2 IADD3 R83, PT, PT, R83, -0x7f000001, RZ ;  /* 0x80ffffff53532810 */ /* 0x000fe20007ffe0ff */
[----:B------:R-:W-:Y:S01]  /*11440*/  IMAD.HI.U32 R68, R81, 0x7f000001, R118 ;  /* 0x7f00000151447827 */ /* 0x000fe200078e0076 */
[----:B------:R-:W-:-:S03]  /*11450*/  IADD3 R81, PT, PT, R123, R61, RZ ;  /* 0x0000003d7b517210 */ /* 0x000fc60007ffe0ff */
[----:B------:R-:W-:-:S04]  /*11460*/  IMAD.WIDE.U32 R118, R83, R45, RZ ;  /* 0x0000002d53767225 */ /* 0x000fc800078e00ff */
[----:B------:R-:W-:-:S04]  /*11470*/  IMAD R61, R118, 0x7effffff, RZ ;  /* 0x7effffff763d7824 */ /* 0x000fc800078e02ff */
[----:B------:R-:W-:-:S05]  /*11480*/  IMAD.HI.U32 R61, R61, 0x7f000001, R118 ;  /* 0x7f0000013d3d7827 */ /* 0x000fca00078e0076 */
[----:B------:R-:W-:-:S13]  /*11490*/  ISETP.GE.U32.AND P0, PT, R61, 0x7f000001, PT ;  /* 0x7f0000013d00780c */ /* 0x000fda0003f06070 */
[----:B------:R-:W-:Y:S01]  /*114a0*/  @P0 IADD3 R61, PT, PT, R61, -0x7f000001, RZ ;  /* 0x80ffffff3d3d0810 */ /* 0x000fe20007ffe0ff */
[----:B------:R-:W-:-:S13]  /*114b0*/  ISETP.GE.U32.AND P0, PT, R80, 0x7f000001, PT ;  /* 0x7f0000015000780c */ /* 0x000fda0003f06070 */
[----:B------:R-:W-:-:S05]  /*114c0*/  @P0 IADD3 R80, PT, PT, R80, -0x7f000001, RZ ;  /* 0x80ffffff50500810 */ /* 0x000fca0007ffe0ff */
[----:B------:R-:W-:-:S04]  /*114d0*/  IMAD.WIDE.U32 R118, R80, R116, RZ ;  /* 0x0000007450767225 */ /* 0x000fc800078e00ff */
[----:B------:R-:W-:-:S04]  /*114e0*/  IMAD R117, R118, 0x7effffff, RZ ;  /* 0x7effffff76757824 */ /* 0x000fc800078e02ff */
[----:B------:R-:W-:-:S05]  /*114f0*/  IMAD.HI.U32 R117, R117, 0x7f000001, R118 ;  /* 0x7f00000175757827 */ /* 0x000fca00078e0076 */
[----:B------:R-:W-:Y:S01]  /*11500*/  ISETP.GE.U32.AND P0, PT, R117, 0x7f000001, PT ;  /* 0x7f0000017500780c */ /* 0x000fe20003f06070 */
[----:B------:R-:W-:Y:S01]  /*11510*/  ISETP.GE.U32.AND P2, PT, R68, 0x7f000001, PT ;  /* 0x7f0000014400780c */ /* 0x000fe20003f46070 */
[----:B------:R-:W-:-:S11]  /*11520*/  ISETP.GE.U32.AND P1, PT, R61, 0x7f000001, PT ;  /* 0x7f0000013d00780c */ /* 0x000fd60003f26070 */
[----:B------:R-:W-:Y:S02]  /*11530*/  @P0 IADD3 R117, PT, PT, R117, -0x7f000001, RZ ;  /* 0x80ffffff75750810 */ /* 0x000fe40007ffe0ff */
[----:B------:R-:W-:Y:S02]  /*11540*/  @P2 IADD3 R68, PT, PT, R68, -0x7f000001, RZ ;  /* 0x80ffffff44442810 */ /* 0x000fe40007ffe0ff */
[----:B------:R-:W-:Y:S01]  /*11550*/  @P1 IADD3 R61, PT, PT, R61, -0x7f000001, RZ ;  /* 0x80ffffff3d3d1810 */ /* 0x000fe20007ffe0ff */
[----:B------:R-:W-:-:S04]  /*11560*/  IMAD.WIDE.U32 R118, R117, 0x5fffffa, RZ ;  /* 0x05fffffa75767825 */ /* 0x000fc800078e00ff */
[----:B------:R-:W-:Y:S01]  /*11570*/  IMAD R117, R117, 0x6, RZ ;  /* 0x0000000675757824 */ /* 0x000fe200078e02ff */
[----:B------:R-:W-:-:S03]  /*11580*/  IADD3 R61, PT, PT, R61, R68, RZ ;  /* 0x000000443d3d7210 */ /* 0x000fc60007ffe0ff */
[----:B------:R-:W-:Y:S02]  /*11590*/  IMAD.HI.U32 R118, R117, 0x7f000001, R118 ;  /* 0x7f00000175767827 */ /* 0x000fe400078e0076 */
[----:B------:R-:W-:-:S03]  /*115a0*/  ISETP.GE.U32.AND P0, PT, R61, 0x7f000001, PT ;  /* 0x7f0000013d00780c */ /* 0x000fc60003f06070 */
[----:B------:R-:W-:-:S10]  /*115b0*/  ISETP.GE.U32.AND P1, PT, R118, 0x7f000001, PT ;  /* 0x7f0000017600780c */ /* 0x000fd40003f26070 */
[----:B------:R-:W-:-:S03]  /*115c0*/  @P0 IADD3 R61, PT, PT, R61, -0x7f000001, RZ ;  /* 0x80ffffff3d3d0810 */ /* 0x000fc60007ffe0ff */
        /* <DEDUP_REMOVED lines=16> */
[----:B------:R-:W-:Y:S01]  /*116d0*/  IMAD.WIDE.U32 R118, R80, R122, RZ ;  /* 0x0000007a50767225 */ /* 0x000fe200078e00ff */
[----:B------:R-:W-:-:S09]  /*116e0*/  IADD3 R48, PT, PT, R74, R48, RZ ;  /* 0x000000304a307210 */ /* 0x000fd20007ffe0ff */
[----:B------:R-:W-:Y:S02]  /*116f0*/  @P1 IADD3 R117, PT, PT, R117, -0x7f000001, RZ ;  /* 0x80ffffff75751810 */ /* 0x000fe40007ffe0ff */
        /* <DEDUP_REMOVED lines=13> */
[----:B------:R-:W-:Y:S01]  /*117d0*/  @P1 IADD3 R74, PT, PT, R74, -0x7f000001, RZ ;  /* 0x80ffffff4a4a1810 */ /* 0x000fe20007ffe0ff */
[----:B------:R-:W-:-:S03]  /*117e0*/  IMAD.WIDE.U32 R118, R81, R113, RZ ;  /* 0x0000007151767225 */ /* 0x000fc600078e00ff */
        /* <DEDUP_REMOVED lines=24> */
[----:B------:R-:W-:-:S08]  /*11970*/  IMAD.WIDE.U32 R118, R83, R116, RZ ;  /* 0x0000007453767225 */ /* 0x000fd000078e00ff */
[----:B------:R-:W-:Y:S01]  /*11980*/  @P0 IADD3 R74, PT, PT, R74, -0x7f000001, RZ ;  /* 0x80ffffff4a4a0810 */ /* 0x000fe20007ffe0ff */
[----:B------:R-:W-:-:S03]  /*11990*/  ISETP.GE.U32.AND P0, PT, R82, 0x7f000001, PT ;  /* 0x7f0000015200780c */ /* 0x000fc60003f06070 */
[----:B------:R-:W-:-:S04]  /*119a0*/  @P1 IADD3 R117, PT, PT, R117, -0x7f000001, RZ ;  /* 0x80ffffff75751810 */ /* 0x000fc80007ffe0ff */
[----:B------:R-:W-:Y:S01]  /*119b0*/  IADD3 R74, PT, PT, R74, R117, RZ ;  /* 0x000000754a4a7210 */ /* 0x000fe20007ffe0ff */
        /* <DEDUP_REMOVED lines=36> */
[----:B------:R-:W-:Y:S01]  /*11c00*/  @P1 IADD3 R117, PT, PT, R117, -0x7f000001, RZ ;  /* 0x80ffffff75751810 */ /* 0x000fe20007ffe0ff */
[----:B------:R-:W-:-:S03]  /*11c10*/  ISETP.GE.U32.AND P1, PT, R120, 0x7f000001, PT ;  /* 0x7f0000017800780c */ /* 0x000fc60003f26070 */
[----:B------:R-:W-:Y:S01]  /*11c20*/  IADD3 R68, PT, PT, R68, R117, RZ ;  /* 0x0000007544447210 */ /* 0x000fe20007ffe0ff */
[----:B------:R-:W-:Y:S01]  /*11c30*/  IMAD R117, R118, 0x7effffff, RZ ;  /* 0x7effffff76757824 */ /* 0x000fe200078e02ff */
[----:B------:R-:W-:Y:S01]  /*11c40*/  IADD3 R121, PT, PT, R82, R121, RZ ;  /* 0x0000007952797210 */ /* 0x000fe20007ffe0ff */
[----:B------:R-:W-:-:S04]  /*11c50*/  IMAD.WIDE.U32 R82, R83, R62, RZ ;  /* 0x0000003e53527225 */ /* 0x000fc800078e00ff */
[----:B------:R-:W-:Y:S01]  /*11c60*/  IMAD.HI.U32 R117, R117, 0x7f000001, R118 ;  /* 0x7f00000175757827 */ /* 0x000fe200078e0076 */
[----:B------:R-:W-:-:S03]  /*11c70*/  @P0 IADD3 R75, PT, PT, R75, -0x7f000001, RZ ;  /* 0x80ffffff4b4b0810 */ /* 0x000fc60007ffe0ff */
[----:B------:R-:W-:Y:S01]  /*11c80*/  IMAD R119, R82, 0x7effffff, RZ ;  /* 0x7effffff52777824 */ /* 0x000fe200078e02ff */
[----:B------:R-:W-:Y:S01]  /*11c90*/  ISETP.GE.U32.AND P0, PT, R117, 0x7f000001, PT ;  /* 0x7f0000017500780c */ /* 0x000fe20003f06070 */
[----:B------:R-:W-:Y:S02]  /*11ca0*/  @P1 IADD3 R120, PT, PT, R120, -0x7f000001, RZ ;  /* 0x80ffffff78781810 */ /* 0x000fe40007ffe0ff */
[----:B------:R-:W-:-:S04]  /*11cb0*/  IMAD.HI.U32 R82, R119, 0x7f000001, R82 ;  /* 0x7f00000177527827 */ /* 0x000fc800078e0052 */
[----:B------:R-:W-:Y:S01]  /*11cc0*/  IMAD.WIDE.U32 R118, R71, R116, RZ ;  /* 0x0000007447767225 */ /* 0x000fe200078e00ff */
[----:B------:R-:W-:-:S03]  /*11cd0*/  IADD3 R120, PT, PT, R75, R120, RZ ;  /* 0x000000784b787210 */ /* 0x000fc60007ffe0ff */
[----:B------:R-:W-:Y:S02]  /*11ce0*/  IMAD R75, R118, 0x7effffff, RZ ;  /* 0x7effffff764b7824 */ /* 0x000fe400078e02ff */
[----:B------:R-:W-:Y:S02]  /*11cf0*/  @P0 IADD3 R117, PT, PT, R117, -0x7f000001, RZ ;  /* 0x80ffffff75750810 */ /* 0x000fe40007ffe0ff */
[----:B------:R-:W-:-:S03]  /*11d00*/  IMAD.HI.U32 R118, R75, 0x7f000001, R118 ;  /* 0x7f0000014b767827 */ /* 0x000fc600078e0076 */
[----:B------:R-:W-:Y:S02]  /*11d10*/  ISETP.GE.U32.AND P0, PT, R117, 0x7f000001, PT ;  /* 0x7f0000017500780c */ /* 0x000fe40003f06070 */
[----:B------:R-:W-:-:S11]  /*11d20*/  ISETP.GE.U32.AND P1, PT, R118, 0x7f000001, PT ;  /* 0x7f0000017600780c */ /* 0x000fd60003f26070 */
        /* <DEDUP_REMOVED lines=20> */
[----:B------:R-:W-:Y:S02]  /*11e70*/  IMAD R83, R118, 0x7effffff, RZ ;  /* 0x7effffff76537824 */ /* 0x000fe400078e02ff */
[----:B------:R-:W-:-:S04]  /*11e80*/  IMAD.WIDE.U32 R80, R81, R62, RZ ;  /* 0x0000003e51507225 */ /* 0x000fc800078e00ff */
[----:B------:R-:W-:-:S04]  /*11e90*/  IMAD.HI.U32 R83, R83, 0x7f000001, R118 ;  /* 0x7f00000153537827 */ /* 0x000fc800078e0076 */
[----:B------:R-:W-:Y:S02]  /*11ea0*/  IMAD R71, R80, 0x7effffff, RZ ;  /* 0x7effffff50477824 */ /* 0x000fe400078e02ff */
[----:B------:R-:W-:-:S04]  /*11eb0*/  IMAD.WIDE.U32 R118, R74, R122, RZ ;  /* 0x0000007a4a767225 */ /* 0x000fc800078e00ff */
[----:B------:R-:W-:-:S04]  /*11ec0*/  IMAD.HI.U32 R81, R71, 0x7f000001, R80 ;  /* 0x7f00000147517827 */ /* 0x000fc800078e0050 */
        /* <DEDUP_REMOVED lines=15> */
[----:B------:R-:W-:-:S12]  /*11fc0*/  ISETP.GE.U32.AND P1, PT, R117, 0x7f000001, PT ;  /* 0x7f0000017500780c */ /* 0x000fd80003f26070 */
[----:B------:R-:W-:Y:S01]  /*11fd0*/  @P0 IADD3 R71, PT, PT, R71, -0x7f000001, RZ ;  /* 0x80ffffff47470810 */ /* 0x000fe20007ffe0ff */
[----:B------:R-:W-:Y:S01]  /*11fe0*/  ISETP.GE.U32.AND P0, PT, R54, 0x7f000001, PT ;  /* 0x7f0000013600780c */ /* 0x000fe20003f06070 */
[----:B------:R-:W-:Y:S01]  /*11ff0*/  @P1 IADD3 R117, PT, PT, R117, -0x7f000001, RZ ;  /* 0x80ffffff75751810 */ /* 0x000fe20007ffe0ff */
[----:B------:R-:W-:-:S11]  /*12000*/  ISETP.GE.U32.AND P1, PT, R68, 0x7f000001, PT ;  /* 0x7f0000014400780c */ /* 0x000fd60003f26070 */
[----:B------:R-:W-:-:S05]  /*12010*/  @P0 IADD3 R54, PT, PT, R54, -0x7f000001, RZ ;  /* 0x80ffffff36360810 */ /* 0x000fca0007ffe0ff */
[----:B------:R-:W-:Y:S01]  /*12020*/  ISETP.GE.U32.AND P0, PT, R54, 0x7f000001, PT ;  /* 0x7f0000013600780c */ /* 0x000fe20003f06070 */
[----:B------:R-:W-:Y:S01]  /*12030*/  @P1 IADD3 R68, PT, PT, R68, -0x7f000001, RZ ;  /* 0x80ffffff44441810 */ /* 0x000fe20007ffe0ff */
[----:B------:R-:W-:Y:S01]  /*12040*/  ISETP.GE.U32.AND P2, PT, R71, 0x7f000001, PT ;  /* 0x7f0000014700780c */ /* 0x000fe20003f46070 */
[----:B------:R-:W-:-:S03]  /*12050*/  IADD3 R62, PT, PT, R123, R117, RZ ;  /* 0x000000757b3e7210 */ /* 0x000fc60007ffe0ff */
[----:B------:R-:W-:-:S07]  /*12060*/  IMAD.WIDE.U32 R118, R68, R116, RZ ;  /* 0x0000007444767225 */ /* 0x000fce00078e00ff */
[----:B------:R-:W-:Y:S01]  /*12070*/  @P0 IADD3 R54, PT, PT, R54, -0x7f000001, RZ ;  /* 0x80ffffff36360810 */ /* 0x000fe20007ffe0ff */
[----:B------:R-:W-:-:S04]  /*12080*/  IMAD R117, R118, 0x7effffff, RZ ;  /* 0x7effffff76757824 */ /* 0x000fc800078e02ff */
[----:B------:R-:W-:Y:S01]  /*12090*/  ISETP.GE.U32.AND P0, PT, R54, 0x7f000001, PT ;  /* 0x7f0000013600780c */ /* 0x000fe20003f06070 */
[----:B------:R-:W-:Y:S01]  /*120a0*/  ISETP.GE.U32.AND P1, PT, R102, 0x7f000001, PT ;  /* 0x7f0000016600780c */ /* 0x000fe20003f26070 */
[----:B------:R-:W-:Y:S01]  /*120b0*/  IMAD.HI.U32 R117, R117, 0x7f000001, R118 ;  /* 0x7f00000175757827 */ /* 0x000fe200078e0076 */
[----:B------:R-:W-:-:S04]  /*120c0*/  @P2 IADD3 R71, PT, PT, R71, -0x7f000001, RZ ;  /* 0x80ffffff47472810 */ /* 0x000fc80007ffe0ff */
[----:B------:R-:W-:Y:S01]  /*120d0*/  ISETP.GE.U32.AND P2, PT, R117, 0x7f000001, PT ;  /* 0x7f0000017500780c */ /* 0x000fe20003f46070 */
[----:B------:R-:W-:-:S05]  /*120e0*/  ISETP.GE.U32.AND P3, PT, R80, 0x7f000001, PT ;  /* 0x7f0000015000780c */ /* 0x000fca0003f66070 */
[----:B------:R-:W-:Y:S02]  /*120f0*/  @P0 IADD3 R54, PT, PT, R54, -0x7f000001, RZ ;  /* 0x80ffffff36360810 */ /* 0x000fe40007ffe0ff */
[----:B------:R-:W-:-:S03]  /*12100*/  @P1 IADD3 R102, PT, PT, R102, -0x7f000001, RZ ;  /* 0x80ffffff66661810 */ /* 0x000fc60007ffe0ff */
[----:B------:R-:W-:Y:S02]  /*12110*/  ISETP.GE.U32.AND P0, PT, R54, 0x7f000001, PT ;  /* 0x7f0000013600780c */ /* 0x000fe40003f06070 */
[----:B------:R-:W-:Y:S01]  /*12120*/  ISETP.GE.U32.AND P1, PT, R102, 0x7f000001, PT ;  /* 0x7f0000016600780c */ /* 0x000fe20003f26070 */
[----:B------:R-:W-:Y:S02]  /*12130*/  @P2 IADD3 R117, PT, PT, R117, -0x7f000001, RZ ;  /* 0x80ffffff75752810 */ /* 0x000fe40007ffe0ff */
[----:B------:R-:W-:-:S03]  /*12140*/  @P3 IADD3 R80, PT, PT, R80, -0x7f000001, RZ ;  /* 0x80ffffff50503810 */ /* 0x000fc60007ffe0ff */
[----:B------:R-:W-:-:S04]  /*12150*/  IMAD.WIDE.U32 R118, R117, 0x5fffffa, RZ ;  /* 0x05fffffa75767825 */ /* 0x000fc800078e00ff */
[----:B------:R-:W-:Y:S01]  /*12160*/  IMAD R117, R117, 0x6, RZ ;  /* 0x0000000675757824 */ /* 0x000fe200078e02ff */
[----:B------:R-:W-:Y:S02]  /*12170*/  @P0 IADD3 R54, PT, PT, R54, -0x7f000001, RZ ;  /* 0x80ffffff36360810 */ /* 0x000fe40007ffe0ff */
[----:B------:R-:W-:Y:S02]  /*12180*/  IADD3 R71, PT, PT, R71, R80, RZ ;  /* 0x0000005047477210 */ /* 0x000fe40007ffe0ff */
[----:B------:R-:W-:Y:S01]  /*12190*/  @P1 IADD3 R102, PT, PT, R102, -0x7f000001, RZ ;  /* 0x80ffffff66661810 */ /* 0x000fe20007ffe0ff */
[----:B------:R-:W-:Y:S01]  /*121a0*/  IMAD.HI.U32 R118, R117, 0x7f000001, R118 ;  /* 0x7f00000175767827 */ /* 0x000fe200078e0076 */
[----:B------:R-:W-:Y:S01]  /*121b0*/  ISETP.GE.U32.AND P0, PT, R54, 0x7f000001, PT ;  /* 0x7f0000013600780c */ /* 0x000fe20003f06070 */
[----:B------:R-:W-:Y:S02]  /*121c0*/  ISETP.GE.U32.AND P2, PT, R71, 0x7f000001, PT ;  /* 0x7f0000014700780c */ /* 0x000fe40003f46070 */
[----:B------:R-:W-:Y:S01]  /*121d0*/  ISETP.GE.U32.AND P1, PT, R102, 0x7f000001, PT ;  /* 0x7f0000016600780c */ /* 0x000fe20003f26070 */
[----:B------:R-:W-:-:S09]  /*121e0*/  ISETP.GE.U32.AND P3, PT, R118, 0x7f000001, PT ;  /* 0x7f0000017600780c */ /* 0x000fd20003f66070 */
[----:B------:R-:W-:Y:S02]  /*121f0*/  @P0 IADD3 R54, PT, PT, R54, -0x7f000001, RZ ;  /* 0x80ffffff36360810 */ /* 0x000fe40007ffe0ff */
[----:B------:R-:W-:Y:S02]  /*12200*/  @P2 IADD3 R71, PT, PT, R71, -0x7f000001, RZ ;  /* 0x80ffffff47472810 */ /* 0x000fe40007ffe0ff */
[----:B------:R-:W-:Y:S02]  /*12210*/  @P1 IADD3 R102, PT, PT, R102, -0x7f000001, RZ ;  /* 0x80ffffff66661810 */ /* 0x000fe40007ffe0ff */
[----:B------:R-:W-:Y:S02]  /*12220*/  @P3 IADD3 R118, PT, PT, R118, -0x7f000001, RZ ;  /* 0x80ffffff76763810 */ /* 0x000fe40007ffe0ff */
[----:B------:R-:W-:Y:S01]  /*12230*/  IADD3 R117, PT, PT, R17, R54, RZ ;  /* 0x0000003611757210 */ /* 0x000fe20007ffe0ff */
[----:B------:R-:W-:Y:S01]  /*12240*/  ISETP.GE.U32.AND P1, PT, R102, 0x7f000001, PT ;  /* 0x7f0000016600780c */ /* 0x000fe20003f26070 */
[----:B------:R-:W-:Y:S01]  /*12250*/  IADD3 R54, PT, PT, R71, R118, RZ ;  /* 0x0000007647367210 */ /* 0x000fe20007ffe0ff */
[----:B------:R-:W-:-:S02]  /*12260*/  IMAD.WIDE.U32 R118, R61, R113, RZ ;  /* 0x000000713d767225 */ /* 0x000fc400078e00ff */
[----:B------:R-:W-:Y:S02]  /*12270*/  ISETP.GE.U32.AND P0, PT, R117, 0x7f000001, PT ;  /* 0x7f0000017500780c */ /* 0x000fe40003f06070 */
[----:B------:R-:W-:-:S04]  /*12280*/  IMAD R71, R118, 0x7effffff, RZ ;  /* 0x7effffff76477824 */ /* 0x000fc800078e02ff */
[----:B------:R-:W-:-:S03]  /*12290*/  IMAD.HI.U32 R80, R71, 0x7f000001, R118 ;  /* 0x7f00000147507827 */ /* 0x000fc600078e0076 */
[----:B------:R-:W-:-:S04]  /*122a0*/  @P1 IADD3 R102, PT, PT, R102, -0x7f000001, RZ ;  /* 0x80ffffff66661810 */ /* 0x000fc80007ffe0ff */
[----:B------:R-:W-:Y:S01]  /*122b0*/  @P0 IADD3 R117, PT, PT, R117, -0x7f000001, RZ ;  /* 0x80ffffff75750810 */ /* 0x000fe20007ffe0ff */
[----:B------:R-:W-:Y:S01]  /*122c0*/  ISETP.GE.U32.AND P0, PT, R80, 0x7f000001, PT ;  /* 0x7f0000015000780c */ /* 0x000fe20003f06070 */
[----:B------:R-:W-:Y:S01]  /*122d0*/  ISETP.GE.U32.AND P1, PT, R102, 0x7f000001, PT ;  /* 0x7f0000016600780c */ /* 0x000fe20003f26070 */
[----:B------:R-:W-:-:S04]  /*122e0*/  IMAD.WIDE.U32 R118, R74, R45, RZ ;  /* 0x0000002d4a767225 */ /* 0x000fc800078e00ff */
[----:B------:R-:W-:-:S07]  /*122f0*/  IMAD R71, R118, 0x7effffff, RZ ;  /* 0x7effffff76477824 */ /* 0x000fce00078e02ff */
[----:B------:R-:W-:Y:S02]  /*12300*/  @P0 IADD3 R80, PT, PT, R80, -0x7f000001, RZ ;  /* 0x80ffffff50500810 */ /* 0x000fe40007ffe0ff */
[----:B------:R-:W-:Y:S01]  /*12310*/  @P1 IADD3 R102, PT, PT, R102, -0x7f000001, RZ ;  /* 0x80ffffff66661810 */ /* 0x000fe20007ffe0ff */
[----:B------:R-:W-:Y:S02]  /*12320*/  IMAD.HI.U32 R71, R71, 0x7f000001, R118 ;  /* 0x7f00000147477827 */ /* 0x000fe400078e0076 */
[----:B------:R-:W-:Y:S02]  /*12330*/  ISETP.GE.U32.AND P0, PT, R80, 0x7f000001, PT ;  /* 0x7f0000015000780c */ /* 0x000fe40003f06070 */
[----:B------:R-:W-:Y:S01]  /*12340*/  IMAD.WIDE.U32 R118, R68, R122, RZ ;  /* 0x0000007a44767225 */ /* 0x000fe200078e00ff */
[----:B------:R-:W-:-:S03]  /*12350*/  IADD3 R102, PT, PT, R117, R102, RZ ;  /* 0x0000006675667210 */ /* 0x000fc60007ffe0ff */
[----:B------:R-:W-:-:S04]  /*12360*/  IMAD R117, R118, 0x7effffff, RZ ;  /* 0x7effffff76757824 */ /* 0x000fc800078e02ff */
[----:B------:R-:W-:-:S03]  /*12370*/  IMAD.HI.U32 R117, R117, 0x7f000001, R118 ;  /* 0x7f00000175757827 */ /* 0x000fc600078e0076 */
[----:B------:R-:W-:Y:S02]  /*12380*/  @P0 IADD3 R80, PT, PT, R80, -0x7f000001, RZ ;  /* 0x80ffffff50500810 */ /* 0x000fe40007ffe0ff */
[----:B------:R-:W-:Y:S01]  /*12390*/  ISETP.GE.U32.AND P0, PT, R117, 0x7f000001, PT ;  /* 0x7f0000017500780c */ /* 0x000fe20003f06070 */
[----:B------:R-:W-:-:S12]  /*123a0*/  ISETP.GE.U32.AND P1, PT, R71, 0x7f000001, PT ;  /* 0x7f0000014700780c */ /* 0x000fd80003f26070 */
[----:B------:R-:W-:Y:S02]  /*123b0*/  @P0 IADD3 R117, PT, PT, R117, -0x7f000001, RZ ;  /* 0x80ffffff75750810 */ /* 0x000fe40007ffe0ff */
[----:B------:R-:W-:-:S03]  /*123c0*/  @P1 IADD3 R71, PT, PT, R71, -0x7f000001, RZ ;  /* 0x80ffffff47471810 */ /* 0x000fc60007ffe0ff */
[----:B------:R-:W-:-:S04]  /*123d0*/  IMAD.WIDE.U32 R118, R117, 0x5fffffa, RZ ;  /* 0x05fffffa75767825 */ /* 0x000fc800078e00ff */
[----:B------:R-:W-:Y:S01]  /*123e0*/  IMAD R117, R117, 0x6, RZ ;  /* 0x0000000675757824 */ /* 0x000fe200078e02ff */
[----:B------:R-:W-:-:S03]  /*123f0*/  IADD3 R71, PT, PT, R80, R71, RZ ;  /* 0x0000004750477210 */ /* 0x000fc60007ffe0ff */
        /* <DEDUP_REMOVED lines=9> */
[----:B------:R-:W-:Y:S01]  /*12490*/  IMAD R117, R118, 0x7effffff, RZ ;  /* 0x7effffff76757824 */ /* 0x000fe200078e02ff */
[----:B------:R-:W-:Y:S01]  /*124a0*/  ISETP.GE.U32.AND P0, PT, R38, 0x7f000001, PT ;  /* 0x7f0000012600780c */ /* 0x000fe20003f06070 */
[----:B------:R-:W-:Y:S02]  /*124b0*/  ISETP.GE.U32.AND P1, PT, R39, 0x7f000001, PT ;  /* 0x7f0000012700780c */ /* 0x000fe40003f26070 */
[----:B------:R-:W-:-:S05]  /*124c0*/  IMAD.HI.U32 R117, R117, 0x7f000001, R118 ;  /* 0x7f00000175757827 */ /* 0x000fca00078e0076 */
[----:B------:R-:W-:-:S05]  /*124d0*/  ISETP.GE.U32.AND P2, PT, R117, 0x7f000001, PT ;  /* 0x7f0000017500780c */ /* 0x000fca0003f46070 */
[----:B------:R-:W-:Y:S02]  /*124e0*/  @P0 IADD3 R38, PT, PT, R38, -0x7f000001, RZ ;  /* 0x80ffffff26260810 */ /* 0x000fe40007ffe0ff */
[----:B------:R-:W-:-:S05]  /*124f0*/  @P1 IADD3 R39, PT, PT, R39, -0x7f000001, RZ ;  /* 0x80ffffff27271810 */ /* 0x000fca0007ffe0ff */
[----:B------:R-:W-:Y:S01]  /*12500*/  ISETP.GE.U32.AND P3, PT, R39, 0x7f000001, PT ;  /* 0x7f0000012700780c */ /* 0x000fe20003f66070 */
[----:B------:R-:W-:Y:S01]  /*12510*/  @P2 IADD3 R117, PT, PT, R117, -0x7f000001, RZ ;  /* 0x80ffffff75752810 */ /* 0x000fe20007ffe0ff */
[----:B------:R-:W-:-:S04]  /*12520*/  ISETP.GE.U32.AND P2, PT, R38, 0x7f000001, PT ;  /* 0x7f0000012600780c */ /* 0x000fc80003f46070 */
[----:B------:R-:W-:-:S04]  /*12530*/  IMAD.WIDE.U32 R118, R117, 0x5fffffa, RZ ;  /* 0x05fffffa75767825 */ /* 0x000fc800078e00ff */
[----:B------:R-:W-:-:S03]  /*12540*/  IMAD R117, R117, 0x6, RZ ;  /* 0x0000000675757824 */ /* 0x000fc600078e02ff */
[----:B------:R-:W-:Y:S02]  /*12550*/  @P3 IADD3 R39, PT, PT, R39, -0x7f000001, RZ ;  /* 0x80ffffff27273810 */ /* 0x000fe40007ffe0ff */
[----:B------:R-:W-:Y:S01]  /*12560*/  @P2 IADD3 R38, PT, PT, R38, -0x7f000001, RZ ;  /* 0x80ffffff26262810 */ /* 0x000fe20007ffe0ff */
[----:B------:R-:W-:Y:S02]  /*12570*/  IMAD.HI.U32 R117, R117, 0x7f000001, R118 ;  /* 0x7f00000175757827 */ /* 0x000fe400078e0076 */
[----:B------:R-:W-:Y:S02]  /*12580*/  ISETP.GE.U32.AND P3, PT, R39, 0x7f000001, PT ;  /* 0x7f0000012700780c */ /* 0x000fe40003f66070 */
[----:B------:R-:W-:Y:S01]  /*12590*/  ISETP.GE.U32.AND P2, PT, R38, 0x7f000001, PT ;  /* 0x7f0000012600780c */ /* 0x000fe20003f46070 */
[----:B------:R-:W-:Y:S01]  /*125a0*/  ISETP.GE.U32.AND P0, PT, R117, 0x7f000001, PT ;  /* 0x7f0000017500780c */ /* 0x000fe20003f06070 */
[----:B------:R-:W-:Y:S01]  /*125b0*/  ISETP.GE.U32.AND P1, PT, R54, 0x7f000001, PT ;  /* 0x7f0000013600780c */ /* 0x000fe20003f26070 */
[----:B------:R-:W-:-:S08]  /*125c0*/  ISETP.GE.U32.AND P4, PT, R99, 0x7f000001, PT ;  /* 0x7f0000016300780c */ /* 0x000fd00003f86070 */
[----:B------:R-:W-:Y:S02]  /*125d0*/  @P3 IADD3 R39, PT, PT, R39, -0x7f000001, RZ ;  /* 0x80ffffff27273810 */ /* 0x000fe40007ffe0ff */
[----:B------:R-:W-:Y:S02]  /*125e0*/  @P2 IADD3 R38, PT, PT, R38, -0x7f000001, RZ ;  /* 0x80ffffff26262810 */ /* 0x000fe40007ffe0ff */
[----:B------:R-:W-:Y:S02]  /*125f0*/  @P0 IADD3 R117, PT, PT, R117, -0x7f000001, RZ ;  /* 0x80ffffff75750810 */ /* 0x000fe40007ffe0ff */
[----:B------:R-:W-:Y:S02]  /*12600*/  @P1 IADD3 R54, PT, PT, R54, -0x7f000001, RZ ;  /* 0x80ffffff36361810 */ /* 0x000fe40007ffe0ff */
[----:B------:R-:W-:Y:S01]  /*12610*/  @P4 IADD3 R99, PT, PT, R99, -0x7f000001, RZ ;  /* 0x80ffffff63634810 */ /* 0x000fe20007ffe0ff */
[----:B------:R-:W-:Y:S01]  /*12620*/  ISETP.GE.U32.AND P1, PT, R39, 0x7f000001, PT ;  /* 0x7f0000012700780c */ /* 0x000fe20003f26070 */
[----:B------:R-:W-:Y:S01]  /*12630*/  ISETP.GE.U32.AND P0, PT, R38, 0x7f000001, PT ;  /* 0x7f0000012600780c */ /* 0x000fe20003f06070 */
[----:B------:R-:W-:-:S02]  /*12640*/  IMAD.WIDE.U32 R118, R62, R116, RZ ;  /* 0x000000743e767225 */ /* 0x000fc400078e00ff */
[----:B------:R-:W-:Y:S01]  /*12650*/  ISETP.GE.U32.AND P4, PT, R99, 0x7f000001, PT ;  /* 0x7f0000016300780c */ /* 0x000fe20003f86070 */
[----:B------:R-:W-:Y:S01]  /*12660*/  IADD3 R54, PT, PT, R54, R117, RZ ;  /* 0x0000007536367210 */ /* 0x000fe20007ffe0ff */
[----:B------:R-:W-:Y:S01]  /*12670*/  IMAD R117, R118, 0x7effffff, RZ ;  /* 0x7effffff76757824 */ /* 0x000fe200078e02ff */
[----:B------:R-:W-:-:S03]  /*12680*/  ISETP.GE.U32.AND P5, PT, R96, 0x7f000001, PT ;  /* 0x7f0000016000780c */ /* 0x000fc60003fa6070 */
[----:B------:R-:W-:-:S03]  /*12690*/  IMAD.HI.U32 R119, R117, 0x7f000001, R118 ;  /* 0x7f00000175777827 */ /* 0x000fc600078e0076 */
[----:B------:R-:W-:Y:S02]  /*126a0*/  @P1 IADD3 R39, PT, PT, R39, -0x7f000001, RZ ;  /* 0x80ffffff27271810 */ /* 0x000fe40007ffe0ff */
[----:B------:R-:W-:Y:S02]  /*126b0*/  @P0 IADD3 R38, PT, PT, R38, -0x7f000001, RZ ;  /* 0x80ffffff26260810 */ /* 0x000fe40007ffe0ff */
[----:B------:R-:W-:Y:S01]  /*126c0*/  @P4 IADD3 R99, PT, PT, R99, -0x7f000001, RZ ;  /* 0x80ffffff63634810 */ /* 0x000fe20007ffe0ff */
[----:B------:R-:W-:Y:S02]  /*126d0*/  ISETP.GE.U32.AND P0, PT, R39, 0x7f000001, PT ;  /* 0x7f0000012700780c */ /* 0x000fe40003f06070 */
[----:B------:R-:W-:Y:S01]  /*126e0*/  ISETP.GE.U32.AND P1, PT, R38, 0x7f000001, PT ;  /* 0x7f0000012600780c */ /* 0x000fe20003f26070 */
[----:B------:R-:W-:Y:S01]  /*126f0*/  ISETP.GE.U32.AND P4, PT, R119, 0x7f000001, PT ;  /* 0x7f0000017700780c */ /* 0x000fe20003f86070 */
[----:B------:R-:W-:-:S05]  /*12700*/  @P5 IADD3 R96, PT, PT, R96, -0x7f000001, RZ ;  /* 0x80ffffff60605810 */ /* 0x000fca0007ffe0ff */
[----:B------:R-:W-:-:S04]  /*12710*/  ISETP.GE.U32.AND P5, PT, R96, 0x7f000001, PT ;  /* 0x7f0000016000780c */ /* 0x000fc80003fa6070 */
[----:B------:R-:W-:Y:S02]  /*12720*/  @P0 IADD3 R39, PT, PT, R39, -0x7f000001, RZ ;  /* 0x80ffffff27270810 */ /* 0x000fe40007ffe0ff */
[----:B------:R-:W-:Y:S02]  /*12730*/  @P1 IADD3 R38, PT, PT, R38, -0x7f000001, RZ ;  /* 0x80ffffff26261810 */ /* 0x000fe40007ffe0ff */
[----:B------:R-:W-:Y:S02]  /*12740*/  @P4 IADD3 R119, PT, PT, R119, -0x7f000001, RZ ;  /* 0x80ffffff77774810 */ /* 0x000fe40007ffe0ff */
[----:B------:R-:W-:Y:S02]  /*12750*/  IADD3 R117, PT, PT, R25, R39, RZ ;  /* 0x0000002719757210 */ /* 0x000fe40007ffe0ff */
[----:B------:R-:W-:Y:S01]  /*12760*/  IADD3 R118, PT, PT, R27, R38, RZ ;  /* 0x000000261b767210 */ /* 0x000fe20007ffe0ff */
[----:B------:R-:W-:-:S04]  /*12770*/  IMAD.WIDE.U32 R38, R119, 0x5fffffa, RZ ;  /* 0x05fffffa77267825 */ /* 0x000fc800078e00ff */
[----:B------:R-:W-:Y:S01]  /*12780*/  IMAD R119, R119, 0x6, RZ ;  /* 0x0000000677777824 */ /* 0x000fe200078e02ff */
[----:B------:R-:W-:-:S03]  /*12790*/  @P5 IADD3 R96, PT, PT, R96, -0x7f000001, RZ ;  /* 0x80ffffff60605810 */ /* 0x000fc60007ffe0ff */
[----:B------:R-:W-:Y:S02]  /*127a0*/  IMAD.HI.U32 R80, R119, 0x7f000001, R38 ;  /* 0x7f00000177507827 */ /* 0x000fe400078e0026 */
[----:B------:R-:W2:Y:S01]  /*127b0*/  LDL.64 R38, [R1+0x100] ;  /* 0x0001000001267983 */ /* 0x000ea20000100a00 */
[----:B------:R-:W-:Y:S01]  /*127c0*/  ISETP.GE.U32.AND P3, PT, R96, 0x7f000001, PT ;  /* 0x7f0000016000780c */ /* 0x000fe20003f66070 */
[----:B------:R-:W-:-:S12]  /*127d0*/  ISETP.GE.U32.AND P2, PT, R99, 0x7f000001, PT ;  /* 0x7f0000016300780c */ /* 0x000fd80003f46070 */
[----:B------:R-:W-:Y:S02]  /*127e0*/  @P3 IADD3 R96, PT, PT, R96, -0x7f000001, RZ ;  /* 0x80ffffff60603810 */ /* 0x000fe40007ffe0ff */
[----:B------:R-:W-:-:S03]  /*127f0*/  @P2 IADD3 R99, PT, PT, R99, -0x7f000001, RZ ;  /* 0x80ffffff63632810 */ /* 0x000fc60007ffe0ff */
[----:B------:R-:W-:Y:S02]  /*12800*/  ISETP.GE.U32.AND P3, PT, R96, 0x7f000001, PT ;  /* 0x7f0000016000780c */ /* 0x000fe40003f66070 */
[----:B------:R-:W-:Y:S01]  /*12810*/  ISETP.GE.U32.AND P2, PT, R99, 0x7f000001, PT ;  /* 0x7f0000016300780c */ /* 0x000fe20003f46070 */
[----:B------:R-:W-:Y:S01]  /*12820*/  ISETP.GE.U32.AND P0, PT, R118, 0x7f000001, PT ;  /* 0x7f0000017600780c */ /* 0x000fe20003f06070 */
[----:B------:R-:W-:-:S09]  /*12830*/  ISETP.GE.U32.AND P1, PT, R117, 0x7f000001, PT ;  /* 0x7f0000017500780c */ /* 0x000fd20003f26070 */
[----:B------:R-:W-:Y:S02]  /*12840*/  @P3 IADD3 R96, PT, PT, R96, -0x7f000001, RZ ;  /* 0x80ffffff60603810 */ /* 0x000fe40007ffe0ff */
[----:B------:R-:W-:-:S03]  /*12850*/  @P2 IADD3 R99, PT, PT, R99, -0x7f000001, RZ ;  /* 0x80ffffff63632810 */ /* 0x000fc60007ffe0ff */
[----:B------:R-:W-:Y:S01]  /*12860*/  ISETP.GE.U32.AND P2, PT, R96, 0x7f000001, PT ;  /* 0x7f0000016000780c */ /* 0x000fe20003f46070 */
[----:B------:R-:W-:Y:S01]  /*12870*/  @P0 IADD3 R118, PT, PT, R118, -0x7f000001, RZ ;  /* 0x80ffffff76760810 */ /* 0x000fe20007ffe0ff */
[----:B------:R-:W-:Y:S01]  /*12880*/  ISETP.GE.U32.AND P0, PT, R42, 0x7f000001, PT ;  /* 0x7f0000012a00780c */ /* 0x000fe20003f06070 */
[----:B------:R-:W-:Y:S01]  /*12890*/  @P1 IADD3 R117, PT, PT, R117, -0x7f000001, RZ ;  /* 0x80ffffff75751810 */ /* 0x000fe20007ffe0ff */
[----:B------:R-:W-:-:S09]  /*128a0*/  ISETP.GE.U32.AND P1, PT, R71, 0x7f000001, PT ;  /* 0x7f0000014700780c */ /* 0x000fd20003f26070 */
[----:B------:R-:W-:Y:S01]  /*128b0*/  @P2 IADD3 R96, PT, PT, R96, -0x7f000001, RZ ;  /* 0x80ffffff60602810 */ /* 0x000fe20007ffe0ff */
[----:B------:R-:W-:Y:S01]  /*128c0*/  ISETP.GE.U32.AND P2, PT, R80, 0x7f000001, PT ;  /* 0x7f0000015000780c */ /* 0x000fe20003f46070 */
[----:B------:R-:W-:Y:S01]  /*128d0*/  @P0 IADD3 R42, PT, PT, R42, -0x7f000001, RZ ;  /* 0x80ffffff2a2a0810 */ /* 0x000fe20007ffe0ff */
[----:B------:R0:W-:Y:S01]  /*128e0*/  STL [R1+0x110], R124 ;  /* 0x0001107c01007387 */ /* 0x0001e20000100800 */
[----:B------:R-:W-:-:S03]  /*128f0*/  @P1 IADD3 R71, PT, PT, R71, -0x7f000001, RZ ;  /* 0x80ffffff47471810 */ /* 0x000fc60007ffe0ff */
[----:B------:R-:W-:-:S07]  /*12900*/  ISETP.GE.U32.AND P0, PT, R42, 0x7f000001, PT ;  /* 0x7f0000012a00780c */ /* 0x000fce0003f06070 */
[----:B------:R-:W-:Y:S01]  /*12910*/  @P2 IADD3 R80, PT, PT, R80, -0x7f000001, RZ ;  /* 0x80ffffff50502810 */ /* 0x000fe20007ffe0ff */
[----:B0-----:R-:W-:-:S03]  /*12920*/  IMAD.WIDE.U32 R124, R61, R116, RZ ;  /* 0x000000743d7c7225 */ /* 0x001fc600078e00ff */
[----:B------:R-:W-:Y:S01]  /*12930*/  IADD3 R119, PT, PT, R71, R80, RZ ;  /* 0x0000005047777210 */ /* 0x000fe20007ffe0ff */
[----:B------:R-:W-:-:S04]  /*12940*/  IMAD R71, R124, 0x7effffff, RZ ;  /* 0x7effffff7c477824 */ /* 0x000fc800078e02ff */
[----:B------:R-:W-:Y:S01]  /*12950*/  IMAD.HI.U32 R71, R71, 0x7f000001, R124 ;  /* 0x7f00000147477827 */ /* 0x000fe200078e007c */
[----:B------:R-:W-:-:S04]  /*12960*/  @P0 IADD3 R42, PT, PT, R42, -0x7f000001, RZ ;  /* 0x80ffffff2a2a0810 */ /* 0x000fc80007ffe0ff */
[----:B------:R-:W-:Y:S01]  /*12970*/  ISETP.GE.U32.AND P0, PT, R71, 0x7f000001, PT ;  /* 0x7f0000014700780c */ /* 0x000fe20003f06070 */
[----:B------:R-:W-:Y:S01]  /*12980*/  ISETP.GE.U32.AND P1, PT, R46, 0x7f000001, PT ;  /* 0x7f0000012e00780c */ /* 0x000fe20003f26070 */
[----:B------:R-:W-:Y:S01]  /*12990*/  IMAD.WIDE.U32 R124, R74, R113, RZ ;  /* 0x000000714a7c7225 */ /* 0x000fe200078e00ff */
[----:B------:R-:W-:-:S03]  /*129a0*/  IADD3 R96, PT, PT, R117, R96, RZ ;  /* 0x0000006075607210 */ /* 0x000fc60007ffe0ff */
        /* <DEDUP_REMOVED lines=21> */
[----:B------:R-:W-:Y:S01]  /*12b00*/  @P0 IADD3 R117, PT, PT, R117, -0x7f000001, RZ ;  /* 0x80ffffff75750810 */ /* 0x000fe20007ffe0ff */
[----:B------:R-:W-:-:S04]  /*12b10*/  ISETP.GE.U32.AND P0, PT, R71, 0x7f000001, PT ;  /* 0x7f0000014700780c */ /* 0x000fc80003f06070 */
[----:B------:R-:W-:-:S04]  /*12b20*/  IMAD.WIDE.U32 R124, R117, 0x5fffffa, RZ ;  /* 0x05fffffa757c7825 */ /* 0x000fc800078e00ff */
[----:B------:R-:W-:-:S04]  /*12b30*/  IMAD R117, R117, 0x6, RZ ;  /* 0x0000000675757824 */ /* 0x000fc800078e02ff */
[----:B------:R-:W-:Y:S01]  /*12b40*/  IMAD.HI.U32 R124, R117, 0x7f000001, R124 ;  /* 0x7f000001757c7827 */ /* 0x000fe200078e007c */
[----:B------:R-:W-:-:S04]  /*12b50*/  @P0 IADD3 R71, PT, PT, R71, -0x7f000001, RZ ;  /* 0x80ffffff47470810 */ /* 0x000fc80007ffe0ff */
[----:B------:R-:W-:Y:S01]  /*12b60*/  ISETP.GE.U32.AND P1, PT, R124, 0x7f000001, PT ;  /* 0x7f0000017c00780c */ /* 0x000fe20003f26070 */
[----:B------:R-:W-:Y:S01]  /*12b70*/  ISETP.GE.U32.AND P0, PT, R112, 0x7f000001, PT ;  /* 0x7f0000017000780c */ /* 0x000fe20003f06070 */
[----:B------:R-:W-:-:S11]  /*12b80*/  ISETP.GE.U32.AND P2, PT, R78, 0x7f000001, PT ;  /* 0x7f0000014e00780c */ /* 0x000fd60003f46070 */
[----:B------:R-:W-:Y:S02]  /*12b90*/  @P1 IADD3 R124, PT, PT, R124, -0x7f000001, RZ ;  /* 0x80ffffff7c7c1810 */ /* 0x000fe40007ffe0ff */
[----:B------:R-:W-:Y:S01]  /*12ba0*/  @P0 IADD3 R112, PT, PT, R112, -0x7f000001, RZ ;  /* 0x80ffffff70700810 */ /* 0x000fe20007ffe0ff */
[----:B------:R-:W-:Y:S01]  /*12bb0*/  ISETP.GE.U32.AND P1, PT, R70, 0x7f000001, PT ;  /* 0x7f0000014600780c */ /* 0x000fe20003f26070 */
[----:B------:R-:W-:Y:S01]  /*12bc0*/  IADD3 R71, PT, PT, R71, R124, RZ ;  /* 0x0000007c47477210 */ /* 0x000fe20007ffe0ff */
[----:B------:R-:W-:Y:S02]  /*12bd0*/  IMAD.WIDE.U32 R124, R61, R122, RZ ;  /* 0x0000007a3d7c7225 */ /* 0x000fe400078e00ff */
[----:B------:R-:W-:Y:S02]  /*12be0*/  ISETP.GE.U32.AND P0, PT, R112, 0x7f000001, PT ;  /* 0x7f0000017000780c */ /* 0x000fe40003f06070 */
[----:B------:R-:W-:-:S04]  /*12bf0*/  IMAD R117, R124, 0x7effffff, RZ ;  /* 0x7effffff7c757824 */ /* 0x000fc800078e02ff */
[----:B------:R-:W-:Y:S01]  /*12c00*/  IMAD.HI.U32 R80, R117, 0x7f000001, R124 ;  /* 0x7f00000175507827 */ /* 0x000fe200078e007c */
[----:B------:R-:W-:-:S03]  /*12c10*/  @P2 IADD3 R78, PT, PT, R78, -0x7f000001, RZ ;  /* 0x80ffffff4e4e2810 */ /* 0x000fc60007ffe0ff */
[----:B------:R-:W-:Y:S01]  /*12c20*/  IMAD.WIDE.U32 R124, R61, R60, RZ ;  /* 0x0000003c3d7c7225 */ /* 0x000fe200078e00ff */
[----:B------:R-:W-:Y:S01]  /*12c30*/  @P1 IADD3 R70, PT, PT, R70, -0x7f000001, RZ ;  /* 0x80ffffff46461810 */ /* 0x000fe20007ffe0ff */
[----:B------:R-:W-:Y:S02]  /*12c40*/  ISETP.GE.U32.AND P2, PT, R80, 0x7f000001, PT ;  /* 0x7f0000015000780c */ /* 0x000fe40003f46070 */
[----:B------:R-:W-:Y:S01]  /*12c50*/  IMAD R61, R124, 0x7effffff, RZ ;  /* 0x7effffff7c3d7824 */ /* 0x000fe200078e02ff */
[----:B------:R-:W-:Y:S01]  /*12c60*/  @P0 IADD3 R112, PT, PT, R112, -0x7f000001, RZ ;  /* 0x80ffffff70700810 */ /* 0x000fe20007ffe0ff */
[----:B------:R-:W-:Y:S01]  /*12c70*/  ISETP.GE.U32.AND P1, PT, R77, 0x7f000001, PT ;  /* 0x7f0000014d00780c */ /* 0x000fe20003f26070 */
[----:B------:R-:W-:Y:S01]  /*12c80*/  ISETP.GE.U32.AND P0, PT, R70, 0x7f000001, PT ;  /* 0x7f0000014600780c */ /* 0x000fe20003f06070 */
[----:B------:R-:W-:-:S04]  /*12c90*/  IMAD.HI.U32 R61, R61, 0x7f000001, R124 ;  /* 0x7f0000013d3d7827 */ /* 0x000fc800078e007c */
[----:B------:R-:W-:-:S04]  /*12ca0*/  IMAD.WIDE.U32 R124, R74, R116, RZ ;  /* 0x000000744a7c7225 */ /* 0x000fc800078e00ff */
[----:B------:R-:W-:Y:S01]  /*12cb0*/  IMAD R117, R124, 0x7effffff, RZ ;  /* 0x7effffff7c757824 */ /* 0x000fe200078e02ff */
[----:B------:R-:W-:-:S03]  /*12cc0*/  @P2 IADD3 R80, PT, PT, R80, -0x7f000001, RZ ;  /* 0x80ffffff50502810 */ /* 0x000fc60007ffe0ff */
[----:B------:R-:W-:Y:S01]  /*12cd0*/  IMAD.HI.U32 R117, R117, 0x7f000001, R124 ;  /* 0x7f00000175757827 */ /* 0x000fe200078e007c */
[----:B------:R-:W-:Y:S02]  /*12ce0*/  @P1 IADD3 R77, PT, PT, R77, -0x7f000001, RZ ;  /* 0x80ffffff4d4d1810 */ /* 0x000fe40007ffe0ff */
[----:B------:R-:W-:Y:S01]  /*12cf0*/  @P0 IADD3 R70, PT, PT, R70, -0x7f000001, RZ ;  /* 0x80ffffff46460810 */ /* 0x000fe20007ffe0ff */
[----:B------:R-:W-:Y:S01]  /*12d00*/  ISETP.GE.U32.AND P0, PT, R80, 0x7f000001, PT ;  /* 0x7f0000015000780c */ /* 0x000fe20003f06070 */
[----:B------:R-:W-:Y:S01]  /*12d10*/  ISETP.GE.U32.AND P1, PT, R117, 0x7f000001, PT ;  /* 0x7f0000017500780c */ /* 0x000fe20003f26070 */
[----:B------:R-:W-:Y:S01]  /*12d20*/  IMAD.WIDE.U32 R124, R68, R113, RZ ;  /* 0x00000071447c7225 */ /* 0x000fe200078e00ff */
[----:B------:R-:W-:Y:S02]  /*12d30*/  IADD3 R112, PT, PT, R112, R78, RZ ;  /* 0x0000004e70707210 */ /* 0x000fe40007ffe0ff */
[----:B------:R-:W-:Y:S01]  /*12d40*/  IADD3 R78, PT, PT, R70, R77, RZ ;  /* 0x0000004d464e7210 */ /* 0x000fe20007ffe0ff */
[----:B------:R-:W-:-:S07]  /*12d50*/  IMAD R77, R124, 0x7effffff, RZ ;  /* 0x7effffff7c4d7824 */ /* 0x000fce00078e02ff */
[----:B------:R-:W-:Y:S02]  /*12d60*/  @P0 IADD3 R80, PT, PT, R80, -0x7f000001, RZ ;  /* 0x80ffffff50500810 */ /* 0x000fe40007ffe0ff */
[----:B------:R-:W-:Y:S01]  /*12d70*/  @P1 IADD3 R117, PT, PT, R117, -0x7f000001, RZ ;  /* 0x80ffffff75751810 */ /* 0x000fe20007ffe0ff */
[----:B------:R-:W-:-:S03]  /*12d80*/  IMAD.HI.U32 R77, R77, 0x7f000001, R124 ;  /* 0x7f0000014d4d7827 */ /* 0x000fc600078e007c */
[----:B------:R-:W-:Y:S02]  /*12d90*/  IADD3 R80, PT, PT, R80, R117, RZ ;  /* 0x0000007550507210 */ /* 0x000fe40007ffe0ff */
[----:B------:R-:W-:-:S03]  /*12da0*/  ISETP.GE.U32.AND P2, PT, R77, 0x7f000001, PT ;  /* 0x7f0000014d00780c */ /* 0x000fc60003f46070 */
[----:B------:R-:W-:Y:S01]  /*12db0*/  ISETP.GE.U32.AND P1, PT, R80, 0x7f000001, PT ;  /* 0x7f0000015000780c */ /* 0x000fe20003f26070 */
[----:B------:R-:W-:Y:S01]  /*12dc0*/  ISETP.GE.U32.AND P3, PT, R99, 0x7f000001, PT ;  /* 0x7f0000016300780c */ /* 0x000fe20003f66070 */
[----:B------:R-:W-:Y:S01]  /*12dd0*/  IADD3 R46, PT, PT, R42, R46, RZ ;  /* 0x0000002e2a2e7210 */ /* 0x000fe20007ffe0ff */
[----:B------:R-:W-:Y:S01]  /*12de0*/  ISETP.GE.U32.AND P4, PT, R109, 0x7f000001, PT ;  /* 0x7f0000016d00780c */ /* 0x000fe20003f86070 */
[----:B------:R-:W-:Y:S01]  /*12df0*/  ISETP.GE.U32.AND P5, PT, R110, 0x7f000001, PT ;  /* 0x7f0000016e00780c */ /* 0x000fe20003fa6070 */
[----:B------:R-:W-:Y:S01]  /*12e00*/  IMAD.WIDE.U32 R124, R62, R45, RZ ;  /* 0x0000002d3e7c7225 */ /* 0x000fe200078e00ff */
[----:B------:R-:W-:Y:S01]  /*12e10*/  ISETP.GE.U32.AND P0, PT, R111, 0x7f000001, PT ;  /* 0x7f0000016f00780c */ /* 0x000fe20003f06070 */
[----:B------:R-:W3:Y:S03]  /*12e20*/  LDG.E R42, desc[UR10][R58.64+0x30] ;  /* 0x0000300a3a2a7981 */ /* 0x000ee6000c1e1900 */
[----:B------:R-:W-:Y:S01]  /*12e30*/  @P2 IADD3 R77, PT, PT, R77, -0x7f000001, RZ ;  /* 0x80ffffff4d4d2810 */ /* 0x000fe20007ffe0ff */
[----:B------:R-:W-:-:S02]  /*12e40*/  ISETP.GE.U32.AND P2, PT, R78, 0x7f000001, PT ;  /* 0x7f0000014e00780c */ /* 0x000fc40003f46070 */
[----:B------:R-:W-:Y:S01]  /*12e50*/  @P1 IADD3 R80, PT, PT, R80, -0x7f000001, RZ ;  /* 0x80ffffff50501810 */ /* 0x000fe20007ffe0ff */
[----:B------:R-:W-:Y:S01]  /*12e60*/  ISETP.GE.U32.AND P1, PT, R46, 0x7f000001, PT ;  /* 0x7f0000012e00780c */ /* 0x000fe20003f26070 */
[----:B------:R-:W-:Y:S02]  /*12e70*/  @P3 IADD3 R99, PT, PT, R99, -0x7f000001, RZ ;  /* 0x80ffffff63633810 */ /* 0x000fe40007ffe0ff */
[----:B------:R-:W-:Y:S02]  /*12e80*/  @P4 IADD3 R109, PT, PT, R109, -0x7f000001, RZ ;  /* 0x80ffffff6d6d4810 */ /* 0x000fe40007ffe0ff */
[----:B------:R-:W-:Y:S02]  /*12e90*/  @P5 IADD3 R110, PT, PT, R110, -0x7f000001, RZ ;  /* 0x80ffffff6e6e5810 */ /* 0x000fe40007ffe0ff */
[----:B------:R-:W-:Y:S02]  /*12ea0*/  IADD3 R99, PT, PT, R118, R99, RZ ;  /* 0x0000006376637210 */ /* 0x000fe40007ffe0ff */
[----:B------:R-:W-:Y:S01]  /*12eb0*/  IADD3 R118, PT, PT, R80, R77, RZ ;  /* 0x0000004d50767210 */ /* 0x000fe20007ffe0ff */
[----:B------:R-:W-:Y:S01]  /*12ec0*/  IMAD R77, R124, 0x7effffff, RZ ;  /* 0x7effffff7c4d7824 */ /* 0x000fe200078e02ff */
[----:B------:R-:W-:-:S02]  /*12ed0*/  @P2 IADD3 R78, PT, PT, R78, -0x7f000001, RZ ;  /* 0x80ffffff4e4e2810 */ /* 0x000fc40007ffe0ff */
[----:B------:R-:W-:Y:S01]  /*12ee0*/  @P1 IADD3 R46, PT, PT, R46, -0x7f000001, RZ ;  /* 0x80ffffff2e2e1810 */ /* 0x000fe20007ffe0ff */
[----:B------:R-:W-:Y:S01]  /*12ef0*/  IMAD.HI.U32 R70, R77, 0x7f000001, R124 ;  /* 0x7f0000014d467827 */ /* 0x000fe200078e007c */
[----:B------:R-:W-:Y:S01]  /*12f00*/  IADD3 R109, PT, PT, R78, R109, RZ ;  /* 0x0000006d4e6d7210 */ /* 0x000fe20007ffe0ff */
[----:B--2---:R-:W2:Y:S01]  /*12f10*/  LD.E R80, desc[UR10][R38.64+0x200] ;  /* 0x0002000a26507980 */ /* 0x004ea2000c101900 */
[----:B------:R-:W-:-:S03]  /*12f20*/  IADD3 R110, PT, PT, R46, R110, RZ ;  /* 0x0000006e2e6e7210 */ /* 0x000fc60007ffe0ff */
[----:B------:R-:W4:Y:S04]  /*12f30*/  LD.E R46, desc[UR10][R38.64+0x204] ;  /* 0x0002040a262e7980 */ /* 0x000f28000c101900 */
[----:B------:R-:W2:Y:S04]  /*12f40*/  LD.E R78, desc[UR10][R38.64+0x208] ;  /* 0x0002080a264e7980 */ /* 0x000ea8000c101900 */
[----:B------:R0:W2:Y:S01]  /*12f50*/  LD.E R77, desc[UR10][R38.64+0x20c] ;  /* 0x00020c0a264d7980 */ /* 0x0000a2000c101900 */
[----:B------:R-:W-:-:S03]  /*12f60*/  @P0 IADD3 R111, PT, PT, R111, -0x7f000001, RZ ;  /* 0x80ffffff6f6f0810 */ /* 0x000fc60007ffe0ff */
[----:B------:R-:W2:Y:S02]  /*12f70*/  LDG.E R38, desc[UR10][R58.64+0x34] ;  /* 0x0000340a3a267981 */ /* 0x000ea4000c1e1900 */
[----:B------:R-:W-:Y:S01]  /*12f80*/  ISETP.GE.U32.AND P0, PT, R111, 0x7f000001, PT ;  /* 0x7f0000016f00780c */ /* 0x000fe20003f06070 */
[----:B------:R-:W-:Y:S01]  /*12f90*/  ISETP.GE.U32.AND P3, PT, R76, 0x7f000001, PT ;  /* 0x7f0000014c00780c */ /* 0x000fe20003f66070 */
[----:B------:R-:W-:-:S04]  /*12fa0*/  IMAD.WIDE.U32 R124, R74, R60, RZ ;  /* 0x0000003c4a7c7225 */ /* 0x000fc800078e00ff */
[----:B------:R-:W-:-:S04]  /*12fb0*/  IMAD R117, R124, 0x7effffff, RZ ;  /* 0x7effffff7c757824 */ /* 0x000fc800078e02ff */
[----:B------:R-:W-:-:S03]  /*12fc0*/  IMAD.HI.U32 R74, R117, 0x7f000001, R124 ;  /* 0x7f000001754a7827 */ /* 0x000fc600078e007c */
[----:B------:R-:W-:Y:S01]  /*12fd0*/  @P0 IADD3 R111, PT, PT, R111, -0x7f000001, RZ ;  /* 0x80ffffff6f6f0810 */ /* 0x000fe20007ffe0ff */
[----:B------:R-:W-:Y:S01]  /*12fe0*/  IMAD.WIDE.U32 R124, R68, R60, RZ ;  /* 0x0000003c447c7225 */ /* 0x000fe200078e00ff */
[----:B------:R-:W-:Y:S01]  /*12ff0*/  ISETP.GE.U32.AND P0, PT, R119, 0x7f000001, PT ;  /* 0x7f0000017700780c */ /* 0x000fe20003f06070 */
[----:B------:R-:W-:Y:S02]  /*13000*/  @P3 IADD3 R76, PT, PT, R76, -0x7f000001, RZ ;  /* 0x80ffffff4c4c3810 */ /* 0x000fe40007ffe0ff */
[----:B------:R-:W-:Y:S02]  /*13010*/  IMAD R117, R124, 0x7effffff, RZ ;  /* 0x7effffff7c757824 */ /* 0x000fe400078e02ff */
[----:B------:R-:W-:Y:S02]  /*13020*/  IADD3 R111, PT, PT, R111, R76, RZ ;  /* 0x0000004c6f6f7210 */ /* 0x000fe40007ffe0ff */
[----:B------:R-:W-:-:S04]  /*13030*/  IMAD.HI.U32 R76, R117, 0x7f000001, R124 ;  /* 0x7f000001754c7827 */ /* 0x000fc800078e007c */
[----:B------:R-:W-:Y:S02]  /*13040*/  IMAD.WIDE.U32 R124, R62, R60, RZ ;  /* 0x0000003c3e7c7225 */ /* 0x000fe400078e00ff */
[----:B------:R-:W-:Y:S02]  /*13050*/  @P0 IADD3 R119, PT, PT, R119, -0x7f000001, RZ ;  /* 0x80ffffff77770810 */ /* 0x000fe40007ffe0ff */
[----:B------:R-:W-:-:S04]  /*13060*/  IMAD R117, R124, 0x7effffff, RZ ;  /* 0x7effffff7c757824 */ /* 0x000fc800078e02ff */
[----:B------:R-:W-:-:S04]  /*13070*/  IMAD.HI.U32 R68, R117, 0x7f000001, R124 ;  /* 0x7f00000175447827 */ /* 0x000fc800078e007c */
[----:B------:R-:W-:-:S04]  /*13080*/  IMAD.WIDE.U32 R124, R119, R122, RZ ;  /* 0x0000007a777c7225 */ /* 0x000fc800078e00ff */
[----:B0-----:R-:W-:-:S04]  /*13090*/  IMAD R39, R124, 0x7effffff, RZ ;  /* 0x7effffff7c277824 */ /* 0x001fc800078e02ff */
        /* <DEDUP_REMOVED lines=20> */
[----:B------:R-:W-:Y:S02]  /*131e0*/  @P2 IADD3 R60, PT, PT, R60, -0x7f000001, RZ ;  /* 0x80ffffff3c3c2810 */ /* 0x000fe40007ffe0ff */
[----:B------:R-:W-:-:S06]  /*131f0*/  IADD3 R118, PT, PT, R118, R70, RZ ;  /* 0x0000004676767210 */ /* 0x000fcc0007ffe0ff */
[----:B------:R-:W-:-:S04]  /*13200*/  @P0 IADD3 R71, PT, PT, R71, -0x7f000001, RZ ;  /* 0x80ffffff47470810 */ /* 0x000fc80007ffe0ff */
[----:B------:R-:W-:Y:S01]  /*13210*/  @P1 IADD3 R39, PT, PT, R39, -0x7f000001, RZ ;  /* 0x80ffffff27271810 */ /* 0x000fe20007ffe0ff */
[----:B------:R-:W-:-:S03]  /*13220*/  IMAD.WIDE.U32 R124, R71, R116, RZ ;  /* 0x00000074477c7225 */ /* 0x000fc600078e00ff */
[----:B------:R-:W-:Y:S01]  /*13230*/  IADD3 R70, PT, PT, R39, R60, RZ ;  /* 0x0000003c27467210 */ /* 0x000fe20007ffe0ff */
[----:B------:R-:W-:Y:S01]  /*13240*/  IMAD R39, R124, 0x7effffff, RZ ;  /* 0x7effffff7c277824 */ /* 0x000fe200078e02ff */
[----:B------:R-:W4:Y:S03]  /*13250*/  LDG.E R60, desc[UR10][R58.64+0x38] ;  /* 0x0000380a3a3c7981 */ /* 0x000f26000c1e1900 */
[----:B------:R-:W-:-:S05]  /*13260*/  IMAD.HI.U32 R39, R39, 0x7f000001, R124 ;  /* 0x7f00000127277827 */ /* 0x000fca00078e007c */
[----:B------:R-:W-:Y:S01]  /*13270*/  ISETP.GE.U32.AND P0, PT, R39, 0x7f000001, PT ;  /* 0x7f0000012700780c */ /* 0x000fe20003f06070 */
[----:B------:R0:W4:-:S12]  /*13280*/  LDG.E R58, desc[UR10][R58.64+0x3c] ;  /* 0x00003c0a3a3a7981 */ /* 0x000118000c1e1900 */
[----:B------:R-:W-:-:S05]  /*13290*/  @P0 IADD3 R39, PT, PT, R39, -0x7f000001, RZ ;  /* 0x80ffffff27270810 */ /* 0x000fca0007ffe0ff */
[----:B------:R-:W-:-:S04]  /*132a0*/  IMAD.WIDE.U32 R124, R39, 0x5fffffa, RZ ;  /* 0x05fffffa277c7825 */ /* 0x000fc800078e00ff */
        /* <DEDUP_REMOVED lines=10> */
[----:B------:R-:W-:Y:S01]  /*13350*/  ISETP.GE.U32.AND P0, PT, R62, 0x7f000001, PT ;  /* 0x7f0000013e00780c */ /* 0x000fe20003f06070 */
[----:B------:R-:W-:-:S04]  /*13360*/  IMAD.WIDE.U32 R124, R119, R45, RZ ;  /* 0x0000002d777c7225 */ /* 0x000fc800078e00ff */
[----:B------:R-:W-:-:S04]  /*13370*/  IMAD R39, R124, 0x7effffff, RZ ;  /* 0x7effffff7c277824 */ /* 0x000fc800078e02ff */
[----:B------:R-:W-:-:S04]  /*13380*/  IMAD.HI.U32 R39, R39, 0x7f000001, R124 ;  /* 0x7f00000127277827 */ /* 0x000fc800078e007c */
[----:B------:R-:W-:Y:S01]  /*13390*/  @P0 IADD3 R62, PT, PT, R62, -0x7f000001, RZ ;  /* 0x80ffffff3e3e0810 */ /* 0x000fe20007ffe0ff */
        /* <DEDUP_REMOVED lines=15> */
[----:B------:R-:W-:Y:S01]  /*13490*/  ISETP.GE.U32.AND P2, PT, R39, 0x7f000001, PT ;  /* 0x7f0000012700780c */ /* 0x000fe20003f46070 */
[----:B---3--:R-:W-:-:S08]  /*134a0*/  IADD3 R108, PT, PT, R108, R42, RZ ;  /* 0x0000002a6c6c7210 */ /* 0x008fd00007ffe0ff */
[----:B------:R-:W-:Y:S02]  /*134b0*/  @P1 IADD3 R62, PT, PT, R62, -0x7f000001, RZ ;  /* 0x80ffffff3e3e1810 */ /* 0x000fe40007ffe0ff */
[----:B------:R-:W-:Y:S02]  /*134c0*/  @P0 IADD3 R118, PT, PT, R118, -0x7f000001, RZ ;  /* 0x80ffffff76760810 */ /* 0x000fe40007ffe0ff */
[----:B------:R-:W-:-:S04]  /*134d0*/  @P2 IADD3 R39, PT, PT, R39, -0x7f000001, RZ ;  /* 0x80ffffff27272810 */ /* 0x000fc80007ffe0ff */
[----:B------:R-:W-:Y:S02]  /*134e0*/  IADD3 R62, PT, PT, R62, R39, RZ ;  /* 0x000000273e3e7210 */ /* 0x000fe40007ffe0ff */
[----:B--2---:R-:W-:Y:S01]  /*134f0*/  IADD3 R42, PT, PT, R57, R38, RZ ;  /* 0x00000026392a7210 */ /* 0x004fe20007ffe0ff */
        /* <DEDUP_REMOVED lines=8> */
[----:B------:R-:W-:-:S04]  /*13580*/  IMAD.HI.U32 R57, R57, 0x7f000001, R38 ;  /* 0x7f00000139397827 */ /* 0x000fc800078e0026 */
[----:B------:R-:W-:-:S04]  /*13590*/  IMAD.WIDE.U32 R38, R118, R116, RZ ;  /* 0x0000007476267225 */ /* 0x000fc800078e00ff */
[----:B------:R-:W-:-:S04]  /*135a0*/  IMAD R117, R38, 0x7effffff, RZ ;  /* 0x7effffff26757824 */ /* 0x000fc800078e02ff */
[----:B------:R-:W-:Y:S01]  /*135b0*/  IMAD.HI.U32 R117, R117, 0x7f000001, R38 ;  /* 0x7f00000175757827 */ /* 0x000fe200078e0026 */
[----:B------:R-:W-:-:S04]  /*135c0*/  @P0 IADD3 R70, PT, PT, R70, -0x7f000001, RZ ;  /* 0x80ffffff46460810 */ /* 0x000fc80007ffe0ff */
[----:B------:R-:W-:Y:S01]  /*135d0*/  ISETP.GE.U32.AND P0, PT, R117, 0x7f000001, PT ;  /* 0x7f0000017500780c */ /* 0x000fe20003f06070 */
[----:B------:R-:W-:-:S12]  /*135e0*/  ISETP.GE.U32.AND P1, PT, R57, 0x7f000001, PT ;  /* 0x7f0000013900780c */ /* 0x000fd80003f26070 */
[----:B------:R-:W-:-:S05]  /*135f0*/  @P0 IADD3 R117, PT, PT, R117, -0x7f000001, RZ ;  /* 0x80ffffff75750810 */ /* 0x000fca0007ffe0ff */
[----:B------:R-:W-:-:S04]  /*13600*/  IMAD.WIDE.U32 R38, R117, 0x5fffffa, RZ ;  /* 0x05fffffa75267825 */ /* 0x000fc800078e00ff */
[----:B------:R-:W-:-:S04]  /*13610*/  IMAD R117, R117, 0x6, RZ ;  /* 0x0000000675757824 */ /* 0x000fc800078e02ff */
[----:B------:R-:W-:Y:S01]  /*13620*/  IMAD.HI.U32 R39, R117, 0x7f000001, R38 ;  /* 0x7f00000175277827 */ /* 0x000fe200078e0026 */
[----:B------:R-:W-:Y:S01]  /*13630*/  @P1 IADD3 R57, PT, PT, R57, -0x7f000001, RZ ;  /* 0x80ffffff39391810 */ /* 0x000fe20007ffe0ff */
[----:B------:R-:W-:-:S03]  /*13640*/  ISETP.GE.U32.AND P0, PT, R62, 0x7f000001, PT ;  /* 0x7f0000013e00780c */ /* 0x000fc60003f06070 */
[----:B------:R-:W-:-:S10]  /*13650*/  ISETP.GE.U32.AND P1, PT, R39, 0x7f000001, PT ;  /* 0x7f0000012700780c */ /* 0x000fd40003f26070 */
[----:B------:R-:W-:-:S03]  /*13660*/  @P0 IADD3 R62, PT, PT, R62, -0x7f000001, RZ ;  /* 0x80ffffff3e3e0810 */ /* 0x000fc60007ffe0ff */
[----:B------:R-:W-:-:S04]  /*13670*/  @P1 IADD3 R39, PT, PT, R39, -0x7f000001, RZ ;  /* 0x80ffffff27271810 */ /* 0x000fc80007ffe0ff */
[----:B------:R-:W-:Y:S01]  /*13680*/  IADD3 R62, PT, PT, R62, R39, RZ ;  /* 0x000000273e3e7210 */ /* 0x000fe20007ffe0ff */
[----:B------:R-:W-:Y:S01]  /*13690*/  IMAD.WIDE.U32 R38, R54, R116, RZ ;  /* 0x0000007436267225 */ /* 0x000fe200078e00ff */
[----:B------:R-:W-:-:S03]  /*136a0*/  IADD3 R57, PT, PT, R70, R57, RZ ;  /* 0x0000003946397210 */ /* 0x000fc60007ffe0ff */
        /* <DEDUP_REMOVED lines=9> */
[----:B------:R-:W-:-:S04]  /*13740*/  IMAD.WIDE.U32 R38, R71, R45, RZ ;  /* 0x0000002d47267225 */ /* 0x000fc800078e00ff */
[----:B0-----:R-:W-:-:S04]  /*13750*/  IMAD R59, R38, 0x7effffff, RZ ;  /* 0x7effffff263b7824 */ /* 0x001fc800078e02ff */
[----:B------:R-:W-:-:S04]  /*13760*/  @P1 IADD3 R117, PT, PT, R117, -0x7f000001, RZ ;  /* 0x80ffffff75751810 */ /* 0x000fc80007ffe0ff */
[----:B------:R-:W-:Y:S01]  /*13770*/  @P0 IADD3 R70, PT, PT, R70, -0x7f000001, RZ ;  /* 0x80ffffff46460810 */ /* 0x000fe20007ffe0ff */
[----:B------:R-:W-:-:S03]  /*13780*/  IMAD.HI.U32 R38, R59, 0x7f000001, R38 ;  /* 0x7f0000013b267827 */ /* 0x000fc600078e0026 */
[----:B------:R-:W-:Y:S02]  /*13790*/  IADD3 R117, PT, PT, R70, R117, RZ ;  /* 0x0000007546757210 */ /* 0x000fe40007ffe0ff */
        /* <DEDUP_REMOVED lines=21> */
[----:B------:R-:W-:Y:S01]  /*138f0*/  IMAD.WIDE.U32 R38, R54, R73, RZ ;  /* 0x0000004936267225 */ /* 0x000fe200078e00ff */
[----:B------:R-:W-:-:S03]  /*13900*/  ISETP.GE.U32.AND P0, PT, R59, 0x7f000001, PT ;  /* 0x7f0000013b00780c */ /* 0x000fc60003f06070 */
[----:B------:R-:W-:-:S04]  /*13910*/  IMAD R123, R38, 0x7effffff, RZ ;  /* 0x7effffff267b7824 */ /* 0x000fc800078e02ff */
[----:B------:R-:W-:-:S04]  /*13920*/  IMAD.HI.U32 R70, R123, 0x7f000001, R38 ;  /* 0x7f0000017b467827 */ /* 0x000fc800078e0026 */
[----:B------:R-:W-:-:S04]  /*13930*/  IMAD.WIDE.U32 R38, R119, R116, RZ ;  /* 0x0000007477267225 */ /* 0x000fc800078e00ff */
        /* <DEDUP_REMOVED lines=16> */
[----:B------:R-:W-:Y:S01]  /*13a40*/  IMAD.WIDE.U32 R38, R118, R45, RZ ;  /* 0x0000002d76267225 */ /* 0x000fe200078e00ff */
[----:B----4-:R-:W-:-:S03]  /*13a50*/  IADD3 R114, PT, PT, R114, R60, RZ ;  /* 0x0000003c72727210 */ /* 0x010fc60007ffe0ff */
        /* <DEDUP_REMOVED lines=33> */
[----:B------:R-:W-:Y:S02]  /*13c70*/  ISETP.GE.U32.AND P0, PT, R117, 0x7f000001, PT ;  /* 0x7f0000017500780c */ /* 0x000fe40003f06070 */
[----:B------:R-:W-:Y:S01]  /*13c80*/  ISETP.GE.U32.AND P1, PT, R38, 0x7f000001, PT ;  /* 0x7f0000012600780c */ /* 0x000fe20003f26070 */
[----:B------:R-:W-:Y:S02]  /*13c90*/  @P2 IADD3 R123, PT, PT, R123, -0x7f000001, RZ ;  /* 0x80ffffff7b7b2810 */ /* 0x000fe40007ffe0ff */
[----:B------:R-:W-:-:S08]  /*13ca0*/  IADD3 R60, PT, PT, R54, R60, RZ ;  /* 0x0000003c363c7210 */ /* 0x000fd00007ffe0ff */
        /* <DEDUP_REMOVED lines=26> */
[----:B------:R-:W-:-:S08]  /*13e50*/  IADD3 R37, PT, PT, R37, R58, RZ ;  /* 0x0000003a25257210 */ /* 0x000fd00007ffe0ff */
        /* <DEDUP_REMOVED lines=87> */
[----:B------:R-:W-:-:S03]  /*143d0*/  @P0 IADD3 R42, PT, PT, R42, -0x7f000001, RZ ;  /* 0x80ffffff2a2a0810 */ /* 0x000fc60007ffe0ff */
[----:B------:R-:W-:Y:S01]  /*143e0*/  IMAD.WIDE.U32 R38, R57, R115, RZ ;  /* 0x0000007339267225 */ /* 0x000fe200078e00ff */
[----:B------:R-:W-:-:S03]  /*143f0*/  ISETP.GE.U32.AND P0, PT, R63, 0x7f000001, PT ;  /* 0x7f0000013f00780c */ /* 0x000fc60003f06070 */
[----:B------:R-:W-:Y:S01]  /*14400*/  IMAD R57, R38, 0x7effffff, RZ ;  /* 0x7effffff26397824 */ /* 0x000fe200078e02ff */
[----:B------:R-:W-:-:S03]  /*14410*/  ISETP.GE.U32.AND P1, PT, R107, 0x7f000001, PT ;  /* 0x7f0000016b00780c */ /* 0x000fc60003f26070 */
[----:B------:R-:W-:-:S04]  /*14420*/  IMAD.HI.U32 R57, R57, 0x7f000001, R38 ;  /* 0x7f00000139397827 */ /* 0x000fc800078e0026 */
[----:B------:R-:W-:-:S04]  /*14430*/  IMAD.WIDE.U32 R38, R62, R116, RZ ;  /* 0x000000743e267225 */ /* 0x000fc800078e00ff */
[----:B------:R-:W-:Y:S01]  /*14440*/  IMAD R123, R38, 0x7effffff, RZ ;  /* 0x7effffff267b7824 */ /* 0x000fe200078e02ff */
[----:B------:R-:W-:-:S03]  /*14450*/  @P0 IADD3 R63, PT, PT, R63, -0x7f000001, RZ ;  /* 0x80ffffff3f3f0810 */ /* 0x000fc60007ffe0ff */
[----:B------:R-:W-:Y:S01]  /*14460*/  IMAD.HI.U32 R38, R123, 0x7f000001, R38 ;  /* 0x7f0000017b267827 */ /* 0x000fe200078e0026 */
[----:B------:R-:W-:Y:S01]  /*14470*/  @P1 IADD3 R107, PT, PT, R107, -0x7f000001, RZ ;  /* 0x80ffffff6b6b1810 */ /* 0x000fe20007ffe0ff */
        /* <DEDUP_REMOVED lines=14> */
[----:B------:R-:W-:-:S03]  /*14560*/  IADD3 R107, PT, PT, R42, R107, RZ ;  /* 0x0000006b2a6b7210 */ /* 0x000fc60007ffe0ff */
        /* <DEDUP_REMOVED lines=67> */
[----:B------:R-:W-:-:S10]  /*149a0*/  IADD3 R106, PT, PT, R114, R106, RZ ;  /* 0x0000006a726a7210 */ /* 0x000fd40007ffe0ff */
[----:B------:R-:W-:Y:S02]  /*149b0*/  @P1 IADD3 R38, PT, PT, R38, -0x7f000001, RZ ;  /* 0x80ffffff26261810 */ /* 0x000fe40007ffe0ff */
        /* <DEDUP_REMOVED lines=21> */
[----:B------:R-:W-:Y:S01]  /*14b10*/  IMAD R37, R38, 0x7effffff, RZ ;  /* 0x7effffff26257824 */ /* 0x000fe200078e02ff */
[----:B------:R-:W-:-:S03]  /*14b20*/  ISETP.GE.U32.AND P0, PT, R114, 0x7f000001, PT ;  /* 0x7f0000017200780c */ /* 0x000fc60003f06070 */
[----:B------:R-:W-:-:S04]  /*14b30*/  IMAD.HI.U32 R37, R37, 0x7f000001, R38 ;  /* 0x7f00000125257827 */ /* 0x000fc800078e0026 */
[----:B------:R-:W-:Y:S01]  /*14b40*/  IMAD.WIDE.U32 R38, R119, R113, RZ ;  /* 0x0000007177267225 */ /* 0x000fe200078e00ff */
[----:B------:R-:W-:-:S03]  /*14b50*/  ISETP.GE.U32.AND P1, PT, R37, 0x7f000001, PT ;  /* 0x7f0000012500780c */ /* 0x000fc60003f26070 */
[----:B------:R-:W-:Y:S02]  /*14b60*/  IMAD R117, R38, 0x7effffff, RZ ;  /* 0x7effffff26757824 */ /* 0x000fe400078e02ff */
[----:B------:R-:W-:Y:S01]  /*14b70*/  @P0 IADD3 R114, PT, PT, R114, -0x7f000001, RZ ;  /* 0x80ffffff72720810 */ /* 0x000fe20007ffe0ff */
[----:B------:R-:W-:Y:S01]  /*14b80*/  ISETP.GE.U32.AND P0, PT, R115, 0x7f000001, PT ;  /* 0x7f0000017300780c */ /* 0x000fe20003f06070 */
[----:B------:R-:W-:-:S06]  /*14b90*/  IMAD.HI.U32 R38, R117, 0x7f000001, R38 ;  /* 0x7f00000175267827 */ /* 0x000fcc00078e0026 */
[----:B------:R-:W-:Y:S01]  /*14ba0*/  @P1 IADD3 R37, PT, PT, R37, -0x7f000001, RZ ;  /* 0x80ffffff25251810 */ /* 0x000fe20007ffe0ff */
[----:B------:R-:W-:-:S05]  /*14bb0*/  ISETP.GE.U32.AND P1, PT, R38, 0x7f000001, PT ;  /* 0x7f0000012600780c */ /* 0x000fca0003f26070 */
[----:B------:R-:W-:Y:S01]  /*14bc0*/  @P0 IADD3 R115, PT, PT, R115, -0x7f000001, RZ ;  /* 0x80ffffff73730810 */ /* 0x000fe20007ffe0ff */
[----:B------:R-:W-:Y:S01]  /*14bd0*/  ISETP.GE.U32.AND P0, PT, R118, 0x7f000001, PT ;  /* 0x7f0000017600780c */ /* 0x000fe20003f06070 */
[----:B------:R-:W-:-:S06]  /*14be0*/  IADD3 R37, PT, PT, R114, R37, RZ ;  /* 0x0000002572257210 */ /* 0x000fcc0007ffe0ff */
[----:B------:R-:W-:-:S04]  /*14bf0*/  @P1 IADD3 R38, PT, PT, R38, -0x7f000001, RZ ;  /* 0x80ffffff26261810 */ /* 0x000fc80007ffe0ff */
[----:B------:R-:W-:Y:S01]  /*14c00*/  IADD3 R117, PT, PT, R115, R38, RZ ;  /* 0x0000002673757210 */ /* 0x000fe20007ffe0ff */
[----:B------:R-:W-:Y:S01]  /*14c10*/  IMAD.WIDE.U32 R114, R58, R45, RZ ;  /* 0x0000002d3a727225 */ /* 0x000fe200078e00ff */
[----:B------:R-:W-:-:S03]  /*14c20*/  @P0 IADD3 R118, PT, PT, R118, -0x7f000001, RZ ;  /* 0x80ffffff76760810 */ /* 0x000fc60007ffe0ff */
[----:B------:R-:W-:-:S04]  /*14c30*/  IMAD R39, R114, 0x7effffff, RZ ;  /* 0x7effffff72277824 */ /* 0x000fc800078e02ff */
[----:B------:R-:W-:-:S04]  /*14c40*/  IMAD.HI.U32 R114, R39, 0x7f000001, R114 ;  /* 0x7f00000127727827 */ /* 0x000fc800078e0072 */
        /* <DEDUP_REMOVED lines=17> */
[----:B------:R-:W-:-:S04]  /*14d60*/  ISETP.GE.U32.AND P1, PT, R114, 0x7f000001, PT ;  /* 0x7f0000017200780c */ /* 0x000fc80003f26070 */
[----:B------:R-:W-:-:S07]  /*14d70*/  ISETP.GE.U32.AND P0, PT, R115, 0x7f000001, PT ;  /* 0x7f0000017300780c */ /* 0x000fce0003f06070 */
[----:B------:R-:W-:-:S05]  /*14d80*/  @P2 IADD3 R113, PT, PT, R113, -0x7f000001, RZ ;  /* 0x80ffffff71712810 */ /* 0x000fca0007ffe0ff */
[----:B------:R-:W-:Y:S01]  /*14d90*/  IMAD.WIDE.U32 R38, R113, 0x5fffffa, RZ ;  /* 0x05fffffa71267825 */ /* 0x000fe200078e00ff */
[----:B------:R-:W-:-:S03]  /*14da0*/  @P1 IADD3 R114, PT, PT, R114, -0x7f000001, RZ ;  /* 0x80ffffff72721810 */ /* 0x000fc60007ffe0ff */
[----:B------:R-:W-:Y:S01]  /*14db0*/  IMAD R113, R113, 0x6, RZ ;  /* 0x0000000671717824 */ /* 0x000fe200078e02ff */
[----:B------:R-:W-:-:S03]  /*14dc0*/  @P0 IADD3 R115, PT, PT, R115, -0x7f000001, RZ ;  /* 0x80ffffff73730810 */ /* 0x000fc60007ffe0ff */
[----:B------:R-:W-:-:S04]  /*14dd0*/  IMAD.HI.U32 R113, R113, 0x7f000001, R38 ;  /* 0x7f00000171717827 */ /* 0x000fc800078e0026 */
[----:B------:R-:W-:Y:S01]  /*14de0*/  IMAD.WIDE.U32 R38, R119, R122, RZ ;  /* 0x0000007a77267225 */ /* 0x000fe200078e00ff */
[----:B------:R-:W-:-:S03]  /*14df0*/  IADD3 R114, PT, PT, R115, R114, RZ ;  /* 0x0000007273727210 */ /* 0x000fc60007ffe0ff */
[----:B------:R-:W-:-:S04]  /*14e00*/  IMAD R115, R38, 0x7effffff, RZ ;  /* 0x7effffff26737824 */ /* 0x000fc800078e02ff */
[----:B------:R-:W-:-:S05]  /*14e10*/  IMAD.HI.U32 R115, R115, 0x7f000001, R38 ;  /* 0x7f00000173737827 */ /* 0x000fca00078e0026 */
[----:B------:R-:W-:-:S13]  /*14e20*/  ISETP.GE.U32.AND P0, PT, R115, 0x7f000001, PT ;  /* 0x7f0000017300780c */ /* 0x000fda0003f06070 */
[----:B------:R-:W-:-:S05]  /*14e30*/  @P0 IADD3 R115, PT, PT, R115, -0x7f000001, RZ ;  /* 0x80ffffff73730810 */ /* 0x000fca0007ffe0ff */
[----:B------:R-:W-:-:S04]  /*14e40*/  IMAD.WIDE.U32 R38, R115, 0x5fffffa, RZ ;  /* 0x05fffffa73267825 */ /* 0x000fc800078e00ff */
[----:B------:R-:W-:-:S04]  /*14e50*/  IMAD R115, R115, 0x6, RZ ;  /* 0x0000000673737824 */ /* 0x000fc800078e02ff */
[----:B------:R-:W-:-:S04]  /*14e60*/  IMAD.HI.U32 R115, R115, 0x7f000001, R38 ;  /* 0x7f00000173737827 */ /* 0x000fc800078e0026 */
[----:B------:R-:W-:-:S04]  /*14e70*/  IMAD.WIDE.U32 R38, R118, R116, RZ ;  /* 0x0000007476267225 */ /* 0x000fc800078e00ff */
        /* <DEDUP_REMOVED lines=15> */
[----:B------:R-:W-:Y:S01]  /*14f70*/  ISETP.GE.U32.AND P2, PT, R115, 0x7f000001, PT ;  /* 0x7f0000017300780c */ /* 0x000fe20003f46070 */
[----:B------:R-:W-:Y:S02]  /*14f80*/  ISETP.GE.U32.AND P0, PT, R114, 0x7f000001, PT ;  /* 0x7f0000017200780c */ /* 0x000fe40003f06070 */
[----:B------:R-:W-:-:S04]  /*14f90*/  IMAD.HI.U32 R58, R123, 0x7f000001, R38 ;  /* 0x7f0000017b3a7827 */ /* 0x000fc800078e0026 */
[----:B------:R-:W-:-:S04]  /*14fa0*/  IMAD.WIDE.U32 R38, R119, R53, RZ ;  /* 0x0000003577267225 */ /* 0x000fc800078e00ff */
[----:B------:R-:W-:-:S04]  /*14fb0*/  IMAD R119, R38, 0x7effffff, RZ ;  /* 0x7effffff26777824 */ /* 0x000fc800078e02ff */
[----:B------:R-:W-:-:S04]  /*14fc0*/  IMAD.HI.U32 R39, R119, 0x7f000001, R38 ;  /* 0x7f00000177277827 */ /* 0x000fc800078e0026 */
[----:B------:R-:W-:Y:S01]  /*14fd0*/  IMAD.WIDE.U32 R118, R118, R53, RZ ;  /* 0x0000003576767225 */ /* 0x000fe200078e00ff */
[----:B------:R-:W-:Y:S01]  /*14fe0*/  ISETP.GE.U32.AND P4, PT, R117, 0x7f000001, PT ;  /* 0x7f0000017500780c */ /* 0x000fe20003f86070 */
[----:B------:R-:W-:Y:S02]  /*14ff0*/  @P2 IADD3 R115, PT, PT, R115, -0x7f000001, RZ ;  /* 0x80ffffff73732810 */ /* 0x000fe40007ffe0ff */
[----:B------:R-:W-:Y:S01]  /*15000*/  @P0 IADD3 R114, PT, PT, R114, -0x7f000001, RZ ;  /* 0x80ffffff72720810 */ /* 0x000fe20007ffe0ff */
[----:B------:R-:W-:Y:S01]  /*15010*/  IMAD R53, R118, 0x7effffff, RZ ;  /* 0x7effffff76357824 */ /* 0x000fe200078e02ff */
[----:B------:R-:W-:Y:S01]  /*15020*/  ISETP.GE.U32.AND P3, PT, R113, 0x7f000001, PT ;  /* 0x7f0000017100780c */ /* 0x000fe20003f66070 */
[----:B------:R-:W-:Y:S02]  /*15030*/  ISETP.GE.U32.AND P1, PT, R42, 0x7f000001, PT ;  /* 0x7f0000012a00780c */ /* 0x000fe40003f26070 */
[----:B------:R-:W-:Y:S01]  /*15040*/  IMAD.HI.U32 R53, R53, 0x7f000001, R118 ;  /* 0x7f00000135357827 */ /* 0x000fe200078e0076 */
[----:B------:R-:W-:-:S05]  /*15050*/  IADD3 R119, PT, PT, R114, R115, RZ ;  /* 0x0000007372777210 */ /* 0x000fca0007ffe0ff */
[----:B------:R-:W-:Y:S01]  /*15060*/  ISETP.GE.U32.AND P0, PT, R119, 0x7f000001, PT ;  /* 0x7f0000017700780c */ /* 0x000fe20003f06070 */
[----:B------:R-:W-:Y:S01]  /*15070*/  @P4 IADD3 R117, PT, PT, R117, -0x7f000001, RZ ;  /* 0x80ffffff75754810 */ /* 0x000fe20007ffe0ff */
[----:B------:R-:W-:Y:S02]  /*15080*/  ISETP.GE.U32.AND P2, PT, R116, 0x7f000001, PT ;  /* 0x7f0000017400780c */ /* 0x000fe40003f46070 */
[----:B------:R-:W-:Y:S02]  /*15090*/  @P3 IADD3 R113, PT, PT, R113, -0x7f000001, RZ ;  /* 0x80ffffff71713810 */ /* 0x000fe40007ffe0ff */
[----:B------:R-:W-:Y:S01]  /*150a0*/  @P1 IADD3 R42, PT, PT, R42, -0x7f000001, RZ ;  /* 0x80ffffff2a2a1810 */ /* 0x000fe20007ffe0ff */
[----:B------:R-:W-:-:S03]  /*150b0*/  IMAD.WIDE.U32 R114, R117, 0x5fffffa, RZ ;  /* 0x05fffffa75727825 */ /* 0x000fc600078e00ff */
[----:B------:R-:W-:Y:S01]  /*150c0*/  IADD3 R42, PT, PT, R42, R113, RZ ;  /* 0x000000712a2a7210 */ /* 0x000fe20007ffe0ff */
[----:B------:R-:W-:Y:S02]  /*150d0*/  IMAD R117, R117, 0x6, RZ ;  /* 0x0000000675757824 */ /* 0x000fe400078e02ff */
[----:B------:R-:W-:Y:S01]  /*150e0*/  @P0 IADD3 R119, PT, PT, R119, -0x7f000001, RZ ;  /* 0x80ffffff77770810 */ /* 0x000fe20007ffe0ff */
[----:B------:R-:W-:Y:S01]  /*150f0*/  ISETP.GE.U32.AND P0, PT, R37, 0x7f000001, PT ;  /* 0x7f0000012500780c */ /* 0x000fe20003f06070 */
[----:B------:R-:W-:Y:S01]  /*15100*/  IMAD.HI.U32 R118, R117, 0x7f000001, R114 ;  /* 0x7f00000175767827 */ /* 0x000fe200078e0072 */
[----:B------:R-:W-:Y:S01]  /*15110*/  ISETP.GE.U32.AND P1, PT, R42, 0x7f000001, PT ;  /* 0x7f0000012a00780c */ /* 0x000fe20003f26070 */
[----:B------:R-:W-:-:S03]  /*15120*/  @P2 IADD3 R116, PT, PT, R116, -0x7f000001, RZ ;  /* 0x80ffffff74742810 */ /* 0x000fc60007ffe0ff */
[----:B------:R-:W-:Y:S01]  /*15130*/  ISETP.GE.U32.AND P2, PT, R118, 0x7f000001, PT ;  /* 0x7f0000017600780c */ /* 0x000fe20003f46070 */
[----:B------:R-:W-:-:S06]  /*15140*/  IADD3 R116, PT, PT, R119, R116, RZ ;  /* 0x0000007477747210 */ /* 0x000fcc0007ffe0ff */
[----:B------:R-:W-:Y:S01]  /*15150*/  @P0 IADD3 R37, PT, PT, R37, -0x7f000001, RZ ;  /* 0x80ffffff25250810 */ /* 0x000fe20007ffe0ff */
[----:B------:R-:W-:Y:S01]  /*15160*/  ISETP.GE.U32.AND P0, PT, R120, 0x7f000001, PT ;  /* 0x7f0000017800780c */ /* 0x000fe20003f06070 */
[----:B------:R-:W-:Y:S01]  /*15170*/  @P1 IADD3 R42, PT, PT, R42, -0x7f000001, RZ ;  /* 0x80ffffff2a2a1810 */ /* 0x000fe20007ffe0ff */
[----:B------:R-:W-:-:S03]  /*15180*/  ISETP.GE.U32.AND P1, PT, R116, 0x7f000001, PT ;  /* 0x7f0000017400780c */ /* 0x000fc60003f26070 */
[----:B------:R-:W-:Y:S01]  /*15190*/  @P2 IADD3 R118, PT, PT, R118, -0x7f000001, RZ ;  /* 0x80ffffff76762810 */ /* 0x000fe20007ffe0ff */
[----:B------:R-:W-:-:S03]  /*151a0*/  IMAD.WIDE.U32 R114, R42, R41, RZ ;  /* 0x000000292a727225 */ /* 0x000fc600078e00ff */
[----:B------:R-:W-:Y:S01]  /*151b0*/  IADD3 R118, PT, PT, R37, R118, RZ ;  /* 0x0000007625767210 */ /* 0x000fe20007ffe0ff */
[----:B------:R-:W-:-:S03]  /*151c0*/  IMAD R113, R114, 0x7effffff, RZ ;  /* 0x7effffff72717824 */ /* 0x000fc600078e02ff */
[----:B------:R-:W-:Y:S02]  /*151d0*/  @P0 IADD3 R120, PT, PT, R120, -0x7f000001, RZ ;  /* 0x80ffffff78780810 */ /* 0x000fe40007ffe0ff */
[----:B------:R-:W-:Y:S01]  /*151e0*/  @P1 IADD3 R116, PT, PT, R116, -0x7f000001, RZ ;  /* 0x80ffffff74741810 */ /* 0x000fe20007ffe0ff */
[----:B------:R-:W-:Y:S01]  /*151f0*/  ISETP.GE.U32.AND P0, PT, R118, 0x7f000001, PT ;  /* 0x7f0000017600780c */ /* 0x000fe20003f06070 */
[----:B------:R-:W-:-:S04]  /*15200*/  IMAD.HI.U32 R38, R113, 0x7f000001, R114 ;  /* 0x7f00000171267827 */ /* 0x000fc800078e0072 */
[----:B------:R-:W-:-:S04]  /*15210*/  IMAD.WIDE.U32 R114, R116, R41, RZ ;  /* 0x0000002974727225 */ /* 0x000fc800078e00ff */
[----:B------:R-:W-:-:S04]  /*15220*/  IMAD R37, R114, 0x7effffff, RZ ;  /* 0x7effffff72257824 */ /* 0x000fc800078e02ff */
[----:B------:R-:W-:Y:S01]  /*15230*/  IMAD.HI.U32 R42, R37, 0x7f000001, R114 ;  /* 0x7f000001252a7827 */ /* 0x000fe200078e0072 */
[----:B------:R-:W-:Y:S01]  /*15240*/  @P0 IADD3 R118, PT, PT, R118, -0x7f000001, RZ ;  /* 0x80ffffff76760810 */ /* 0x000fe20007ffe0ff */
[----:B------:R-:W-:Y:S02]  /*15250*/  ISETP.GE.U32.AND P0, PT, R45, 0x7f000001, PT ;  /* 0x7f0000012d00780c */ /* 0x000fe40003f06070 */
        /* <DEDUP_REMOVED lines=9> */
[----:B------:R-:W-:Y:S01]  /*152f0*/  @P1 IADD3 R113, PT, PT, R113, -0x7f000001, RZ ;  /* 0x80ffffff71711810 */ /* 0x000fe20007ffe0ff */
[----:B------:R-:W-:Y:S01]  /*15300*/  IMAD.WIDE.U32 R114, R45, R41, RZ ;  /* 0x000000292d727225 */ /* 0x000fe200078e00ff */
[----:B------:R-:W-:Y:S01]  /*15310*/  @P0 IADD3 R121, PT, PT, R121, -0x7f000001, RZ ;  /* 0x80ffffff79790810 */ /* 0x000fe20007ffe0ff */
[----:B------:R-:W-:Y:S02]  /*15320*/  ISETP.GE.U32.AND P0, PT, R51, 0x7f000001, PT ;  /* 0x7f0000013300780c */ /* 0x000fe40003f06070 */
[----:B------:R-:W-:Y:S02]  /*15330*/  IMAD R45, R114, 0x7effffff, RZ ;  /* 0x7effffff722d7824 */ /* 0x000fe400078e02ff */
[----:B------:R-:W-:-:S04]  /*15340*/  IMAD.WIDE.U32 R116, R113, 0x5fffffa, RZ ;  /* 0x05fffffa71747825 */ /* 0x000fc800078e00ff */
[----:B------:R-:W-:-:S04]  /*15350*/  IMAD.HI.U32 R45, R45, 0x7f000001, R114 ;  /* 0x7f0000012d2d7827 */ /* 0x000fc800078e0072 */
[----:B------:R-:W-:Y:S02]  /*15360*/  IMAD R41, R113, 0x6, RZ ;  /* 0x0000000671297824 */ /* 0x000fe400078e02ff */
[----:B------:R-:W-:-:S04]  /*15370*/  IMAD.WIDE.U32 R114, R43, R121, RZ ;  /* 0x000000792b727225 */ /* 0x000fc800078e00ff */
[----:B------:R-:W-:-:S04]  /*15380*/  IMAD.HI.U32 R116, R41, 0x7f000001, R116 ;  /* 0x7f00000129747827 */ /* 0x000fc800078e0074 */
[----:B------:R-:W-:Y:S01]  /*15390*/  IMAD R41, R114, 0x7effffff, RZ ;  /* 0x7effffff72297824 */ /* 0x000fe200078e02ff */
[----:B------:R-:W-:-:S03]  /*153a0*/  @P0 IADD3 R51, PT, PT, R51, -0x7f000001, RZ ;  /* 0x80ffffff33330810 */ /* 0x000fc60007ffe0ff */
[----:B------:R-:W-:Y:S01]  /*153b0*/  IMAD.HI.U32 R41, R41, 0x7f000001, R114 ;  /* 0x7f00000129297827 */ /* 0x000fe200078e0072 */
[----:B------:R-:W-:-:S03]  /*153c0*/  ISETP.GE.U32.AND P0, PT, R48, 0x7f000001, PT ;  /* 0x7f0000013000780c */ /* 0x000fc60003f06070 */
[----:B------:R-:W-:Y:S01]  /*153d0*/  IMAD.WIDE.U32 R114, R47, R51, RZ ;  /* 0x000000332f727225 */ /* 0x000fe200078e00ff */
[----:B------:R-:W-:-:S03]  /*153e0*/  ISETP.GE.U32.AND P1, PT, R41, 0x7f000001, PT ;  /* 0x7f0000012900780c */ /* 0x000fc60003f26070 */
[----:B------:R-:W-:-:S04]  /*153f0*/  IMAD R117, R114, 0x7effffff, RZ ;  /* 0x7effffff72757824 */ /* 0x000fc800078e02ff */
[----:B------:R-:W-:-:S04]  /*15400*/  IMAD.HI.U32 R117, R117, 0x7f000001, R114 ;  /* 0x7f00000175757827 */ /* 0x000fc800078e0072 */
[----:B------:R-:W-:Y:S02]  /*15410*/  IMAD.WIDE.U32 R114, R47, R121, RZ ;  /* 0x000000792f727225 */ /* 0x000fe400078e00ff */
[----:B------:R-:W-:Y:S02]  /*15420*/  @P1 IADD3 R41, PT, PT, R41, -0x7f000001, RZ ;  /* 0x80ffffff29291810 */ /* 0x000fe40007ffe0ff */
[----:B------:R-:W-:Y:S01]  /*15430*/  IMAD R113, R114, 0x7effffff, RZ ;  /* 0x7effffff72717824 */ /* 0x000fe200078e02ff */
[----:B------:R-:W-:-:S03]  /*15440*/  @P0 IADD3 R48, PT, PT, R48, -0x7f000001, RZ ;  /* 0x80ffffff30300810 */ /* 0x000fc60007ffe0ff */
[----:B------:R-:W-:-:S04]  /*15450*/  IMAD.HI.U32 R113, R113, 0x7f000001, R114 ;  /* 0x7f00000171717827 */ /* 0x000fc800078e0072 */
[----:B------:R-:W-:-:S04]  /*15460*/  IMAD.WIDE.U32 R114, R41, 0x5fffffa, RZ ;  /* 0x05fffffa29727825 */ /* 0x000fc800078e00ff */
[----:B------:R-:W-:Y:S02]  /*15470*/  IMAD R41, R41, 0x6, RZ ;  /* 0x0000000629297824 */ /* 0x000fe400078e02ff */
[----:B------:R-:W-:Y:S01]  /*15480*/  IMAD.WIDE.U32 R118, R35, R48, RZ ;  /* 0x0000003023767225 */ /* 0x000fe200078e00ff */
[----:B------:R-:W-:-:S03]  /*15490*/  ISETP.GE.U32.AND P0, PT, R113, 0x7f000001, PT ;  /* 0x7f0000017100780c */ /* 0x000fc60003f06070 */
[----:B------:R-:W-:-:S04]  /*154a0*/  IMAD.HI.U32 R115, R41, 0x7f000001, R114 ;  /* 0x7f00000129737827 */ /* 0x000fc800078e0072 */
[----:B------:R-:W-:-:S04]  /*154b0*/  IMAD R41, R118, 0x7effffff, RZ ;  /* 0x7effffff76297824 */ /* 0x000fc800078e02ff */
[----:B------:R-:W-:-:S04]  /*154c0*/  IMAD.HI.U32 R114, R41, 0x7f000001, R118 ;  /* 0x7f00000129727827 */ /* 0x000fc800078e0076 */
[----:B------:R-:W-:-:S04]  /*154d0*/  IMAD.WIDE.U32 R118, R47, R120, RZ ;  /* 0x000000782f767225 */ /* 0x000fc800078e00ff */
[----:B------:R-:W-:Y:S01]  /*154e0*/  IMAD R41, R118, 0x7effffff, RZ ;  /* 0x7effffff76297824 */ /* 0x000fe200078e02ff */
[----:B------:R-:W-:-:S03]  /*154f0*/  @P0 IADD3 R113, PT, PT, R113, -0x7f000001, RZ ;  /* 0x80ffffff71710810 */ /* 0x000fc60007ffe0ff */
[----:B------:R-:W-:Y:S02]  /*15500*/  IMAD.HI.U32 R118, R41, 0x7f000001, R118 ;  /* 0x7f00000129767827 */ /* 0x000fe400078e0076 */
[----:B------:R-:W-:Y:S01]  /*15510*/  ISETP.GE.U32.AND P0, PT, R113, 0x7f000001, PT ;  /* 0x7f0000017100780c */ /* 0x000fe20003f06070 */
[----:B------:R-:W-:Y:S01]  /*15520*/  ISETP.GE.U32.AND P2, PT, R114, 0x7f000001, PT ;  /* 0x7f0000017200780c */ /* 0x000fe20003f46070 */
[----:B------:R0:W2:Y:S01]  /*15530*/  LDG.E R41, desc[UR10][R64.64+0x18] ;  /* 0x0000180a40297981 */ /* 0x0000a2000c1e1900 */
[----:B------:R-:W-:-:S10]  /*15540*/  ISETP.GE.U32.AND P1, PT, R118, 0x7f000001, PT ;  /* 0x7f0000017600780c */ /* 0x000fd40003f26070 */
[----:B------:R-:W-:Y:S01]  /*15550*/  @P0 IADD3 R113, PT, PT, R113, -0x7f000001, RZ ;  /* 0x80ffffff71710810 */ /* 0x000fe20007ffe0ff */
[----:B------:R-:W-:Y:S02]  /*15560*/  ISETP.GE.U32.AND P0, PT, R117, 0x7f000001, PT ;  /* 0x7f0000017500780c */ /* 0x000fe40003f06070 */
[----:B------:R-:W-:Y:S01]  /*15570*/  @P1 IADD3 R118, PT, PT, R118, -0x7f000001, RZ ;  /* 0x80ffffff76761810 */ /* 0x000fe20007ffe0ff */
[----:B0-----:R-:W-:-:S04]  /*15580*/  IMAD.WIDE.U32 R64, R35, R121, RZ ;  /* 0x0000007923407225 */ /* 0x001fc800078e00ff */
[----:B------:R-:W-:Y:S01]  /*15590*/  ISETP.GE.U32.AND P1, PT, R118, 0x7f000001, PT ;  /* 0x7f0000017600780c */ /* 0x000fe20003f26070 */
[----:B------:R-:W-:Y:S01]  /*155a0*/  IMAD R119, R64, 0x7effffff, RZ ;  /* 0x7effffff40777824 */ /* 0x000fe200078e02ff */
[----:B------:R-:W-:-:S03]  /*155b0*/  @P2 IADD3 R114, PT, PT, R114, -0x7f000001, RZ ;  /* 0x80ffffff72722810 */ /* 0x000fc60007ffe0ff */
[----:B------:R-:W-:Y:S01]  /*155c0*/  IMAD.HI.U32 R123, R119, 0x7f000001, R64 ;  /* 0x7f000001777b7827 */ /* 0x000fe200078e0040 */
[----:B------:R-:W-:-:S03]  /*155d0*/  @P0 IADD3 R117, PT, PT, R117, -0x7f000001, RZ ;  /* 0x80ffffff75750810 */ /* 0x000fc60007ffe0ff */
[----:B------:R-:W-:Y:S01]  /*155e0*/  IMAD.WIDE.U32 R64, R43, R51, RZ ;  /* 0x000000332b407225 */ /* 0x000fe200078e00ff */
[----:B------:R-:W-:Y:S01]  /*155f0*/  IADD3 R119, PT, PT, R113, R114, RZ ;  /* 0x0000007271777210 */ /* 0x000fe20007ffe0ff */
[----:B------:R-:W-:Y:S02]  /*15600*/  ISETP.GE.U32.AND P0, PT, R117, 0x7f000001, PT ;  /* 0x7f0000017500780c */ /* 0x000fe40003f06070 */
        /* <DEDUP_REMOVED lines=9> */
[----:B------:R-:W-:-:S03]  /*156a0*/  ISETP.GE.U32.AND P1, PT, R114, 0x7f000001, PT ;  /* 0x7f0000017200780c */ /* 0x000fc60003f26070 */
[----:B------:R-:W-:Y:S01]  /*156b0*/  IMAD.WIDE.U32 R64, R35, R51, RZ ;  /* 0x0000003323407225 */ /* 0x000fe200078e00ff */
[----:B------:R-:W-:Y:S01]  /*156c0*/  IADD3 R116, PT, PT, R117, R116, RZ ;  /* 0x0000007475747210 */ /* 0x000fe20007ffe0ff */
[----:B------:R-:W-:Y:S02]  /*156d0*/  ISETP.GE.U32.AND P0, PT, R119, 0x7f000001, PT ;  /* 0x7f0000017700780c */ /* 0x000fe40003f06070 */
        /* <DEDUP_REMOVED lines=38> */
[----:B------:R-:W-:-:S05]  /*15940*/  @P0 IADD3 R121, PT, PT, R121, -0x7f000001, RZ ;  /* 0x80ffffff79790810 */ /* 0x000fca0007ffe0ff */
[----:B------:R-:W-:-:S04]  /*15950*/  IMAD.WIDE.U32 R64, R121, 0x5fffffa, RZ ;  /* 0x05fffffa79407825 */ /* 0x000fc800078e00ff */
[----:B------:R-:W-:Y:S01]  /*15960*/  IMAD R121, R121, 0x6, RZ ;  /* 0x0000000679797824 */ /* 0x000fe200078e02ff */
[----:B------:R-:W-:-:S03]  /*15970*/  ISETP.GE.U32.AND P0, PT, R4, 0x7f000001, PT ;  /* 0x7f0000010400780c */ /* 0x000fc60003f06070 */
[----:B------:R-:W-:Y:S01]  /*15980*/  IMAD.HI.U32 R121, R121, 0x7f000001, R64 ;  /* 0x7f00000179797827 */ /* 0x000fe200078e0040 */
[----:B------:R-:W-:-:S03]  /*15990*/  IADD3 R118, PT, PT, R118, R123, RZ ;  /* 0x0000007b76767210 */ /* 0x000fc60007ffe0ff */
[----:B------:R-:W-:-:S04]  /*159a0*/  IMAD.WIDE.U32 R64, R44, R120, RZ ;  /* 0x000000782c407225 */ /* 0x000fc800078e00ff */
[----:B------:R-:W-:-:S04]  /*159b0*/  IMAD R123, R64, 0x7effffff, RZ ;  /* 0x7effffff407b7824 */ /* 0x000fc800078e02ff */
[----:B------:R-:W-:Y:S01]  /*159c0*/  IMAD.HI.U32 R123, R123, 0x7f000001, R64 ;  /* 0x7f0000017b7b7827 */ /* 0x000fe200078e0040 */
[----:B------:R-:W-:Y:S02]  /*159d0*/  @P1 IADD3 R117, PT, PT, R117, -0x7f000001, RZ ;  /* 0x80ffffff75751810 */ /* 0x000fe40007ffe0ff */
[----:B------:R-:W-:Y:S02]  /*159e0*/  @P0 IADD3 R4, PT, PT, R4, -0x7f000001, RZ ;  /* 0x80ffffff04040810 */ /* 0x000fe40007ffe0ff */
[----:B------:R-:W-:-:S03]  /*159f0*/  ISETP.GE.U32.AND P1, PT, R123, 0x7f000001, PT ;  /* 0x7f0000017b00780c */ /* 0x000fc60003f26070 */
[----:B------:R-:W-:-:S10]  /*15a00*/  ISETP.GE.U32.AND P0, PT, R4, 0x7f000001, PT ;  /* 0x7f0000010400780c */ /* 0x000fd40003f06070 */
[----:B------:R-:W-:Y:S01]  /*15a10*/  @P1 IADD3 R123, PT, PT, R123, -0x7f000001, RZ ;  /* 0x80ffffff7b7b1810 */ /* 0x000fe20007ffe0ff */
[----:B------:R-:W-:Y:S02]  /*15a20*/  ISETP.GE.U32.AND P1, PT, R40, 0x7f000001, PT ;  /* 0x7f0000012800780c */ /* 0x000fe40003f26070 */
[----:B------:R-:W-:Y:S01]  /*15a30*/  @P0 IADD3 R4, PT, PT, R4, -0x7f000001, RZ ;  /* 0x80ffffff04040810 */ /* 0x000fe20007ffe0ff */
[----:B------:R-:W-:-:S04]  /*15a40*/  ISETP.GE.U32.AND P4, PT, R118, 0x7f000001, PT ;  /* 0x7f0000017600780c */ /* 0x000fc80003f86070 */
[----:B------:R-:W-:Y:S01]  /*15a50*/  ISETP.GE.U32.AND P3, PT, R4, 0x7f000001, PT ;  /* 0x7f0000010400780c */ /* 0x000fe20003f66070 */
[----:B------:R-:W-:-:S05]  /*15a60*/  ISETP.GE.U32.AND P2, PT, R113, 0x7f000001, PT ;  /* 0x7f0000017100780c */ /* 0x000fca0003f46070 */
[----:B------:R-:W-:Y:S01]  /*15a70*/  @P1 IADD3 R40, PT, PT, R40, -0x7f000001, RZ ;  /* 0x80ffffff28281810 */ /* 0x000fe20007ffe0ff */
[----:B------:R-:W-:-:S04]  /*15a80*/  ISETP.GE.U32.AND P1, PT, R119, 0x7f000001, PT ;  /* 0x7f0000017700780c */ /* 0x000fc80003f26070 */
[----:B------:R-:W-:Y:S02]  /*15a90*/  ISETP.GE.U32.AND P0, PT, R40, 0x7f000001, PT ;  /* 0x7f0000012800780c */ /* 0x000fe40003f06070 */
[----:B------:R-:W-:Y:S02]  /*15aa0*/  @P3 IADD3 R4, PT, PT, R4, -0x7f000001, RZ ;  /* 0x80ffffff04043810 */ /* 0x000fe40007ffe0ff */
[----:B------:R-:W-:Y:S02]  /*15ab0*/  IADD3 R117, PT, PT, R122, R117, RZ ;  /* 0x000000757a757210 */ /* 0x000fe40007ffe0ff */
[----:B------:R-:W-:Y:S01]  /*15ac0*/  @P4 IADD3 R118, PT, PT, R118, -0x7f000001, RZ ;  /* 0x80ffffff76764810 */ /* 0x000fe20007ffe0ff */
[----:B------:R-:W-:Y:S01]  /*15ad0*/  ISETP.GE.U32.AND P4, PT, R4, 0x7f000001, PT ;  /* 0x7f0000010400780c */ /* 0x000fe20003f86070 */
[----:B------:R-:W-:Y:S01]  /*15ae0*/  @P2 IADD3 R113, PT, PT, R113, -0x7f000001, RZ ;  /* 0x80ffffff71712810 */ /* 0x000fe20007ffe0ff */
[----:B------:R-:W-:Y:S01]  /*15af0*/  ISETP.GE.U32.AND P5, PT, R116, 0x7f000001, PT ;  /* 0x7f0000017400780c */ /* 0x000fe20003fa6070 */
[----:B------:R-:W-:Y:S01]  /*15b00*/  ISETP.GE.U32.AND P2, PT, R117, 0x7f000001, PT ;  /* 0x7f0000017500780c */ /* 0x000fe20003f46070 */
[----:B------:R-:W-:Y:S01]  /*15b10*/  ISETP.GE.U32.AND P3, PT, R115, 0x7f000001, PT ;  /* 0x7f0000017300780c */ /* 0x000fe20003f66070 */
[----:B------:R-:W-:-:S02]  /*15b20*/  @P1 IADD3 R119, PT, PT, R119, -0x7f000001, RZ ;  /* 0x80ffffff77771810 */ /* 0x000fc40007ffe0ff */
[----:B------:R-:W-:Y:S01]  /*15b30*/  @P0 IADD3 R40, PT, PT, R40, -0x7f000001, RZ ;  /* 0x80ffffff28280810 */ /* 0x000fe20007ffe0ff */
[----:B------:R-:W-:Y:S01]  /*15b40*/  ISETP.GE.U32.AND P1, PT, R51, 0x7f000001, PT ;  /* 0x7f0000013300780c */ /* 0x000fe20003f26070 */
[----:B------:R-:W-:-:S03]  /*15b50*/  IADD3 R118, PT, PT, R118, R113, RZ ;  /* 0x0000007176767210 */ /* 0x000fc60007ffe0ff */
[----:B------:R-:W-:Y:S01]  /*15b60*/  ISETP.GE.U32.AND P0, PT, R40, 0x7f000001, PT ;  /* 0x7f0000012800780c */ /* 0x000fe20003f06070 */
[----:B------:R-:W-:Y:S01]  /*15b70*/  @P4 IADD3 R4, PT, PT, R4, -0x7f000001, RZ ;  /* 0x80ffffff04044810 */ /* 0x000fe20007ffe0ff */
[----:B------:R-:W-:Y:S01]  /*15b80*/  IMAD.WIDE.U32 R64, R123, 0x5fffffa, RZ ;  /* 0x05fffffa7b407825 */ /* 0x000fe200078e00ff */
[----:B------:R-:W-:Y:S02]  /*15b90*/  @P5 IADD3 R116, PT, PT, R116, -0x7f000001, RZ ;  /* 0x80ffffff74745810 */ /* 0x000fe40007ffe0ff */
[----:B------:R-:W-:Y:S02]  /*15ba0*/  @P2 IADD3 R117, PT, PT, R117, -0x7f000001, RZ ;  /* 0x80ffffff75752810 */ /* 0x000fe40007ffe0ff */
[----:B------:R-:W-:Y:S01]  /*15bb0*/  @P3 IADD3 R115, PT, PT, R115, -0x7f000001, RZ ;  /* 0x80ffffff73733810 */ /* 0x000fe20007ffe0ff */
[----:B------:R-:W-:Y:S01]  /*15bc0*/  IMAD R123, R123, 0x6, RZ ;  /* 0x000000067b7b7824 */ /* 0x000fe200078e02ff */
[----:B------:R-:W-:Y:S01]  /*15bd0*/  ISETP.GE.U32.AND P5, PT, R118, 0x7f000001, PT ;  /* 0x7f0000017600780c */ /* 0x000fe20003fa6070 */
[----:B------:R-:W-:Y:S01]  /*15be0*/  ISETP.GE.U32.AND P3, PT, R4, 0x7f000001, PT ;  /* 0x7f0000010400780c */ /* 0x000fe20003f66070 */
[----:B------:R-:W-:Y:S01]  /*15bf0*/  @P1 IADD3 R51, PT, PT, R51, -0x7f000001, RZ ;  /* 0x80ffffff33331810 */ /* 0x000fe20007ffe0ff */
[----:B------:R-:W-:Y:S01]  /*15c00*/  IMAD.HI.U32 R65, R123, 0x7f000001, R64 ;  /* 0x7f0000017b417827 */ /* 0x000fe200078e0040 */
[----:B------:R-:W-:Y:S01]  /*15c10*/  IADD3 R64, PT, PT, R117, R119, RZ ;  /* 0x0000007775407210 */ /* 0x000fe20007ffe0ff */
[----:B------:R-:W-:Y:S01]  /*15c20*/  ISETP.GE.U32.AND P1, PT, R114, 0x7f000001, PT ;  /* 0x7f0000017200780c */ /* 0x000fe20003f26070 */
[----:B------:R-:W-:Y:S01]  /*15c30*/  @P0 IADD3 R40, PT, PT, R40, -0x7f000001, RZ ;  /* 0x80ffffff28280810 */ /* 0x000fe20007ffe0ff */
[----:B------:R-:W-:-:S02]  /*15c40*/  ISETP.GE.U32.AND P2, PT, R121, 0x7f000001, PT ;  /* 0x7f0000017900780c */ /* 0x000fc40003f46070 */
[----:B------:R-:W-:Y:S02]  /*15c50*/  ISETP.GE.U32.AND P4, PT, R64, 0x7f000001, PT ;  /* 0x7f0000014000780c */ /* 0x000fe40003f86070 */
[----:B------:R-:W-:Y:S02]  /*15c60*/  ISETP.GE.U32.AND P6, PT, R40, 0x7f000001, PT ;  /* 0x7f0000012800780c */ /* 0x000fe40003fc6070 */
[----:B------:R-:W-:Y:S02]  /*15c70*/  @P5 IADD3 R118, PT, PT, R118, -0x7f000001, RZ ;  /* 0x80ffffff76765810 */ /* 0x000fe40007ffe0ff */
[----:B------:R-:W-:Y:S02]  /*15c80*/  @P3 IADD3 R4, PT, PT, R4, -0x7f000001, RZ ;  /* 0x80ffffff04043810 */ /* 0x000fe40007ffe0ff */
[----:B------:R-:W-:Y:S02]  /*15c90*/  IADD3 R113, PT, PT, R118, R51, RZ ;  /* 0x0000003376717210 */ /* 0x000fe40007ffe0ff */
[----:B------:R-:W-:-:S02]  /*15ca0*/  @P1 IADD3 R114, PT, PT, R114, -0x7f000001, RZ ;  /* 0x80ffffff72721810 */ /* 0x000fc40007ffe0ff */
[----:B------:R-:W-:Y:S01]  /*15cb0*/  IADD3 R51, PT, PT, R9, R4, RZ ;  /* 0x0000000409337210 */ /* 0x000fe20007ffe0ff */
[----:B------:R-:W-:Y:S01]  /*15cc0*/  ISETP.GE.U32.AND P1, PT, R108, 0x7f000001, PT ;  /* 0x7f0000016c00780c */ /* 0x000fe20003f26070 */
[----:B------:R-:W-:Y:S02]  /*15cd0*/  @P2 IADD3 R121, PT, PT, R121, -0x7f000001, RZ ;  /* 0x80ffffff79792810 */ /* 0x000fe40007ffe0ff */
[----:B------:R-:W-:Y:S01]  /*15ce0*/  @P4 IADD3 R64, PT, PT, R64, -0x7f000001, RZ ;  /* 0x80ffffff40404810 */ /* 0x000fe20007ffe0ff */
[----:B------:R-:W-:Y:S01]  /*15cf0*/  ISETP.GE.U32.AND P0, PT, R65, 0x7f000001, PT ;  /* 0x7f0000014100780c */ /* 0x000fe20003f06070 */
[----:B------:R-:W-:Y:S01]  /*15d00*/  @P6 IADD3 R40, PT, PT, R40, -0x7f000001, RZ ;  /* 0x80ffffff28286810 */ /* 0x000fe20007ffe0ff */
[----:B------:R-:W-:Y:S01]  /*15d10*/  ISETP.GE.U32.AND P4, PT, R51, 0x7f000001, PT ;  /* 0x7f0000013300780c */ /* 0x000fe20003f86070 */
[----:B------:R-:W-:-:S03]  /*15d20*/  ISETP.GE.U32.AND P2, PT, R56, 0x7f000001, PT ;  /* 0x7f0000013800780c */ /* 0x000fc60003f46070 */
[----:B------:R-:W-:-:S03]  /*15d30*/  ISETP.GE.U32.AND P5, PT, R40, 0x7f000001, PT ;  /* 0x7f0000012800780c */ /* 0x000fc60003fa6070 */
[----:B------:R-:W-:Y:S01]  /*15d40*/  @P1 IADD3 R108, PT, PT, R108, -0x7f000001, RZ ;  /* 0x80ffffff6c6c1810 */ /* 0x000fe20007ffe0ff */
[----:B------:R-:W-:-:S03]  /*15d50*/  ISETP.GE.U32.AND P1, PT, R110, 0x7f000001, PT ;  /* 0x7f0000016e00780c */ /* 0x000fc60003f26070 */
[----:B------:R-:W-:Y:S01]  /*15d60*/  @P0 IADD3 R65, PT, PT, R65, -0x7f000001, RZ ;  /* 0x80ffffff41410810 */ /* 0x000fe20007ffe0ff */
[----:B------:R-:W-:Y:S01]  /*15d70*/  ISETP.GE.U32.AND P0, PT, R107, 0x7f000001, PT ;  /* 0x7f0000016b00780c */ /* 0x000fe20003f06070 */
[----:B------:R-:W-:Y:S02]  /*15d80*/  @P4 IADD3 R51, PT, PT, R51, -0x7f000001, RZ ;  /* 0x80ffffff33334810 */ /* 0x000fe40007ffe0ff */
[----:B------:R-:W-:Y:S01]  /*15d90*/  @P2 IADD3 R56, PT, PT, R56, -0x7f000001, RZ ;  /* 0x80ffffff38382810 */ /* 0x000fe20007ffe0ff */
[----:B------:R-:W-:Y:S01]  /*15da0*/  ISETP.GE.U32.AND P4, PT, R103, 0x7f000001, PT ;  /* 0x7f0000016700780c */ /* 0x000fe20003f86070 */
[----:B------:R-:W-:Y:S01]  /*15db0*/  ISETP.GE.U32.AND P2, PT, R111, 0x7f000001, PT ;  /* 0x7f0000016f00780c */ /* 0x000fe20003f46070 */
[----:B------:R-:W-:Y:S01]  /*15dc0*/  @P5 IADD3 R40, PT, PT, R40, -0x7f000001, RZ ;  /* 0x80ffffff28285810 */ /* 0x000fe20007ffe0ff */
[----:B------:R-:W-:Y:S01]  /*15dd0*/  ISETP.GE.U32.AND P5, PT, R112, 0x7f000001, PT ;  /* 0x7f0000017000780c */ /* 0x000fe20003fa6070 */
[----:B------:R-:W-:Y:S01]  /*15de0*/  ISETP.GE.U32.AND P3, PT, R106, 0x7f000001, PT ;  /* 0x7f0000016a00780c */ /* 0x000fe20003f66070 */
[----:B------:R-:W-:Y:S01]  /*15df0*/  @P1 IADD3 R110, PT, PT, R110, -0x7f000001, RZ ;  /* 0x80ffffff6e6e1810 */ /* 0x000fe20007ffe0ff */
[----:B------:R-:W-:-:S03]  /*15e00*/  ISETP.GE.U32.AND P1, PT, R109, 0x7f000001, PT ;  /* 0x7f0000016d00780c */ /* 0x000fc60003f26070 */
[----:B------:R-:W-:Y:S01]  /*15e10*/  @P0 IADD3 R107, PT, PT, R107, -0x7f000001, RZ ;  /* 0x80ffffff6b6b0810 */ /* 0x000fe20007ffe0ff */
[----:B------:R-:W-:-:S03]  /*15e20*/  ISETP.GE.U32.AND P0, PT, R105, 0x7f000001, PT ;  /* 0x7f0000016900780c */ /* 0x000fc60003f06070 */
[----:B------:R-:W-:Y:S02]  /*15e30*/  @P4 IADD3 R103, PT, PT, R103, -0x7f000001, RZ ;  /* 0x80ffffff67674810 */ /* 0x000fe40007ffe0ff */
[----:B------:R-:W-:Y:S01]  /*15e40*/  @P2 IADD3 R111, PT, PT, R111, -0x7f000001, RZ ;  /* 0x80ffffff6f6f2810 */ /* 0x000fe20007ffe0ff */
[----:B------:R-:W-:Y:S01]  /*15e50*/  ISETP.GE.U32.AND P4, PT, R100, 0x7f000001, PT ;  /* 0x7f0000016400780c */ /* 0x000fe20003f86070 */
[----:B------:R-:W-:Y:S01]  /*15e60*/  ISETP.GE.U32.AND P2, PT, R79, 0x7f000001, PT ;  /* 0x7f0000014f00780c */ /* 0x000fe20003f46070 */
[----:B------:R-:W-:Y:S01]  /*15e70*/  @P5 IADD3 R112, PT, PT, R112, -0x7f000001, RZ ;  /* 0x80ffffff70705810 */ /* 0x000fe20007ffe0ff */
[----:B------:R-:W-:Y:S01]  /*15e80*/  ISETP.GE.U32.AND P6, PT, R104, 0x7f000001, PT ;  /* 0x7f0000016800780c */ /* 0x000fe20003fc6070 */
[----:B------:R-:W-:Y:S01]  /*15e90*/  @P3 IADD3 R106, PT, PT, R106, -0x7f000001, RZ ;  /* 0x80ffffff6a6a3810 */ /* 0x000fe20007ffe0ff */
[----:B------:R-:W-:Y:S01]  /*15ea0*/  ISETP.GE.U32.AND P3, PT, R101, 0x7f000001, PT ;  /* 0x7f0000016500780c */ /* 0x000fe20003f66070 */
[----:B------:R-:W-:Y:S01]  /*15eb0*/  @P1 IADD3 R109, PT, PT, R109, -0x7f000001, RZ ;  /* 0x80ffffff6d6d1810 */ /* 0x000fe20007ffe0ff */
[----:B------:R-:W-:Y:S01]  /*15ec0*/  ISETP.GE.U32.AND P5, PT, R98, 0x7f000001, PT ;  /* 0x7f0000016200780c */ /* 0x000fe20003fa6070 */
[----:B------:R-:W-:Y:S01]  /*15ed0*/  IADD3 R56, PT, PT, R112, R56, RZ ;  /* 0x0000003870387210 */ /* 0x000fe20007ffe0ff */
[----:B------:R-:W-:Y:S01]  /*15ee0*/  ISETP.GE.U32.AND P1, PT, R97, 0x7f000001, PT ;  /* 0x7f0000016100780c */ /* 0x000fe20003f26070 */
[----:B------:R-:W-:-:S03]  /*15ef0*/  @P0 IADD3 R105, PT, PT, R105, -0x7f000001, RZ ;  /* 0x80ffffff69690810 */ /* 0x000fc60007ffe0ff */
[----:B------:R-:W-:Y:S02]  /*15f00*/  @P4 IADD3 R100, PT, PT, R100, -0x7f000001, RZ ;  /* 0x80ffffff64644810 */ /* 0x000fe40007ffe0ff */
[----:B------:R-:W-:Y:S01]  /*15f10*/  @P2 IADD3 R79, PT, PT, R79, -0x7f000001, RZ ;  /* 0x80ffffff4f4f2810 */ /* 0x000fe20007ffe0ff */
[----:B------:R-:W-:Y:S01]  /*15f20*/  ISETP.GE.U32.AND P0, PT, R56, 0x7f000001, PT ;  /* 0x7f0000013800780c */ /* 0x000fe20003f06070 */
[----:B------:R-:W-:Y:S02]  /*15f30*/  IADD3 R40, PT, PT, R51, R40, RZ ;  /* 0x0000002833287210 */ /* 0x000fe40007ffe0ff */
[----:B------:R-:W-:Y:S02]  /*15f40*/  @P6 IADD3 R104, PT, PT, R104, -0x7f000001, RZ ;  /* 0x80ffffff68686810 */ /* 0x000fe40007ffe0ff */
[----:B------:R-:W-:Y:S02]  /*15f50*/  IADD3 R51, PT, PT, R106, R100, RZ ;  /* 0x000000646a337210 */ /* 0x000fe40007ffe0ff */
[----:B------:R-:W-:-:S02]  /*15f60*/  IADD3 R79, PT, PT, R108, R79, RZ ;  /* 0x0000004f6c4f7210 */ /* 0x000fc40007ffe0ff */
[----:B------:R-:W-:Y:S02]  /*15f70*/  @P3 IADD3 R101, PT, PT, R101, -0x7f000001, RZ ;  /* 0x80ffffff65653810 */ /* 0x000fe40007ffe0ff */
[----:B------:R-:W-:Y:S02]  /*15f80*/  @P5 IADD3 R98, PT, PT, R98, -0x7f000001, RZ ;  /* 0x80ffffff62625810 */ /* 0x000fe40007ffe0ff */
[----:B------:R-:W-:Y:S02]  /*15f90*/  @P1 IADD3 R97, PT, PT, R97, -0x7f000001, RZ ;  /* 0x80ffffff61611810 */ /* 0x000fe40007ffe0ff */
[----:B------:R-:W-:Y:S01]  /*15fa0*/  IADD3 R111, PT, PT, R111, R104, RZ ;  /* 0x000000686f6f7210 */ /* 0x000fe20007ffe0ff */
[----:B------:R-:W-:Y:S01]  /*15fb0*/  ISETP.GE.U32.AND P2, PT, R94, 0x7f000001, PT ;  /* 0x7f0000015e00780c */ /* 0x000fe20003f46070 */
[----:B------:R-:W-:Y:S01]  /*15fc0*/  ISETP.GE.U32.AND P4, PT, R102, 0x7f000001, PT ;  /* 0x7f0000016600780c */ /* 0x000fe20003f86070 */
[----:B------:R-:W-:Y:S01]  /*15fd0*/  ISETP.GE.U32.AND P5, PT, R79, 0x7f000001, PT ;  /* 0x7f0000014f00780c */ /* 0x000fe20003fa6070 */
[----:B------:R-:W-:Y:S01]  /*15fe0*/  ISETP.GE.U32.AND P1, PT, R51, 0x7f000001, PT ;  /* 0x7f0000013300780c */ /* 0x000fe20003f26070 */
[----:B------:R-:W-:-:S02]  /*15ff0*/  IADD3 R4, PT, PT, R107, R101, RZ ;  /* 0x000000656b047210 */ /* 0x000fc40007ffe0ff */
[----:B------:R-:W-:Y:S01]  /*16000*/  @P0 IADD3 R56, PT, PT, R56, -0x7f000001, RZ ;  /* 0x80ffffff38380810 */ /* 0x000fe20007ffe0ff */
[----:B------:R-:W-:Y:S01]  /*16010*/  ISETP.GE.U32.AND P6, PT, R50, 0x7f000001, PT ;  /* 0x7f0000013200780c */ /* 0x000fe20003fc6070 */
[----:B------:R-:W-:Y:S01]  /*16020*/  ISETP.GE.U32.AND P3, PT, R111, 0x7f000001, PT ;  /* 0x7f0000016f00780c */ /* 0x000fe20003f66070 */
[----:B------:R-:W-:Y:S01]  /*16030*/  IADD3 R98, PT, PT, R105, R98, RZ ;  /* 0x0000006269627210 */ /* 0x000fe20007ffe0ff */
[----:B------:R-:W-:Y:S01]  /*16040*/  ISETP.GE.U32.AND P0, PT, R4, 0x7f000001, PT ;  /* 0x7f0000010400780c */ /* 0x000fe20003f06070 */
[----:B------:R-:W-:Y:S02]  /*16050*/  IADD3 R56, PT, PT, R56, R97, RZ ;  /* 0x0000006138387210 */ /* 0x000fe40007ffe0ff */
[----:B------:R-:W-:Y:S02]  /*16060*/  IADD3 R103, PT, PT, R110, R103, RZ ;  /* 0x000000676e677210 */ /* 0x000fe40007ffe0ff */
[----:B------:R-:W-:Y:S02]  /*16070*/  @P2 IADD3 R94, PT, PT, R94, -0x7f000001, RZ ;  /* 0x80ffffff5e5e2810 */ /* 0x000fe40007ffe0ff */
[----:B------:R-:W-:-:S02]  /*16080*/  @P4 IADD3 R102, PT, PT, R102, -0x7f000001, RZ ;  /* 0x80ffffff66664810 */ /* 0x000fc40007ffe0ff */
[----:B------:R-:W-:Y:S02]  /*16090*/  @P5 IADD3 R79, PT, PT, R79, -0x7f000001, RZ ;  /* 0x80ffffff4f4f5810 */ /* 0x000fe40007ffe0ff */
[----:B------:R-:W-:Y:S01]  /*160a0*/  @P1 IADD3 R51, PT, PT, R51, -0x7f000001, RZ ;  /* 0x80ffffff33331810 */ /* 0x000fe20007ffe0ff */
[----:B------:R-:W-:Y:S01]  /*160b0*/  ISETP.GE.U32.AND P2, PT, R72, 0x7f000001, PT ;  /* 0x7f0000014800780c */ /* 0x000fe20003f46070 */
[----:B------:R-:W-:Y:S01]  /*160c0*/  ISETP.GE.U32.AND P4, PT, R98, 0x7f000001, PT ;  /* 0x7f0000016200780c */ /* 0x000fe20003f86070 */
[----:B------:R-:W-:Y:S01]  /*160d0*/  ISETP.GE.U32.AND P5, PT, R66, 0x7f000001, PT ;  /* 0x7f0000014200780c */ /* 0x000fe20003fa6070 */
[----:B------:R-:W-:Y:S01]  /*160e0*/  ISETP.GE.U32.AND P1, PT, R56, 0x7f000001, PT ;  /* 0x7f0000013800780c */ /* 0x000fe20003f26070 */
[----:B------:R-:W-:Y:S02]  /*160f0*/  @P6 IADD3 R50, PT, PT, R50, -0x7f000001, RZ ;  /* 0x80ffffff32326810 */ /* 0x000fe40007ffe0ff */
[----:B------:R-:W-:Y:S01]  /*16100*/  @P3 IADD3 R111, PT, PT, R111, -0x7f000001, RZ ;  /* 0x80ffffff6f6f3810 */ /* 0x000fe20007ffe0ff */
[----:B------:R-:W-:Y:S01]  /*16110*/  ISETP.GE.U32.AND P6, PT, R103, 0x7f000001, PT ;  /* 0x7f0000016700780c */ /* 0x000fe20003fc6070 */
[----:B------:R-:W-:Y:S01]  /*16120*/  ISETP.GE.U32.AND P3, PT, R95, 0x7f000001, PT ;  /* 0x7f0000015f00780c */ /* 0x000fe20003f66070 */
[----:B------:R-:W-:-:S02]  /*16130*/  @P0 IADD3 R4, PT, PT, R4, -0x7f000001, RZ ;  /* 0x80ffffff04040810 */ /* 0x000fc40007ffe0ff */
[----:B------:R-:W-:Y:S01]  /*16140*/  IADD3 R109, PT, PT, R109, R50, RZ ;  /* 0x000000326d6d7210 */ /* 0x000fe20007ffe0ff */
[----:B------:R-:W-:Y:S01]  /*16150*/  ISETP.GE.U32.AND P0, PT, R99, 0x7f000001, PT ;  /* 0x7f0000016300780c */ /* 0x000fe20003f06070 */
[----:B------:R-:W-:Y:S02]  /*16160*/  @P2 IADD3 R72, PT, PT, R72, -0x7f000001, RZ ;  /* 0x80ffffff48482810 */ /* 0x000fe40007ffe0ff */
[----:B------:R-:W-:Y:S02]  /*16170*/  @P4 IADD3 R98, PT, PT, R98, -0x7f000001, RZ ;  /* 0x80ffffff62624810 */ /* 0x000fe40007ffe0ff */
[----:B------:R-:W-:Y:S02]  /*16180*/  @P5 IADD3 R66, PT, PT, R66, -0x7f000001, RZ ;  /* 0x80ffffff42425810 */ /* 0x000fe40007ffe0ff */
[----:B------:R-:W-:Y:S01]  /*16190*/  @P1 IADD3 R56, PT, PT, R56, -0x7f000001, RZ ;  /* 0x80ffffff38381810 */ /* 0x000fe20007ffe0ff */
[----:B------:R-:W-:Y:S01]  /*161a0*/  ISETP.GE.U32.AND P4, PT, R96, 0x7f000001, PT ;  /* 0x7f0000016000780c */ /* 0x000fe20003f86070 */
[----:B------:R-:W-:Y:S01]  /*161b0*/  ISETP.GE.U32.AND P5, PT, R109, 0x7f000001, PT ;  /* 0x7f0000016d00780c */ /* 0x000fe20003fa6070 */
[----:B------:R-:W-:Y:S01]  /*161c0*/  ISETP.GE.U32.AND P1, PT, R55, 0x7f000001, PT ;  /* 0x7f0000013700780c */ /* 0x000fe20003f26070 */
[----:B------:R-:W-:-:S02]  /*161d0*/  @P6 IADD3 R103, PT, PT, R103, -0x7f000001, RZ ;  /* 0x80ffffff67676810 */ /* 0x000fc40007ffe0ff */
[----:B------:R-:W-:Y:S02]  /*161e0*/  @P3 IADD3 R95, PT, PT, R95, -0x7f000001, RZ ;  /* 0x80ffffff5f5f3810 */ /* 0x000fe40007ffe0ff */
[----:B------:R-:W-:Y:S01]  /*161f0*/  IADD3 R72, PT, PT, R79, R72, RZ ;  /* 0x000000484f487210 */ /* 0x000fe20007ffe0ff */
[----:B------:R-:W-:Y:S01]  /*16200*/  ISETP.GE.U32.AND P6, PT, R93, 0x7f000001, PT ;  /* 0x7f0000015d00780c */ /* 0x000fe20003fc6070 */
[----:B------:R-:W-:Y:S01]  /*16210*/  @P0 IADD3 R99, PT, PT, R99, -0x7f000001, RZ ;  /* 0x80ffffff63630810 */ /* 0x000fe20007ffe0ff */
[----:B------:R-:W-:Y:S01]  /*16220*/  ISETP.GE.U32.AND P3, PT, R40, 0x7f000001, PT ;  /* 0x7f0000012800780c */ /* 0x000fe20003f66070 */
[----:B------:R-:W-:Y:S01]  /*16230*/  IADD3 R79, PT, PT, R4, R95, RZ ;  /* 0x0000005f044f7210 */ /* 0x000fe20007ffe0ff */
[----:B------:R-:W-:Y:S01]  /*16240*/  ISETP.GE.U32.AND P0, PT, R72, 0x7f000001, PT ;  /* 0x7f0000014800780c */ /* 0x000fe20003f06070 */
[----:B------:R-:W-:Y:S02]  /*16250*/  IADD3 R101, PT, PT, R51, R66, RZ ;  /* 0x0000004233657210 */ /* 0x000fe40007ffe0ff */
[----:B------:R-:W-:-:S02]  /*16260*/  IADD3 R111, PT, PT, R111, R94, RZ ;  /* 0x0000005e6f6f7210 */ /* 0x000fc40007ffe0ff */
[----:B------:R-:W-:Y:S02]  /*16270*/  @P4 IADD3 R96, PT, PT, R96, -0x7f000001, RZ ;  /* 0x80ffffff60604810 */ /* 0x000fe40007ffe0ff */
[----:B------:R-:W-:Y:S02]  /*16280*/  @P5 IADD3 R109, PT, PT, R109, -0x7f000001, RZ ;  /* 0x80ffffff6d6d5810 */ /* 0x000fe40007ffe0ff */
[----:B------:R-:W-:Y:S01]  /*16290*/  @P1 IADD3 R55, PT, PT, R55, -0x7f000001, RZ ;  /* 0x80ffffff37371810 */ /* 0x000fe20007ffe0ff */
[----:B------:R-:W-:Y:S01]  /*162a0*/  ISETP.GE.U32.AND P2, PT, R103, R102, PT ;  /* 0x000000666700720c */ /* 0x000fe20003f46070 */
[----:B------:R-:W-:Y:S01]  /*162b0*/  ISETP.GE.U32.AND P4, PT, R79, 0x7f000001, PT ;  /* 0x7f0000014f00780c */ /* 0x000fe20003f86070 */
[----:B------:R-:W-:Y:S01]  /*162c0*/  ISETP.GE.U32.AND P5, PT, R101, 0x7f000001, PT ;  /* 0x7f0000016500780c */ /* 0x000fe20003fa6070 */
[----:B------:R-:W-:Y:S01]  /*162d0*/  ISETP.GE.U32.AND P1, PT, R52, 0x7f000001, PT ;  /* 0x7f0000013400780c */ /* 0x000fe20003f26070 */
[----:B------:R-:W-:Y:S01]  /*162e0*/  @P6 IADD3 R93, PT, PT, R93, -0x7f000001, RZ ;  /* 0x80ffffff5d5d6810 */ /* 0x000fe20007ffe0ff */
[----:B------:R-:W-:Y:S01]  /*162f0*/  ISETP.GE.U32.AND P6, PT, R111, 0x7f000001, PT ;  /* 0x7f0000016f00780c */ /* 0x000fe20003fc6070 */
[----:B------:R-:W-:-:S02]  /*16300*/  IADD3 R97, PT, PT, -R102, R103, RZ ;  /* 0x0000006766617210 */ /* 0x000fc40007ffe1ff */
[----:B------:R-:W-:Y:S02]  /*16310*/  @P3 IADD3 R40, PT, PT, R40, -0x7f000001, RZ ;  /* 0x80ffffff28283810 */ /* 0x000fe40007ffe0ff */
[----:B------:R-:W-:Y:S01]  /*16320*/  @P0 IADD3 R72, PT, PT, R72, -0x7f000001, RZ ;  /* 0x80ffffff48480810 */ /* 0x000fe20007ffe0ff */
[----:B------:R-:W-:Y:S01]  /*16330*/  ISETP.GE.U32.AND P3, PT, R56, R99, PT ;  /* 0x000000633800720c */ /* 0x000fe20003f66070 */
[----:B------:R-:W-:Y:S01]  /*16340*/  IADD3 R98, PT, PT, R98, R93, RZ ;  /* 0x0000005d62627210 */ /* 0x000fe20007ffe0ff */
[----:B------:R-:W-:Y:S01]  /*16350*/  ISETP.GE.U32.AND P0, PT, R92, 0x7f000001, PT ;  /* 0x7f0000015c00780c */ /* 0x000fe20003f06070 */
[----:B------:R-:W3:Y:S01]  /*16360*/  LDL R66, [R1+0x110] ;  /* 0x0001100001427983 */ /* 0x000ee20000100800 */
[----:B------:R-:W-:Y:S02]  /*16370*/  @!P2 IADD3 R97, PT, PT, R97, 0x7f000001, RZ ;  /* 0x7f0000016161a810 */ /* 0x000fe40007ffe0ff */
[----:B------:R-:W-:Y:S02]  /*16380*/  @P4 IADD3 R79, PT, PT, R79, -0x7f000001, RZ ;  /* 0x80ffffff4f4f4810 */ /* 0x000fe40007ffe0ff */
[----:B------:R-:W-:-:S02]  /*16390*/  @P5 IADD3 R101, PT, PT, R101, -0x7f000001, RZ ;  /* 0x80ffffff65655810 */ /* 0x000fc40007ffe0ff */
[----:B------:R-:W-:Y:S01]  /*163a0*/  @P1 IADD3 R52, PT, PT, R52, -0x7f000001, RZ ;  /* 0x80ffffff34341810 */ /* 0x000fe20007ffe0ff */
[----:B------:R-:W-:Y:S01]  /*163b0*/  ISETP.GE.U32.AND P2, PT, R98, 0x7f000001, PT ;  /* 0x7f0000016200780c */ /* 0x000fe20003f46070 */
[----:B------:R-:W-:Y:S01]  /*163c0*/  ISETP.GE.U32.AND P4, PT, R85, 0x7f000001, PT ;  /* 0x7f0000015500780c */ /* 0x000fe20003f86070 */
[----:B------:R-:W-:Y:S02]  /*163d0*/  IADD3 R99, PT, PT, -R99, R56, RZ ;  /* 0x0000003863637210 */ /* 0x000fe40007ffe1ff */
[----:B------:R-:W-:Y:S02]  /*163e0*/  @P6 IADD3 R111, PT, PT, R111, -0x7f000001, RZ ;  /* 0x80ffffff6f6f6810 */ /* 0x000fe40007ffe0ff */
[----:B------:R-:W-:Y:S01]  /*163f0*/  IADD3 R94, PT, PT, R101, R52, RZ ;  /* 0x00000034655e7210 */ /* 0x000fe20007ffe0ff */
[----:B------:R-:W-:Y:S01]  /*16400*/  ISETP.GE.U32.AND P6, PT, R109, R96, PT ;  /* 0x000000606d00720c */ /* 0x000fe20003fc6070 */
[----:B------:R-:W-:Y:S02]  /*16410*/  @P0 IADD3 R92, PT, PT, R92, -0x7f000001, RZ ;  /* 0x80ffffff5c5c0810 */ /* 0x000fe40007ffe0ff */
[----:B------:R-:W-:Y:S01]  /*16420*/  @!P3 IADD3 R99, PT, PT, R99, 0x7f000001, RZ ;  /* 0x7f0000016363b810 */ /* 0x000fe20007ffe0ff */
[----:B------:R-:W-:Y:S01]  /*16430*/  ISETP.GE.U32.AND P0, PT, R111, R40, PT ;  /* 0x000000286f00720c */ /* 0x000fe20003f06070 */
[----:B------:R-:W-:Y:S01]  /*16440*/  ISETP.GE.U32.AND P3, PT, R94, 0x7f000001, PT ;  /* 0x7f0000015e00780c */ /* 0x000fe20003f66070 */
[----:B------:R-:W-:-:S02]  /*16450*/  IADD3 R4, PT, PT, R72, R55, RZ ;  /* 0x0000003748047210 */ /* 0x000fc40007ffe0ff */
[----:B------:R-:W-:Y:S02]  /*16460*/  @P2 IADD3 R98, PT, PT, R98, -0x7f000001, RZ ;  /* 0x80ffffff62622810 */ /* 0x000fe40007ffe0ff */
[----:B------:R-:W-:Y:S02]  /*16470*/  @P4 IADD3 R85, PT, PT, R85, -0x7f000001, RZ ;  /* 0x80ffffff55554810 */ /* 0x000fe40007ffe0ff */
[----:B------:R-:W-:Y:S02]  /*16480*/  IADD3 R55, PT, PT, -R40, R111, RZ ;  /* 0x0000006f28377210 */ /* 0x000fe40007ffe1ff */
[----:B------:R-:W-:Y:S01]  /*16490*/  IADD3 R95, PT, PT, -R96, R109, RZ ;  /* 0x0000006d605f7210 */ /* 0x000fe20007ffe1ff */
[----:B------:R-:W-:Y:S01]  /*164a0*/  ISETP.GE.U32.AND P1, PT, R4, 0x7f000001, PT ;  /* 0x7f0000010400780c */ /* 0x000fe20003f26070 */
[----:B------:R-:W-:Y:S01]  /*164b0*/  ISETP.GE.U32.AND P2, PT, R87, 0x7f000001, PT ;  /* 0x7f0000015700780c */ /* 0x000fe20003f46070 */
[----:B------:R-:W-:Y:S02]  /*164c0*/  IADD3 R52, PT, PT, R98, R85, RZ ;  /* 0x0000005562347210 */ /* 0x000fe40007ffe0ff */
[----:B------:R-:W-:-:S02]  /*164d0*/  IADD3 R105, PT, PT, R79, R92, RZ ;  /* 0x0000005c4f697210 */ /* 0x000fc40007ffe0ff */
[----:B------:R-:W-:Y:S02]  /*164e0*/  @!P6 IADD3 R95, PT, PT, R95, 0x7f000001, RZ ;  /* 0x7f0000015f5fe810 */ /* 0x000fe40007ffe0ff */
[----:B------:R-:W-:Y:S02]  /*164f0*/  @!P0 IADD3 R55, PT, PT, R55, 0x7f000001, RZ ;  /* 0x7f00000137378810 */ /* 0x000fe40007ffe0ff */
[----:B------:R-:W-:Y:S01]  /*16500*/  @P3 IADD3 R94, PT, PT, R94, -0x7f000001, RZ ;  /* 0x80ffffff5e5e3810 */ /* 0x000fe20007ffe0ff */
[----:B------:R-:W-:Y:S01]  /*16510*/  ISETP.GE.U32.AND P0, PT, R52, 0x7f000001, PT ;  /* 0x7f0000013400780c */ /* 0x000fe20003f06070 */
[----:B------:R-:W-:Y:S01]  /*16520*/  ISETP.GE.U32.AND P3, PT, R49, 0x7f000001, PT ;  /* 0x7f0000013100780c */ /* 0x000fe20003f66070 */
[----:B------:R-:W-:Y:S01]  /*16530*/  IMAD.WIDE.U32 R92, R80, R95, RZ ;  /* 0x0000005f505c7225 */ /* 0x000fe200078e00ff */
[----:B------:R-:W4:Y:S01]  /*16540*/  LDL R40, [R1+0x118] ;  /* 0x0001180001287983 */ /* 0x000f220000100800 */
[----:B------:R-:W-:Y:S02]  /*16550*/  @P1 IADD3 R4, PT, PT, R4, -0x7f000001, RZ ;  /* 0x80ffffff04041810 */ /* 0x000fe40007ffe0ff */
[----:B------:R-:W-:Y:S01]  /*16560*/  @P2 IADD3 R87, PT, PT, R87, -0x7f000001, RZ ;  /* 0x80ffffff57572810 */ /* 0x000fe20007ffe0ff */
[----:B------:R-:W-:-:S04]  /*16570*/  IMAD R103, R92, 0x7effffff, RZ ;  /* 0x7effffff5c677824 */ /* 0x000fc800078e02ff */
[----:B------:R-:W-:Y:S02]  /*16580*/  IMAD.HI.U32 R92, R103, 0x7f000001, R92 ;  /* 0x7f000001675c7827 */ /* 0x000fe400078e005c */
[----:B------:R-:W-:Y:S02]  /*16590*/  @P0 IADD3 R52, PT, PT, R52, -0x7f000001, RZ ;  /* 0x80ffffff34340810 */ /* 0x000fe40007ffe0ff */
[----:B------:R-:W-:Y:S02]  /*165a0*/  @P3 IADD3 R49, PT, PT, R49, -0x7f000001, RZ ;  /* 0x80ffffff31313810 */ /* 0x000fe40007ffe0ff */
[----:B------:R-:W-:Y:S02]  /*165b0*/  IADD3 R103, PT, PT, R4, R87, RZ ;  /* 0x0000005704677210 */ /* 0x000fe40007ffe0ff */
[----:B------:R-:W2:Y:S01]  /*165c0*/  LDL R4, [R1+0x114] ;  /* 0x0001140001047983 */ /* 0x000ea20000100800 */
[----:B------:R-:W-:-:S03]  /*165d0*/  IADD3 R52, PT, PT, R52, R49, RZ ;  /* 0x0000003134347210 */ /* 0x000fc60007ffe0ff */
[----:B------:R-:W2:Y:S01]  /*165e0*/  LDL R49, [R1+0x11c] ;  /* 0x00011c0001317983 */ /* 0x000ea20000100800 */
[----:B------:R-:W-:Y:S01]  /*165f0*/  IMAD.WIDE.U32 R50, R80, R97, RZ ;  /* 0x0000006150327225 */ /* 0x000fe200078e00ff */
[----:B------:R-:W-:Y:S01]  /*16600*/  IADD3 R114, PT, PT, R114, R65, RZ ;  /* 0x0000004172727210 */ /* 0x000fe20007ffe0ff */
[----:B------:R-:W-:Y:S02]  /*16610*/  ISETP.GE.U32.AND P4, PT, R105, 0x7f000001, PT ;  /* 0x7f0000016900780c */ /* 0x000fe40003f86070 */
[----:B------:R-:W-:Y:S01]  /*16620*/  IMAD R65, R50, 0x7effffff, RZ ;  /* 0x7effffff32417824 */ /* 0x000fe200078e02ff */
[----:B------:R-:W-:Y:S02]  /*16630*/  IADD3 R115, PT, PT, R116, R115, RZ ;  /* 0x0000007374737210 */ /* 0x000fe40007ffe0ff */
[----:B------:R-:W-:Y:S01]  /*16640*/  IADD3 R116, PT, PT, R64, R121, RZ ;  /* 0x0000007940747210 */ /* 0x000fe20007ffe0ff */
[----:B------:R-:W-:Y:S01]  /*16650*/  ISETP.GE.U32.AND P2, PT, R7, 0x7f000001, PT ;  /* 0x7f0000010700780c */ /* 0x000fe20003f46070 */
[----:B------:R-:W-:Y:S01]  /*16660*/  IMAD.HI.U32 R56, R65, 0x7f000001, R50 ;  /* 0x7f00000141387827 */ /* 0x000fe200078e0032 */
[----:B------:R-:W-:-:S03]  /*16670*/  ISETP.GE.U32.AND P1, PT, R84, 0x7f000001, PT ;  /* 0x7f0000015400780c */ /* 0x000fc60003f26070 */
[----:B------:R-:W-:-:S04]  /*16680*/  IMAD.WIDE.U32 R64, R80, R55, RZ ;  /* 0x0000003750407225 */ /* 0x000fc800078e00ff */
[----:B------:R-:W-:-:S04]  /*16690*/  IMAD.WIDE.U32 R50, R80, R99, RZ ;  /* 0x0000006350327225 */ /* 0x000fc800078e00ff */
[----:B------:R-:W-:Y:S01]  /*166a0*/  IMAD R101, R64, 0x7effffff, RZ ;  /* 0x7effffff40657824 */ /* 0x000fe200078e02ff */
[----:B------:R-:W-:Y:S01]  /*166b0*/  @P4 IADD3 R105, PT, PT, R105, -0x7f000001, RZ ;  /* 0x80ffffff69694810 */ /* 0x000fe20007ffe0ff */
[----:B------:R-:W-:Y:S01]  /*166c0*/  IMAD R79, R50, 0x7effffff, RZ ;  /* 0x7effffff324f7824 */ /* 0x000fe200078e02ff */
[----:B------:R-:W-:Y:S01]  /*166d0*/  ISETP.GE.U32.AND P4, PT, R103, 0x7f000001, PT ;  /* 0x7f0000016700780c */ /* 0x000fe20003f86070 */
[----:B------:R-:W-:-:S04]  /*166e0*/  IMAD.HI.U32 R101, R101, 0x7f000001, R64 ;  /* 0x7f00000165657827 */ /* 0x000fc800078e0040 */
[----:B------:R-:W-:Y:S01]  /*166f0*/  IMAD.WIDE.U32 R64, R46, R55, RZ ;  /* 0x000000372e407225 */ /* 0x000fe200078e00ff */
[----:B------:R-:W-:Y:S01]  /*16700*/  @P2 IADD3 R7, PT, PT, R7, -0x7f000001, RZ ;  /* 0x80ffffff07072810 */ /* 0x000fe20007ffe0ff */
[----:B------:R-:W-:Y:S02]  /*16710*/  ISETP.GE.U32.AND P5, PT, R88, 0x7f000001, PT ;  /* 0x7f0000015800780c */ /* 0x000fe40003fa6070 */
[----:B------:R-:W-:Y:S01]  /*16720*/  IMAD.HI.U32 R72, R79, 0x7f000001, R50 ;  /* 0x7f0000014f487827 */ /* 0x000fe200078e0032 */
[----:B------:R-:W-:-:S03]  /*16730*/  @P1 IADD3 R84, PT, PT, R84, -0x7f000001, RZ ;  /* 0x80ffffff54541810 */ /* 0x000fc60007ffe0ff */
[----:B------:R-:W-:Y:S02]  /*16740*/  IMAD R79, R64, 0x7effffff, RZ ;  /* 0x7effffff404f7824 */ /* 0x000fe400078e02ff */
[----:B------:R-:W-:Y:S01]  /*16750*/  IMAD.WIDE.U32 R50, R46, R95, RZ ;  /* 0x0000005f2e327225 */ /* 0x000fe200078e00ff */
[----:B------:R-:W-:-:S03]  /*16760*/  IADD3 R84, PT, PT, R105, R84, RZ ;  /* 0x0000005469547210 */ /* 0x000fc60007ffe0ff */
[----:B------:R-:W-:Y:S01]  /*16770*/  IMAD.HI.U32 R87, R79, 0x7f000001, R64 ;  /* 0x7f0000014f577827 */ /* 0x000fe200078e0040 */
[----:B------:R-:W-:-:S03]  /*16780*/  IADD3 R79, PT, PT, R94, R7, RZ ;  /* 0x000000075e4f7210 */ /* 0x000fc60007ffe0ff */
[----:B------:R-:W-:Y:S01]  /*16790*/  IMAD R85, R50, 0x7effffff, RZ ;  /* 0x7effffff32557824 */ /* 0x000fe200078e02ff */
[----:B------:R-:W-:Y:S01]  /*167a0*/  @P4 IADD3 R103, PT, PT, R103, -0x7f000001, RZ ;  /* 0x80ffffff67674810 */ /* 0x000fe20007ffe0ff */
[----:B------:R-:W-:Y:S01]  /*167b0*/  ISETP.GE.U32.AND P6, PT, R79, 0x7f000001, PT ;  /* 0x7f0000014f00780c */ /* 0x000fe20003fc6070 */
[----:B------:R-:W-:Y:S01]  /*167c0*/  ISETP.GE.U32.AND P4, PT, R56, 0x7f000001, PT ;  /* 0x7f0000013800780c */ /* 0x000fe20003f86070 */
[----:B------:R-:W-:Y:S01]  /*167d0*/  IMAD.HI.U32 R7, R85, 0x7f000001, R50 ;  /* 0x7f00000155077827 */ /* 0x000fe200078e0032 */
[----:B------:R-:W-:Y:S01]  /*167e0*/  ISETP.GE.U32.AND P1, PT, R84, 0x7f000001, PT ;  /* 0x7f0000015400780c */ /* 0x000fe20003f26070 */
[----:B------:R-:W-:Y:S01]  /*167f0*/  ISETP.GE.U32.AND P2, PT, R69, 0x7f000001, PT ;  /* 0x7f0000014500780c */ /* 0x000fe20003f46070 */
[----:B------:R-:W-:Y:S02]  /*16800*/  @P5 IADD3 R88, PT, PT, R88, -0x7f000001, RZ ;  /* 0x80ffffff58585810 */ /* 0x000fe40007ffe0ff */
[----:B------:R-:W-:Y:S01]  /*16810*/  ISETP.GE.U32.AND P5, PT, R7, 0x7f000001, PT ;  /* 0x7f0000010700780c */ /* 0x000fe20003fa6070 */
[----:B------:R-:W-:Y:S01]  /*16820*/  ISETP.GE.U32.AND P3, PT, R6, 0x7f000001, PT ;  /* 0x7f0000010600780c */ /* 0x000fe20003f66070 */
[----:B------:R-:W-:Y:S01]  /*16830*/  IADD3 R88, PT, PT, R103, R88, RZ ;  /* 0x0000005867587210 */ /* 0x000fe20007ffe0ff */
[----:B------:R-:W-:-:S03]  /*16840*/  ISETP.GE.U32.AND P0, PT, R52, 0x7f000001, PT ;  /* 0x7f0000013400780c */ /* 0x000fc60003f06070 */
[----:B------:R-:W-:Y:S02]  /*16850*/  @P6 IADD3 R79, PT, PT, R79, -0x7f000001, RZ ;  /* 0x80ffffff4f4f6810 */ /* 0x000fe40007ffe0ff */
[----:B------:R-:W-:Y:S01]  /*16860*/  @P4 IADD3 R56, PT, PT, R56, -0x7f000001, RZ ;  /* 0x80ffffff38384810 */ /* 0x000fe20007ffe0ff */
[----:B------:R-:W-:Y:S01]  /*16870*/  ISETP.GE.U32.AND P6, PT, R72, 0x7f000001, PT ;  /* 0x7f0000014800780c */ /* 0x000fe20003fc6070 */
[----:B------:R-:W-:Y:S02]  /*16880*/  @P1 IADD3 R84, PT, PT, R84, -0x7f000001, RZ ;  /* 0x80ffffff54541810 */ /* 0x000fe40007ffe0ff */
[----:B------:R-:W-:Y:S01]  /*16890*/  @P2 IADD3 R69, PT, PT, R69, -0x7f000001, RZ ;  /* 0x80ffffff45452810 */ /* 0x000fe20007ffe0ff */
[----:B------:R-:W-:Y:S01]  /*168a0*/  ISETP.GE.U32.AND P4, PT, R87, 0x7f000001, PT ;  /* 0x7f0000015700780c */ /* 0x000fe20003f86070 */
[----:B------:R-:W-:Y:S01]  /*168b0*/  ISETP.GE.U32.AND P1, PT, R91, 0x7f000001, PT ;  /* 0x7f0000015b00780c */ /* 0x000fe20003f26070 */
[----:B------:R-:W-:Y:S01]  /*168c0*/  ISETP.GE.U32.AND P2, PT, R88, 0x7f000001, PT ;  /* 0x7f0000015800780c */ /* 0x000fe20003f46070 */
[----:B------:R-:W-:Y:S01]  /*168d0*/  @P5 IADD3 R7, PT, PT, R7, -0x7f000001, RZ ;  /* 0x80ffffff07075810 */ /* 0x000fe20007ffe0ff */
[----:B------:R-:W-:Y:S01]  /*168e0*/  ISETP.GE.U32.AND P5, PT, R56, 0x7f000001, PT ;  /* 0x7f0000013800780c */ /* 0x000fe20003fa6070 */
[----:B------:R-:W-:Y:S01]  /*168f0*/  IMAD.WIDE.U32 R50, R46, R97, RZ ;  /* 0x000000612e327225 */ /* 0x000fe200078e00ff */
[----:B------:R-:W-:-:S02]  /*16900*/  @P3 IADD3 R6, PT, PT, R6, -0x7f000001, RZ ;  /* 0x80ffffff06063810 */ /* 0x000fc40007ffe0ff */
[----:B------:R-:W-:Y:S01]  /*16910*/  IADD3 R84, PT, PT, R84, R69, RZ ;  /* 0x0000004554547210 */ /* 0x000fe20007ffe0ff */
[----:B------:R-:W-:Y:S01]  /*16920*/  IMAD R85, R50, 0x7effffff, RZ ;  /* 0x7effffff32557824 */ /* 0x000fe200078e02ff */
[----:B------:R-:W-:Y:S02]  /*16930*/  IADD3 R79, PT, PT, R79, R6, RZ ;  /* 0x000000064f4f7210 */ /* 0x000fe40007ffe0ff */
[----:B------:R-:W-:Y:S01]  /*16940*/  @P6 IADD3 R72, PT, PT, R72, -0x7f000001, RZ ;  /* 0x80ffffff48486810 */ /* 0x000fe20007ffe0ff */
[----:B------:R-:W-:Y:S01]  /*16950*/  IMAD.HI.U32 R85, R85, 0x7f000001, R50 ;  /* 0x7f00000155557827 */ /* 0x000fe200078e0032 */
[----:B------:R-:W-:Y:S02]  /*16960*/  @P4 IADD3 R87, PT, PT, R87, -0x7f000001, RZ ;  /* 0x80ffffff57574810 */ /* 0x000fe40007ffe0ff */
[----:B------:R-:W-:Y:S02]  /*16970*/  @P0 IADD3 R52, PT, PT, R52, -0x7f000001, RZ ;  /* 0x80ffffff34340810 */ /* 0x000fe40007ffe0ff */
[----:B------:R-:W-:Y:S01]  /*16980*/  @P1 IADD3 R91, PT, PT, R91, -0x7f000001, RZ ;  /* 0x80ffffff5b5b1810 */ /* 0x000fe20007ffe0ff */
[----:B------:R-:W-:Y:S01]  /*16990*/  ISETP.GE.U32.AND P3, PT, R67, 0x7f000001, PT ;  /* 0x7f0000014300780c */ /* 0x000fe20003f66070 */
[----:B------:R-:W-:Y:S01]  /*169a0*/  @P2 IADD3 R88, PT, PT, R88, -0x7f000001, RZ ;  /* 0x80ffffff58582810 */ /* 0x000fe20007ffe0ff */
[----:B------:R-:W-:Y:S01]  /*169b0*/  ISETP.GE.U32.AND P4, PT, R92, 0x7f000001, PT ;  /* 0x7f0000015c00780c */ /* 0x000fe20003f86070 */
[----:B------:R-:W-:Y:S01]  /*169c0*/  IMAD.WIDE.U32 R64, R46, R99, RZ ;  /* 0x000000632e407225 */ /* 0x000fe200078e00ff */
[----:B------:R-:W-:Y:S01]  /*169d0*/  ISETP.GE.U32.AND P1, PT, R84, 0x7f000001, PT ;  /* 0x7f0000015400780c */ /* 0x000fe20003f26070 */
[----:B------:R-:W-:Y:S01]  /*169e0*/  ISETP.GE.U32.AND P0, PT, R79, 0x7f000001, PT ;  /* 0x7f0000014f00780c */ /* 0x000fe20003f06070 */
[----:B------:R-:W-:Y:S01]  /*169f0*/  ISETP.GE.U32.AND P2, PT, R89, 0x7f000001, PT ;  /* 0x7f0000015900780c */ /* 0x000fe20003f46070 */
[----:B------:R-:W-:Y:S01]  /*16a00*/  @P5 IADD3 R56, PT, PT, R56, -0x7f000001, RZ ;  /* 0x80ffffff38385810 */ /* 0x000fe20007ffe0ff */
[----:B------:R-:W-:Y:S01]  /*16a10*/  ISETP.GE.U32.AND P6, PT, R85, 0x7f000001, PT ;  /* 0x7f0000015500780c */ /* 0x000fe20003fc6070 */
[----:B------:R-:W-:Y:S01]  /*16a20*/  ISETP.GE.U32.AND P5, PT, R72, 0x7f000001, PT ;  /* 0x7f0000014800780c */ /* 0x000fe20003fa6070 */
[----:B------:R-:W-:-:S02]  /*16a30*/  IMAD R93, R64, 0x7effffff, RZ ;  /* 0x7effffff405d7824 */ /* 0x000fc400078e02ff */
[----:B------:R-:W-:-:S04]  /*16a40*/  IMAD.WIDE.U32 R50, R7, 0x5fffffa, RZ ;  /* 0x05fffffa07327825 */ /* 0x000fc800078e00ff */
[----:B------:R-:W-:Y:S01]  /*16a50*/  IMAD.HI.U32 R93, R93, 0x7f000001, R64 ;  /* 0x7f0000015d5d7827 */ /* 0x000fe200078e0040 */
[----:B------:R-:W-:-:S03]  /*16a60*/  @P3 IADD3 R67, PT, PT, R67, -0x7f000001, RZ ;  /* 0x80ffffff43433810 */ /* 0x000fc60007ffe0ff */
[----:B------:R-:W-:Y:S01]  /*16a70*/  IMAD R7, R7, 0x6, RZ ;  /* 0x0000000607077824 */ /* 0x000fe200078e02ff */
[----:B------:R-:W-:Y:S01]  /*16a80*/  @P4 IADD3 R92, PT, PT, R92, -0x7f000001, RZ ;  /* 0x80ffffff5c5c4810 */ /* 0x000fe20007ffe0ff */
[----:B------:R-:W-:Y:S01]  /*16a90*/  ISETP.GE.U32.AND P3, PT, R90, 0x7f000001, PT ;  /* 0x7f0000015a00780c */ /* 0x000fe20003f66070 */
[----:B------:R-:W-:Y:S01]  /*16aa0*/  @P1 IADD3 R84, PT, PT, R84, -0x7f000001, RZ ;  /* 0x80ffffff54541810 */ /* 0x000fe20007ffe0ff */
[----:B------:R-:W-:Y:S01]  /*16ab0*/  IMAD.HI.U32 R46, R7, 0x7f000001, R50 ;  /* 0x7f000001072e7827 */ /* 0x000fe200078e0032 */
[----:B------:R-:W-:Y:S02]  /*16ac0*/  @P0 IADD3 R79, PT, PT, R79, -0x7f000001, RZ ;  /* 0x80ffffff4f4f0810 */ /* 0x000fe40007ffe0ff */
[----:B------:R-:W-:Y:S01]  /*16ad0*/  @P2 IADD3 R89, PT, PT, R89, -0x7f000001, RZ ;  /* 0x80ffffff59592810 */ /* 0x000fe20007ffe0ff */
[----:B------:R-:W-:Y:S01]  /*16ae0*/  ISETP.GE.U32.AND P4, PT, R93, 0x7f000001, PT ;  /* 0x7f0000015d00780c */ /* 0x000fe20003f86070 */
[----:B------:R-:W-:Y:S01]  /*16af0*/  IADD3 R91, PT, PT, R52, R91, RZ ;  /* 0x0000005b345b7210 */ /* 0x000fe20007ffe0ff */
[----:B------:R-:W-:Y:S01]  /*16b00*/  ISETP.GE.U32.AND P0, PT, R86, 0x7f000001, PT ;  /* 0x7f0000015600780c */ /* 0x000fe20003f06070 */
[----:B------:R-:W-:Y:S01]  /*16b10*/  IMAD.WIDE.U32 R6, R78, R95, RZ ;  /* 0x0000005f4e067225 */ /* 0x000fe200078e00ff */
[----:B------:R-:W-:-:S02]  /*16b20*/  @P6 IADD3 R85, PT, PT, R85, -0x7f000001, RZ ;  /* 0x80ffffff55556810 */ /* 0x000fc40007ffe0ff */
[----:B------:R-:W-:Y:S02]  /*16b30*/  @P5 IADD3 R72, PT, PT, R72, -0x7f000001, RZ ;  /* 0x80ffffff48485810 */ /* 0x000fe40007ffe0ff */
[----:B------:R-:W-:Y:S01]  /*16b40*/  IADD3 R84, PT, PT, R84, R89, RZ ;  /* 0x0000005954547210 */ /* 0x000fe20007ffe0ff */
[----:B------:R-:W-:Y:S01]  /*16b50*/  IMAD R51, R6, 0x7effffff, RZ ;  /* 0x7effffff06337824 */ /* 0x000fe200078e02ff */
[----:B------:R-:W-:Y:S01]  /*16b60*/  ISETP.GE.U32.AND P1, PT, R91, 0x7f000001, PT ;  /* 0x7f0000015b00780c */ /* 0x000fe20003f26070 */
[----:B------:R-:W-:Y:S02]  /*16b70*/  IADD3 R69, PT, PT, R88, R67, RZ ;  /* 0x0000004358457210 */ /* 0x000fe40007ffe0ff */
[----:B------:R-:W-:Y:S01]  /*16b80*/  IADD3 R52, PT, PT, R72, R85, RZ ;  /* 0x0000005548347210 */ /* 0x000fe20007ffe0ff */
[----:B------:R-:W-:Y:S01]  /*16b90*/  IMAD.HI.U32 R72, R51, 0x7f000001, R6 ;  /* 0x7f00000133487827 */ /* 0x000fe200078e0006 */
[----:B------:R-:W-:Y:S01]  /*16ba0*/  ISETP.GE.U32.AND P5, PT, R84, 0x7f000001, PT ;  /* 0x7f0000015400780c */ /* 0x000fe20003fa6070 */
[----:B------:R-:W-:-:S02]  /*16bb0*/  @P3 IADD3 R90, PT, PT, R90, -0x7f000001, RZ ;  /* 0x80ffffff5a5a3810 */ /* 0x000fc40007ffe0ff */
[----:B------:R-:W-:Y:S02]  /*16bc0*/  @P4 IADD3 R93, PT, PT, R93, -0x7f000001, RZ ;  /* 0x80ffffff5d5d4810 */ /* 0x000fe40007ffe0ff */
[----:B------:R-:W-:Y:S01]  /*16bd0*/  @P0 IADD3 R86, PT, PT, R86, -0x7f000001, RZ ;  /* 0x80ffffff56560810 */ /* 0x000fe20007ffe0ff */
[----:B------:R-:W-:Y:S01]  /*16be0*/  ISETP.GE.U32.AND P3, PT, R69, 0x7f000001, PT ;  /* 0x7f0000014500780c */ /* 0x000fe20003f66070 */
[----:B------:R-:W-:Y:S01]  /*16bf0*/  ISETP.GE.U32.AND P4, PT, R72, 0x7f000001, PT ;  /* 0x7f0000014800780c */ /* 0x000fe20003f86070 */
[----:B------:R-:W-:Y:S01]  /*16c00*/  ISETP.GE.U32.AND P2, PT, R92, 0x7f000001, PT ;  /* 0x7f0000015c00780c */ /* 0x000fe20003f46070 */
[----:B------:R-:W-:Y:S01]  /*16c10*/  ISETP.GE.U32.AND P0, PT, R75, 0x7f000001, PT ;  /* 0x7f0000014b00780c */ /* 0x000fe20003f06070 */
[----:B------:R-:W-:Y:S01]  /*16c20*/  IMAD.WIDE.U32 R6, R78, R99, RZ ;  /* 0x000000634e067225 */ /* 0x000fe200078e00ff */
[----:B------:R-:W-:Y:S02]  /*16c30*/  IADD3 R90, PT, PT, R79, R90, RZ ;  /* 0x0000005a4f5a7210 */ /* 0x000fe40007ffe0ff */
[----:B------:R-:W-:Y:S01]  /*16c40*/  @P1 IADD3 R91, PT, PT, R91, -0x7f000001, RZ ;  /* 0x80ffffff5b5b1810 */ /* 0x000fe20007ffe0ff */
[----:B------:R-:W-:Y:S01]  /*16c50*/  IMAD R67, R6, 0x7effffff, RZ ;  /* 0x7effffff06437824 */ /* 0x000fe200078e02ff */
[----:B------:R-:W-:Y:S01]  /*16c60*/  @P5 IADD3 R84, PT, PT, R84, -0x7f000001, RZ ;  /* 0x80ffffff54545810 */ /* 0x000fe20007ffe0ff */
[----:B------:R-:W-:Y:S01]  /*16c70*/  ISETP.GE.U32.AND P1, PT, R90, 0x7f000001, PT ;  /* 0x7f0000015a00780c */ /* 0x000fe20003f26070 */
[----:B------:R-:W-:Y:S01]  /*16c80*/  IADD3 R86, PT, PT, R91, R86, RZ ;  /* 0x000000565b567210 */ /* 0x000fe20007ffe0ff */
[----:B------:R-:W-:Y:S01]  /*16c90*/  IMAD.HI.U32 R64, R67, 0x7f000001, R6 ;  /* 0x7f00000143407827 */ /* 0x000fe200078e0006 */
[----:B------:R-:W-:Y:S01]  /*16ca0*/  ISETP.GE.U32.AND P5, PT, R101, 0x7f000001, PT ;  /* 0x7f0000016500780c */ /* 0x000fe20003fa6070 */
[----:B------:R-:W-:-:S02]  /*16cb0*/  @P3 IADD3 R69, PT, PT, R69, -0x7f000001, RZ ;  /* 0x80ffffff45453810 */ /* 0x000fc40007ffe0ff */
[----:B------:R-:W-:Y:S01]  /*16cc0*/  IMAD.WIDE.U32 R50, R78, R55, RZ ;  /* 0x000000374e327225 */ /* 0x000fe200078e00ff */
[----:B------:R-:W-:Y:S02]  /*16cd0*/  @P4 IADD3 R72, PT, PT, R72, -0x7f000001, RZ ;  /* 0x80ffffff48484810 */ /* 0x000fe40007ffe0ff */
[----:B------:R-:W-:Y:S01]  /*16ce0*/  @P2 IADD3 R92, PT, PT, R92, -0x7f000001, RZ ;  /* 0x80ffffff5c5c2810 */ /* 0x000fe20007ffe0ff */
[----:B------:R-:W-:Y:S01]  /*16cf0*/  ISETP.GE.U32.AND P4, PT, R83, 0x7f000001, PT ;  /* 0x7f0000015300780c */ /* 0x000fe20003f86070 */
[----:B------:R-:W-:Y:S01]  /*16d00*/  ISETP.GE.U32.AND P3, PT, R81, 0x7f000001, PT ;  /* 0x7f0000015100780c */ /* 0x000fe20003f66070 */
[----:B------:R-:W-:Y:S01]  /*16d10*/  @P0 IADD3 R75, PT, PT, R75, -0x7f000001, RZ ;  /* 0x80ffffff4b4b0810 */ /* 0x000fe20007ffe0ff */
[----:B------:R-:W-:Y:S01]  /*16d20*/  IMAD R65, R50, 0x7effffff, RZ ;  /* 0x7effffff32417824 */ /* 0x000fe200078e02ff */
[----:B------:R-:W-:Y:S01]  /*16d30*/  ISETP.GE.U32.AND P2, PT, R86, 0x7f000001, PT ;  /* 0x7f0000015600780c */ /* 0x000fe20003f46070 */
[----:B------:R-:W-:Y:S01]  /*16d40*/  ISETP.GE.U32.AND P0, PT, R64, 0x7f000001, PT ;  /* 0x7f0000014000780c */ /* 0x000fe20003f06070 */
[----:B------:R-:W-:-:S04]  /*16d50*/  IMAD.WIDE.U32 R78, R78, R97, RZ ;  /* 0x000000614e4e7225 */ /* 0x000fc800078e00ff */
[----:B------:R-:W-:Y:S01]  /*16d60*/  IMAD.HI.U32 R67, R65, 0x7f000001, R50 ;  /* 0x7f00000141437827 */ /* 0x000fe200078e0032 */
[----:B------:R-:W-:-:S03]  /*16d70*/  @P1 IADD3 R90, PT, PT, R90, -0x7f000001, RZ ;  /* 0x80ffffff5a5a1810 */ /* 0x000fc60007ffe0ff */
[----:B------:R-:W-:Y:S01]  /*16d80*/  IMAD R51, R78, 0x7effffff, RZ ;  /* 0x7effffff4e337824 */ /* 0x000fe200078e02ff */
[----:B------:R-:W-:Y:S01]  /*16d90*/  @P5 IADD3 R101, PT, PT, R101, -0x7f000001, RZ ;  /* 0x80ffffff65655810 */ /* 0x000fe20007ffe0ff */
[----:B------:R-:W-:Y:S01]  /*16da0*/  ISETP.GE.U32.AND P1, PT, R67, 0x7f000001, PT ;  /* 0x7f0000014300780c */ /* 0x000fe20003f26070 */
[----:B------:R-:W-:Y:S01]  /*16db0*/  ISETP.GE.U32.AND P6, PT, R82, 0x7f000001, PT ;  /* 0x7f0000015200780c */ /* 0x000fe20003fc6070 */
[----:B------:R-:W-:Y:S01]  /*16dc0*/  IMAD.HI.U32 R79, R51, 0x7f000001, R78 ;  /* 0x7f000001334f7827 */ /* 0x000fe200078e004e */
        /* <DEDUP_REMOVED lines=8> */
[----:B------:R-:W-:-:S02]  /*16e50*/  IADD3 R83, PT, PT, R90, R83, RZ ;  /* 0x000000535a537210 */ /* 0x000fc40007ffe0ff */
[----:B------:R-:W-:Y:S02]  /*16e60*/  IADD3 R92, PT, PT, R92, R93, RZ ;  /* 0x0000005d5c5c7210 */ /* 0x000fe40007ffe0ff */
[----:B------:R-:W-:Y:S01]  /*16e70*/  @P1 IADD3 R67, PT, PT, R67, -0x7f000001, RZ ;  /* 0x80ffffff43431810 */ /* 0x000fe20007ffe0ff */
[----:B------:R-:W-:Y:S01]  /*16e80*/  IMAD.WIDE.U32 R6, R72, 0x5fffffa, RZ ;  /* 0x05fffffa48067825 */ /* 0x000fe200078e00ff */
[----:B------:R-:W-:Y:S02]  /*16e90*/  @P6 IADD3 R82, PT, PT, R82, -0x7f000001, RZ ;  /* 0x80ffffff52526810 */ /* 0x000fe40007ffe0ff */
[----:B------:R-:W-:Y:S01]  /*16ea0*/  IADD3 R75, PT, PT, R84, R75, RZ ;  /* 0x0000004b544b7210 */ /* 0x000fe20007ffe0ff */
[----:B------:R-:W-:Y:S01]  /*16eb0*/  ISETP.GE.U32.AND P1, PT, R83, 0x7f000001, PT ;  /* 0x7f0000015300780c */ /* 0x000fe20003f26070 */
[----:B------:R-:W-:Y:S01]  /*16ec0*/  IMAD R65, R72, 0x6, RZ ;  /* 0x0000000648417824 */ /* 0x000fe200078e02ff */
[----:B------:R-:W-:Y:S01]  /*16ed0*/  @P4 IADD3 R101, PT, PT, R101, -0x7f000001, RZ ;  /* 0x80ffffff65654810 */ /* 0x000fe20007ffe0ff */
[----:B------:R-:W-:Y:S01]  /*16ee0*/  ISETP.GE.U32.AND P4, PT, R61, 0x7f000001, PT ;  /* 0x7f0000013d00780c */ /* 0x000fe20003f86070 */
[----:B------:R-:W-:-:S02]  /*16ef0*/  @P3 IADD3 R52, PT, PT, R52, -0x7f000001, RZ ;  /* 0x80ffffff34343810 */ /* 0x000fc40007ffe0ff */
[----:B------:R-:W-:Y:S02]  /*16f00*/  @P2 IADD3 R79, PT, PT, R79, -0x7f000001, RZ ;  /* 0x80ffffff4f4f2810 */ /* 0x000fe40007ffe0ff */
[----:B------:R-:W-:Y:S01]  /*16f10*/  @P0 IADD3 R46, PT, PT, R46, -0x7f000001, RZ ;  /* 0x80ffffff2e2e0810 */ /* 0x000fe20007ffe0ff */
[----:B------:R-:W-:Y:S01]  /*16f20*/  ISETP.GE.U32.AND P3, PT, R76, 0x7f000001, PT ;  /* 0x7f0000014c00780c */ /* 0x000fe20003f66070 */
[----:B------:R-:W-:Y:S01]  /*16f30*/  IADD3 R82, PT, PT, R69, R82, RZ ;  /* 0x0000005245527210 */ /* 0x000fe20007ffe0ff */
[----:B------:R-:W-:Y:S01]  /*16f40*/  ISETP.GE.U32.AND P5, PT, R75, 0x7f000001, PT ;  /* 0x7f0000014b00780c */ /* 0x000fe20003fa6070 */
[----:B------:R-:W-:Y:S01]  /*16f50*/  ISETP.GE.U32.AND P2, PT, R92, 0x7f000001, PT ;  /* 0x7f0000015c00780c */ /* 0x000fe20003f46070 */
[----:B------:R-:W-:Y:S01]  /*16f60*/  ISETP.GE.U32.AND P0, PT, R74, 0x7f000001, PT ;  /* 0x7f0000014a00780c */ /* 0x000fe20003f06070 */
[----:B------:R-:W-:Y:S01]  /*16f70*/  IMAD.HI.U32 R65, R65, 0x7f000001, R6 ;  /* 0x7f00000141417827 */ /* 0x000fe200078e0006 */
[----:B------:R-:W-:-:S03]  /*16f80*/  ISETP.GE.U32.AND P6, PT, R82, 0x7f000001, PT ;  /* 0x7f0000015200780c */ /* 0x000fc60003fc6070 */
[----:B------:R-:W-:-:S04]  /*16f90*/  IMAD.WIDE.U32 R6, R64, 0x5fffffa, RZ ;  /* 0x05fffffa40067825 */ /* 0x000fc800078e00ff */
[----:B------:R-:W-:Y:S01]  /*16fa0*/  IMAD R51, R64, 0x6, RZ ;  /* 0x0000000640337824 */ /* 0x000fe200078e02ff */
[----:B------:R-:W-:Y:S02]  /*16fb0*/  @P1 IADD3 R83, PT, PT, R83, -0x7f000001, RZ ;  /* 0x80ffffff53531810 */ /* 0x000fe40007ffe0ff */
[----:B------:R-:W-:Y:S02]  /*16fc0*/  IADD3 R101, PT, PT, R101, R46, RZ ;  /* 0x0000002e65657210 */ /* 0x000fe40007ffe0ff */
[----:B------:R-:W-:Y:S01]  /*16fd0*/  IADD3 R56, PT, PT, R56, R87, RZ ;  /* 0x0000005738387210 */ /* 0x000fe20007ffe0ff */
[----:B------:R-:W-:Y:S01]  /*16fe0*/  IMAD.HI.U32 R64, R51, 0x7f000001, R6 ;  /* 0x7f00000133407827 */ /* 0x000fe200078e0006 */
[----:B------:R-:W-:Y:S01]  /*16ff0*/  ISETP.GE.U32.AND P1, PT, R68, 0x7f000001, PT ;  /* 0x7f0000014400780c */ /* 0x000fe20003f26070 */
[----:B------:R-:W-:Y:S02]  /*17000*/  @P4 IADD3 R61, PT, PT, R61, -0x7f000001, RZ ;  /* 0x80ffffff3d3d4810 */ /* 0x000fe40007ffe0ff */
[----:B------:R-:W-:-:S02]  /*17010*/  @P3 IADD3 R76, PT, PT, R76, -0x7f000001, RZ ;  /* 0x80ffffff4c4c3810 */ /* 0x000fc40007ffe0ff */
[----:B------:R-:W-:Y:S02]  /*17020*/  @P5 IADD3 R75, PT, PT, R75, -0x7f000001, RZ ;  /* 0x80ffffff4b4b5810 */ /* 0x000fe40007ffe0ff */
[----:B------:R-:W-:Y:S02]  /*17030*/  @P2 IADD3 R92, PT, PT, R92, -0x7f000001, RZ ;  /* 0x80ffffff5c5c2810 */ /* 0x000fe40007ffe0ff */
[----:B------:R-:W-:Y:S01]  /*17040*/  @P0 IADD3 R74, PT, PT, R74, -0x7f000001, RZ ;  /* 0x80ffffff4a4a0810 */ /* 0x000fe20007ffe0ff */
[----:B------:R-:W-:Y:S01]  /*17050*/  ISETP.GE.U32.AND P3, PT, R64, 0x7f000001, PT ;  /* 0x7f0000014000780c */ /* 0x000fe20003f66070 */
[----:B------:R-:W-:Y:S01]  /*17060*/  ISETP.GE.U32.AND P4, PT, R101, 0x7f000001, PT ;  /* 0x7f0000016500780c */ /* 0x000fe20003f86070 */
[----:B------:R-:W-:Y:S01]  /*17070*/  ISETP.GE.U32.AND P2, PT, R65, 0x7f000001, PT ;  /* 0x7f0000014100780c */ /* 0x000fe20003f46070 */
[----:B------:R-:W-:Y:S01]  /*17080*/  ISETP.GE.U32.AND P5, PT, R56, 0x7f000001, PT ;  /* 0x7f0000013800780c */ /* 0x000fe20003fa6070 */
[----:B------:R-:W-:Y:S02]  /*17090*/  IADD3 R81, PT, PT, R86, R81, RZ ;  /* 0x0000005156517210 */ /* 0x000fe40007ffe0ff */
[----:B------:R-:W-:-:S02]  /*170a0*/  @P6 IADD3 R82, PT, PT, R82, -0x7f000001, RZ ;  /* 0x80ffffff52526810 */ /* 0x000fc40007ffe0ff */
[----:B------:R-:W-:Y:S02]  /*170b0*/  IADD3 R74, PT, PT, R75, R74, RZ ;  /* 0x0000004a4b4a7210 */ /* 0x000fe40007ffe0ff */
[----:B------:R-:W-:Y:S01]  /*170c0*/  IADD3 R52, PT, PT, R52, R67, RZ ;  /* 0x0000004334347210 */ /* 0x000fe20007ffe0ff */
[----:B------:R-:W-:Y:S01]  /*170d0*/  ISETP.GE.U32.AND P6, PT, R81, 0x7f000001, PT ;  /* 0x7f0000015100780c */ /* 0x000fe20003fc6070 */
[----:B------:R-:W-:Y:S02]  /*170e0*/  @P1 IADD3 R68, PT, PT, R68, -0x7f000001, RZ ;  /* 0x80ffffff44441810 */ /* 0x000fe40007ffe0ff */
[----:B------:R-:W-:Y:S01]  /*170f0*/  IADD3 R67, PT, PT, R82, R61, RZ ;  /* 0x0000003d52437210 */ /* 0x000fe20007ffe0ff */
[----:B------:R-:W-:Y:S01]  /*17100*/  ISETP.GE.U32.AND P1, PT, R74, 0x7f000001, PT ;  /* 0x7f0000014a00780c */ /* 0x000fe20003f26070 */
[----:B------:R-:W-:Y:S01]  /*17110*/  IADD3 R76, PT, PT, R83, R76, RZ ;  /* 0x0000004c534c7210 */ /* 0x000fe20007ffe0ff */
[----:B------:R-:W-:Y:S01]  /*17120*/  IMAD.WIDE.U32 R6, R77, R97, RZ ;  /* 0x000000614d067225 */ /* 0x000fe200078e00ff */
[----:B------:R-:W-:-:S02]  /*17130*/  @P3 IADD3 R64, PT, PT, R64, -0x7f000001, RZ ;  /* 0x80ffffff40403810 */ /* 0x000fc40007ffe0ff */
[----:B------:R-:W-:Y:S02]  /*17140*/  @P4 IADD3 R101, PT, PT, R101, -0x7f000001, RZ ;  /* 0x80ffffff65654810 */ /* 0x000fe40007ffe0ff */
[----:B------:R-:W-:Y:S02]  /*17150*/  @P2 IADD3 R65, PT, PT, R65, -0x7f000001, RZ ;  /* 0x80ffffff41412810 */ /* 0x000fe40007ffe0ff */
[----:B------:R-:W-:Y:S01]  /*17160*/  @P5 IADD3 R56, PT, PT, R56, -0x7f000001, RZ ;  /* 0x80ffffff38385810 */ /* 0x000fe20007ffe0ff */
[----:B------:R-:W-:Y:S01]  /*17170*/  ISETP.GE.U32.AND P0, PT, R67, 0x7f000001, PT ;  /* 0x7f0000014300780c */ /* 0x000fe20003f06070 */
[----:B------:R-:W-:Y:S01]  /*17180*/  IMAD R61, R6, 0x7effffff, RZ ;  /* 0x7effffff063d7824 */ /* 0x000fe200078e02ff */
[----:B------:R-:W-:Y:S01]  /*17190*/  ISETP.GE.U32.AND P2, PT, R76, 0x7f000001, PT ;  /* 0x7f0000014c00780c */ /* 0x000fe20003f46070 */
[----:B------:R-:W-:Y:S01]  /*171a0*/  IMAD.WIDE.U32 R50, R77, R99, RZ ;  /* 0x000000634d327225 */ /* 0x000fe200078e00ff */
[----:B------:R-:W-:Y:S02]  /*171b0*/  IADD3 R101, PT, PT, R101, R64, RZ ;  /* 0x0000004065657210 */ /* 0x000fe40007ffe0ff */
[----:B------:R-:W-:-:S02]  /*171c0*/  IADD3 R56, PT, PT, R56, R65, RZ ;  /* 0x0000004138387210 */ /* 0x000fc40007ffe0ff */
[----:B------:R-:W-:Y:S01]  /*171d0*/  @P6 IADD3 R81, PT, PT, R81, -0x7f000001, RZ ;  /* 0x80ffffff51516810 */ /* 0x000fe20007ffe0ff */
[----:B------:R-:W-:Y:S01]  /*171e0*/  IMAD.HI.U32 R64, R61, 0x7f000001, R6 ;  /* 0x7f0000013d407827 */ /* 0x000fe200078e0006 */
[----:B------:R-:W-:-:S03]  /*171f0*/  ISETP.GE.U32.AND P5, PT, R71, 0x7f000001, PT ;  /* 0x7f0000014700780c */ /* 0x000fc60003fa6070 */
[----:B------:R-:W-:Y:S01]  /*17200*/  IMAD R65, R50, 0x7effffff, RZ ;  /* 0x7effffff32417824 */ /* 0x000fe200078e02ff */
[----:B------:R-:W-:Y:S01]  /*17210*/  ISETP.GE.U32.AND P6, PT, R59, 0x7f000001, PT ;  /* 0x7f0000013b00780c */ /* 0x000fe20003fc6070 */
[----:B------:R-:W-:Y:S01]  /*17220*/  ISETP.GE.U32.AND P4, PT, R70, 0x7f000001, PT ;  /* 0x7f0000014600780c */ /* 0x000fe20003f86070 */
[----:B------:R-:W-:Y:S01]  /*17230*/  @P1 IADD3 R74, PT, PT, R74, -0x7f000001, RZ ;  /* 0x80ffffff4a4a1810 */ /* 0x000fe20007ffe0ff */
[----:B------:R-:W-:Y:S01]  /*17240*/  IMAD.HI.U32 R69, R65, 0x7f000001, R50 ;  /* 0x7f00000141457827 */ /* 0x000fe200078e0032 */
[----:B------:R-:W-:Y:S01]  /*17250*/  ISETP.GE.U32.AND P1, PT, R64, 0x7f000001, PT ;  /* 0x7f0000014000780c */ /* 0x000fe20003f26070 */
[----:B------:R-:W-:Y:S02]  /*17260*/  IADD3 R68, PT, PT, R81, R68, RZ ;  /* 0x0000004451447210 */ /* 0x000fe40007ffe0ff */
[----:B------:R-:W-:Y:S01]  /*17270*/  IMAD.WIDE.U32 R50, R77, R95, RZ ;  /* 0x0000005f4d327225 */ /* 0x000fe200078e00ff */
[----:B------:R-:W-:Y:S02]  /*17280*/  @P0 IADD3 R67, PT, PT, R67, -0x7f000001, RZ ;  /* 0x80ffffff43430810 */ /* 0x000fe40007ffe0ff */
[----:B------:R-:W-:Y:S01]  /*17290*/  @P2 IADD3 R76, PT, PT, R76, -0x7f000001, RZ ;  /* 0x80ffffff4c4c2810 */ /* 0x000fe20007ffe0ff */
[----:B------:R-:W-:Y:S01]  /*172a0*/  ISETP.GE.U32.AND P0, PT, R69, 0x7f000001, PT ;  /* 0x7f0000014500780c */ /* 0x000fe20003f06070 */
[----:B------:R-:W-:Y:S01]  /*172b0*/  IMAD R61, R50, 0x7effffff, RZ ;  /* 0x7effffff323d7824 */ /* 0x000fe200078e02ff */
[----:B------:R-:W-:Y:S01]  /*172c0*/  ISETP.GE.U32.AND P3, PT, R68, 0x7f000001, PT ;  /* 0x7f0000014400780c */ /* 0x000fe20003f66070 */
[----:B------:R-:W-:Y:S01]  /*172d0*/  ISETP.GE.U32.AND P2, PT, R73, 0x7f000001, PT ;  /* 0x7f0000014900780c */ /* 0x000fe20003f46070 */
[----:B------:R-:W-:Y:S01]  /*172e0*/  @P5 IADD3 R71, PT, PT, R71, -0x7f000001, RZ ;  /* 0x80ffffff47475810 */ /* 0x000fe20007ffe0ff */
[----:B------:R-:W-:Y:S01]  /*172f0*/  IMAD.HI.U32 R72, R61, 0x7f000001, R50 ;  /* 0x7f0000013d487827 */ /* 0x000fe200078e0032 */
[----:B------:R-:W-:-:S02]  /*17300*/  @P6 IADD3 R59, PT, PT, R59, -0x7f000001, RZ ;  /* 0x80ffffff3b3b6810 */ /* 0x000fc40007ffe0ff */
[----:B------:R-:W-:Y:S02]  /*17310*/  @P4 IADD3 R70, PT, PT, R70, -0x7f000001, RZ ;  /* 0x80ffffff46464810 */ /* 0x000fe40007ffe0ff */
[----:B------:R-:W-:Y:S02]  /*17320*/  @P1 IADD3 R64, PT, PT, R64, -0x7f000001, RZ ;  /* 0x80ffffff40401810 */ /* 0x000fe40007ffe0ff */
[----:B------:R-:W-:Y:S01]  /*17330*/  IADD3 R76, PT, PT, R76, R71, RZ ;  /* 0x000000474c4c7210 */ /* 0x000fe20007ffe0ff */
[----:B------:R-:W-:Y:S01]  /*17340*/  ISETP.GE.U32.AND P1, PT, R72, 0x7f000001, PT ;  /* 0x7f0000014800780c */ /* 0x000fe20003f26070 */
[----:B------:R-:W-:Y:S01]  /*17350*/  IMAD.WIDE.U32 R6, R77, R55, RZ ;  /* 0x000000374d067225 */ /* 0x000fe200078e00ff */
[----:B------:R-:W-:Y:S02]  /*17360*/  IADD3 R61, PT, PT, R74, R59, RZ ;  /* 0x0000003b4a3d7210 */ /* 0x000fe40007ffe0ff */
[----:B------:R-:W-:Y:S02]  /*17370*/  IADD3 R70, PT, PT, R67, R70, RZ ;  /* 0x0000004643467210 */ /* 0x000fe40007ffe0ff */
[----:B------:R-:W-:-:S02]  /*17380*/  @P0 IADD3 R69, PT, PT, R69, -0x7f000001, RZ ;  /* 0x80ffffff45450810 */ /* 0x000fc40007ffe0ff */
[----:B------:R-:W-:Y:S02]  /*17390*/  @P3 IADD3 R68, PT, PT, R68, -0x7f000001, RZ ;  /* 0x80ffffff44443810 */ /* 0x000fe40007ffe0ff */
[----:B------:R-:W-:Y:S01]  /*173a0*/  @P2 IADD3 R73, PT, PT, R73, -0x7f000001, RZ ;  /* 0x80ffffff49492810 */ /* 0x000fe20007ffe0ff */
[----:B------:R-:W-:Y:S01]  /*173b0*/  IMAD R55, R6, 0x7effffff, RZ ;  /* 0x7effffff06377824 */ /* 0x000fe200078e02ff */
[----:B------:R-:W-:Y:S01]  /*173c0*/  ISETP.GE.U32.AND P5, PT, R76, 0x7f000001, PT ;  /* 0x7f0000014c00780c */ /* 0x000fe20003fa6070 */
[----:B------:R-:W-:Y:S01]  /*173d0*/  ISETP.GE.U32.AND P2, PT, R61, 0x7f000001, PT ;  /* 0x7f0000013d00780c */ /* 0x000fe20003f46070 */
[----:B------:R-:W-:Y:S01]  /*173e0*/  ISETP.GE.U32.AND P6, PT, R70, 0x7f000001, PT ;  /* 0x7f0000014600780c */ /* 0x000fe20003fc6070 */
[----:B------:R-:W-:Y:S01]  /*173f0*/  ISETP.GE.U32.AND P3, PT, R57, 0x7f000001, PT ;  /* 0x7f0000013900780c */ /* 0x000fe20003f66070 */
[----:B------:R-:W-:Y:S01]  /*17400*/  ISETP.GE.U32.AND P4, PT, R62, 0x7f000001, PT ;  /* 0x7f0000013e00780c */ /* 0x000fe20003f86070 */
[----:B------:R-:W-:Y:S01]  /*17410*/  ISETP.GE.U32.AND P0, PT, R63, 0x7f000001, PT ;  /* 0x7f0000013f00780c */ /* 0x000fe20003f06070 */
[----:B------:R-:W-:Y:S01]  /*17420*/  IMAD.WIDE.U32 R50, R69, 0x5fffffa, RZ ;  /* 0x05fffffa45327825 */ /* 0x000fe200078e00ff */
[----:B------:R-:W-:-:S03]  /*17430*/  IADD3 R73, PT, PT, R68, R73, RZ ;  /* 0x0000004944497210 */ /* 0x000fc60007ffe0ff */
[----:B------:R-:W-:Y:S01]  /*17440*/  IMAD.HI.U32 R65, R55, 0x7f000001, R6 ;  /* 0x7f00000137417827 */ /* 0x000fe200078e0006 */
[----:B------:R-:W-:-:S03]  /*17450*/  @P1 IADD3 R72, PT, PT, R72, -0x7f000001, RZ ;  /* 0x80ffffff48481810 */ /* 0x000fc60007ffe0ff */
[----:B------:R-:W-:-:S04]  /*17460*/  IMAD.WIDE.U32 R6, R64, 0x5fffffa, RZ ;  /* 0x05fffffa40067825 */ /* 0x000fc800078e00ff */
[----:B------:R-:W-:Y:S02]  /*17470*/  IMAD R59, R69, 0x6, RZ ;  /* 0x00000006453b7824 */ /* 0x000fe400078e02ff */
[----:B------:R-:W-:Y:S01]  /*17480*/  IMAD R55, R64, 0x6, RZ ;  /* 0x0000000640377824 */ /* 0x000fe200078e02ff */
[----:B------:R-:W-:Y:S01]  /*17490*/  ISETP.GE.U32.AND P1, PT, R73, 0x7f000001, PT ;  /* 0x7f0000014900780c */ /* 0x000fe20003f26070 */
[----:B------:R-:W-:Y:S01]  /*174a0*/  IMAD.HI.U32 R59, R59, 0x7f000001, R50 ;  /* 0x7f0000013b3b7827 */ /* 0x000fe200078e0032 */
[----:B------:R-:W-:-:S03]  /*174b0*/  @P5 IADD3 R76, PT, PT, R76, -0x7f000001, RZ ;  /* 0x80ffffff4c4c5810 */ /* 0x000fc60007ffe0ff */
[----:B------:R-:W-:Y:S01]  /*174c0*/  IMAD.HI.U32 R64, R55, 0x7f000001, R6 ;  /* 0x7f00000137407827 */ /* 0x000fe200078e0006 */
[----:B------:R-:W-:-:S03]  /*174d0*/  ISETP.GE.U32.AND P5, PT, R59, 0x7f000001, PT ;  /* 0x7f0000013b00780c */ /* 0x000fc60003fa6070 */
[----:B------:R-:W-:Y:S01]  /*174e0*/  IMAD.WIDE.U32 R6, R72, 0x5fffffa, RZ ;  /* 0x05fffffa48067825 */ /* 0x000fe200078e00ff */
[----:B------:R-:W-:Y:S02]  /*174f0*/  @P2 IADD3 R61, PT, PT, R61, -0x7f000001, RZ ;  /* 0x80ffffff3d3d2810 */ /* 0x000fe40007ffe0ff */
[----:B------:R-:W-:Y:S02]  /*17500*/  @P6 IADD3 R70, PT, PT, R70, -0x7f000001, RZ ;  /* 0x80ffffff46466810 */ /* 0x000fe40007ffe0ff */
[----:B------:R-:W-:Y:S01]  /*17510*/  @P3 IADD3 R57, PT, PT, R57, -0x7f000001, RZ ;  /* 0x80ffffff39393810 */ /* 0x000fe20007ffe0ff */
[----:B------:R-:W-:Y:S01]  /*17520*/  IMAD R51, R72, 0x6, RZ ;  /* 0x0000000648337824 */ /* 0x000fe200078e02ff */
[----:B------:R-:W-:Y:S02]  /*17530*/  @P4 IADD3 R62, PT, PT, R62, -0x7f000001, RZ ;  /* 0x80ffffff3e3e4810 */ /* 0x000fe40007ffe0ff */
[----:B------:R-:W-:Y:S01]  /*17540*/  @P0 IADD3 R63, PT, PT, R63, -0x7f000001, RZ ;  /* 0x80ffffff3f3f0810 */ /* 0x000fe20007ffe0ff */
[----:B------:R-:W-:Y:S01]  /*17550*/  ISETP.GE.U32.AND P2, PT, R60, 0x7f000001, PT ;  /* 0x7f0000013c00780c */ /* 0x000fe20003f46070 */
[----:B------:R-:W-:Y:S01]  /*17560*/  ISETP.GE.U32.AND P4, PT, R56, 0x7f000001, PT ;  /* 0x7f0000013800780c */ /* 0x000fe20003f86070 */
[----:B------:R-:W-:Y:S01]  /*17570*/  ISETP.GE.U32.AND P0, PT, R64, 0x7f000001, PT ;  /* 0x7f0000014000780c */ /* 0x000fe20003f06070 */
[----:B------:R-:W-:Y:S01]  /*17580*/  IMAD.HI.U32 R51, R51, 0x7f000001, R6 ;  /* 0x7f00000133337827 */ /* 0x000fe200078e0006 */
[----:B------:R-:W-:-:S02]  /*17590*/  IADD3 R57, PT, PT, R70, R57, RZ ;  /* 0x0000003946397210 */ /* 0x000fc40007ffe0ff */
[----:B------:R-:W-:Y:S01]  /*175a0*/  @P1 IADD3 R73, PT, PT, R73, -0x7f000001, RZ ;  /* 0x80ffffff49491810 */ /* 0x000fe20007ffe0ff */
[----:B------:R-:W-:Y:S01]  /*175b0*/  ISETP.GE.U32.AND P6, PT, R52, 0x7f000001, PT ;  /* 0x7f0000013400780c */ /* 0x000fe20003fc6070 */
[----:B------:R-:W-:Y:S01]  /*175c0*/  ISETP.GE.U32.AND P1, PT, R51, 0x7f000001, PT ;  /* 0x7f0000013300780c */ /* 0x000fe20003f26070 */
[----:B------:R-:W-:Y:S01]  /*175d0*/  ISETP.GE.U32.AND P3, PT, R57, 0x7f000001, PT ;  /* 0x7f0000013900780c */ /* 0x000fe20003f66070 */
[----:B------:R-:W-:Y:S01]  /*175e0*/  @P5 IADD3 R59, PT, PT, R59, -0x7f000001, RZ ;  /* 0x80ffffff3b3b5810 */ /* 0x000fe20007ffe0ff */
[----:B------:R-:W-:Y:S01]  /*175f0*/  ISETP.GE.U32.AND P5, PT, R101, 0x7f000001, PT ;  /* 0x7f0000016500780c */ /* 0x000fe20003fa6070 */
[----:B------:R-:W-:Y:S02]  /*17600*/  IADD3 R61, PT, PT, R61, R62, RZ ;  /* 0x0000003e3d3d7210 */ /* 0x000fe40007ffe0ff */
[----:B------:R-:W-:Y:S02]  /*17610*/  @P2 IADD3 R60, PT, PT, R60, -0x7f000001, RZ ;  /* 0x80ffffff3c3c2810 */ /* 0x000fe40007ffe0ff */
[----:B------:R-:W-:-:S02]  /*17620*/  @P4 IADD3 R56, PT, PT, R56, -0x7f000001, RZ ;  /* 0x80ffffff38384810 */ /* 0x000fc40007ffe0ff */
[----:B------:R-:W-:Y:S01]  /*17630*/  @P0 IADD3 R64, PT, PT, R64, -0x7f000001, RZ ;  /* 0x80ffffff40400810 */ /* 0x000fe20007ffe0ff */
[----:B------:R-:W-:Y:S01]  /*17640*/  ISETP.GE.U32.AND P0, PT, R58, 0x7f000001, PT ;  /* 0x7f0000013a00780c */ /* 0x000fe20003f06070 */
[----:B------:R-:W-:Y:S01]  /*17650*/  ISETP.GE.U32.AND P4, PT, R54, 0x7f000001, PT ;  /* 0x7f0000013600780c */ /* 0x000fe20003f86070 */
[----:B------:R-:W-:Y:S02]  /*17660*/  IADD3 R76, PT, PT, R76, R63, RZ ;  /* 0x0000003f4c4c7210 */ /* 0x000fe40007ffe0ff */
[----:B------:R-:W-:Y:S02]  /*17670*/  IADD3 R46, PT, PT, R92, R79, RZ ;  /* 0x0000004f5c2e7210 */ /* 0x000fe40007ffe0ff */
[----:B------:R-:W-:Y:S01]  /*17680*/  IADD3 R60, PT, PT, R73, R60, RZ ;  /* 0x0000003c493c7210 */ /* 0x000fe20007ffe0ff */
[----:B------:R-:W-:Y:S01]  /*17690*/  ISETP.GE.U32.AND P2, PT, R61, 0x7f000001, PT ;  /* 0x7f0000013d00780c */ /* 0x000fe20003f46070 */
[----:B------:R-:W-:Y:S01]  /*176a0*/  @P1 IADD3 R51, PT, PT, R51, -0x7f000001, RZ ;  /* 0x80ffffff33331810 */ /* 0x000fe20007ffe0ff */
[----:B------:R-:W-:Y:S01]  /*176b0*/  ISETP.GE.U32.AND P1, PT, R76, 0x7f000001, PT ;  /* 0x7f0000014c00780c */ /* 0x000fe20003f26070 */
[----:B------:R-:W-:-:S02]  /*176c0*/  @P3 IADD3 R57, PT, PT, R57, -0x7f000001, RZ ;  /* 0x80ffffff39393810 */ /* 0x000fc40007ffe0ff */
[----:B------:R-:W-:Y:S01]  /*176d0*/  @P6 IADD3 R52, PT, PT, R52, -0x7f000001, RZ ;  /* 0x80ffffff34346810 */ /* 0x000fe20007ffe0ff */
[----:B------:R-:W-:Y:S01]  /*176e0*/  ISETP.GE.U32.AND P3, PT, R60, 0x7f000001, PT ;  /* 0x7f0000013c00780c */ /* 0x000fe20003f66070 */
[----:B------:R-:W-:Y:S01]  /*176f0*/  ISETP.GE.U32.AND P6, PT, R46, 0x7f000001, PT ;  /* 0x7f0000012e00780c */ /* 0x000fe20003fc6070 */
[----:B------:R-:W-:Y:S02]  /*17700*/  @P5 IADD3 R101, PT, PT, R101, -0x7f000001, RZ ;  /* 0x80ffffff65655810 */ /* 0x000fe40007ffe0ff */
[----:B------:R-:W-:Y:S02]  /*17710*/  @P0 IADD3 R58, PT, PT, R58, -0x7f000001, RZ ;  /* 0x80ffffff3a3a0810 */ /* 0x000fe40007ffe0ff */
[----:B------:R-:W-:Y:S01]  /*17720*/  @P4 IADD3 R54, PT, PT, R54, -0x7f000001, RZ ;  /* 0x80ffffff36364810 */ /* 0x000fe20007ffe0ff */
[----:B------:R-:W-:Y:S01]  /*17730*/  ISETP.GE.U32.AND P5, PT, R39, 0x7f000001, PT ;  /* 0x7f0000012700780c */ /* 0x000fe20003fa6070 */
[----:B------:R-:W-:Y:S01]  /*17740*/  ISETP.GE.U32.AND P0, PT, R53, 0x7f000001, PT ;  /* 0x7f0000013500780c */ /* 0x000fe20003f06070 */
[----:B------:R-:W-:-:S02]  /*17750*/  IADD3 R101, PT, PT, R101, R64, RZ ;  /* 0x0000004065657210 */ /* 0x000fc40007ffe0ff */
[----:B------:R-:W-:Y:S02]  /*17760*/  @P2 IADD3 R61, PT, PT, R61, -0x7f000001, RZ ;  /* 0x80ffffff3d3d2810 */ /* 0x000fe40007ffe0ff */
[----:B------:R-:W-:Y:S02]  /*17770*/  IADD3 R51, PT, PT, R52, R51, RZ ;  /* 0x0000003334337210 */ /* 0x000fe40007ffe0ff */
[----:B------:R-:W-:Y:S02]  /*17780*/  IADD3 R57, PT, PT, R57, R54, RZ ;  /* 0x0000003639397210 */ /* 0x000fe40007ffe0ff */
[----:B------:R-:W-:Y:S01]  /*17790*/  @P1 IADD3 R76, PT, PT, R76, -0x7f000001, RZ ;  /* 0x80ffffff4c4c1810 */ /* 0x000fe20007ffe0ff */
[----:B------:R-:W-:Y:S01]  /*177a0*/  ISETP.GE.U32.AND P1, PT, R101, 0x7f000001, PT ;  /* 0x7f0000016500780c */ /* 0x000fe20003f26070 */
[----:B------:R-:W-:Y:S02]  /*177b0*/  @P3 IADD3 R60, PT, PT, R60, -0x7f000001, RZ ;  /* 0x80ffffff3c3c3810 */ /* 0x000fe40007ffe0ff */
[----:B------:R-:W-:-:S02]  /*177c0*/  @P6 IADD3 R46, PT, PT, R46, -0x7f000001, RZ ;  /* 0x80ffffff2e2e6810 */ /* 0x000fc40007ffe0ff */
[----:B------:R-:W-:Y:S01]  /*177d0*/  IADD3 R61, PT, PT, R61, R58, RZ ;  /* 0x0000003a3d3d7210 */ /* 0x000fe20007ffe0ff */
[----:B------:R-:W-:Y:S01]  /*177e0*/  ISETP.GE.U32.AND P3, PT, R57, 0x7f000001, PT ;  /* 0x7f0000013900780c */ /* 0x000fe20003f66070 */
[----:B------:R-:W-:Y:S01]  /*177f0*/  ISETP.GE.U32.AND P6, PT, R51, 0x7f000001, PT ;  /* 0x7f0000013300780c */ /* 0x000fe20003fc6070 */
[----:B------:R-:W-:Y:S02]  /*17800*/  @P5 IADD3 R39, PT, PT, R39, -0x7f000001, RZ ;  /* 0x80ffffff27275810 */ /* 0x000fe40007ffe0ff */
[----:B------:R-:W-:Y:S01]  /*17810*/  @P0 IADD3 R53, PT, PT, R53, -0x7f000001, RZ ;  /* 0x80ffffff35350810 */ /* 0x000fe20007ffe0ff */
[----:B------:R-:W-:Y:S01]  /*17820*/  ISETP.GE.U32.AND P4, PT, R61, 0x7f000001, PT ;  /* 0x7f0000013d00780c */ /* 0x000fe20003f86070 */
[----:B------:R-:W-:Y:S01]  /*17830*/  ISETP.GE.U32.AND P0, PT, R42, 0x7f000001, PT ;  /* 0x7f0000012a00780c */ /* 0x000fe20003f06070 */
[----:B------:R-:W-:Y:S01]  /*17840*/  ISETP.GE.U32.AND P5, PT, R38, 0x7f000001, PT ;  /* 0x7f0000012600780c */ /* 0x000fe20003fa6070 */
[----:B------:R-:W-:Y:S01]  /*17850*/  IADD3 R76, PT, PT, R76, R39, RZ ;  /* 0x000000274c4c7210 */ /* 0x000fe20007ffe0ff */
[----:B------:R-:W-:Y:S01]  /*17860*/  ISETP.GE.U32.AND P2, PT, R65, 0x7f000001, PT ;  /* 0x7f0000014100780c */ /* 0x000fe20003f46070 */
[----:B------:R-:W-:-:S03]  /*17870*/  @P1 IADD3 R101, PT, PT, R101, -0x7f000001, RZ ;  /* 0x80ffffff65651810 */ /* 0x000fc60007ffe0ff */
[----:B------:R-:W-:Y:S02]  /*17880*/  @P3 IADD3 R57, PT, PT, R57, -0x7f000001, RZ ;  /* 0x80ffffff39393810 */ /* 0x000fe40007ffe0ff */
[----:B------:R-:W-:Y:S01]  /*17890*/  @P6 IADD3 R51, PT, PT, R51, -0x7f000001, RZ ;  /* 0x80ffffff33336810 */ /* 0x000fe20007ffe0ff */
[----:B------:R-:W-:Y:S01]  /*178a0*/  ISETP.GE.U32.AND P3, PT, R76, 0x7f000001, PT ;  /* 0x7f0000014c00780c */ /* 0x000fe20003f66070 */
[----:B------:R-:W-:Y:S01]  /*178b0*/  ISETP.GE.U32.AND P6, PT, R37, 0x7f000001, PT ;  /* 0x7f0000012500780c */ /* 0x000fe20003fc6070 */
[----:B---3--:R-:W-:Y:S02]  /*178c0*/  IADD3 R66, PT, PT, R101, R66, RZ ;  /* 0x0000004265427210 */ /* 0x008fe40007ffe0ff */
[----:B------:R-:W-:Y:S02]  /*178d0*/  IADD3 R60, PT, PT, R60, R53, RZ ;  /* 0x000000353c3c7210 */ /* 0x000fe40007ffe0ff */
[----:B------:R-:W-:Y:S02]  /*178e0*/  @P4 IADD3 R61, PT, PT, R61, -0x7f000001, RZ ;  /* 0x80ffffff3d3d4810 */ /* 0x000fe40007ffe0ff */
[----:B------:R-:W-:-:S02]  /*178f0*/  @P0 IADD3 R42, PT, PT, R42, -0x7f000001, RZ ;  /* 0x80ffffff2a2a0810 */ /* 0x000fc40007ffe0ff */
[----:B------:R-:W-:Y:S01]  /*17900*/  @P5 IADD3 R38, PT, PT, R38, -0x7f000001, RZ ;  /* 0x80ffffff26265810 */ /* 0x000fe20007ffe0ff */
[----:B------:R-:W-:Y:S01]  /*17910*/  ISETP.GE.U32.AND P0, PT, R66, 0x7f000001, PT ;  /* 0x7f0000014200780c */ /* 0x000fe20003f06070 */
[----:B------:R-:W-:Y:S01]  /*17920*/  ISETP.GE.U32.AND P5, PT, R60, 0x7f000001, PT ;  /* 0x7f0000013c00780c */ /* 0x000fe20003fa6070 */
[----:B------:R-:W-:Y:S02]  /*17930*/  IADD3 R42, PT, PT, R61, R42, RZ ;  /* 0x0000002a3d2a7210 */ /* 0x000fe40007ffe0ff */
[----:B------:R-:W-:Y:S02]  /*17940*/  @P2 IADD3 R65, PT, PT, R65, -0x7f000001, RZ ;  /* 0x80ffffff41412810 */ /* 0x000fe40007ffe0ff */
[----:B------:R-:W-:Y:S02]  /*17950*/  IADD3 R7, PT, PT, R56, R59, RZ ;  /* 0x0000003b38077210 */ /* 0x000fe40007ffe0ff */
[----:B------:R-:W-:Y:S02]  /*17960*/  @P3 IADD3 R76, PT, PT, R76, -0x7f000001, RZ ;  /* 0x80ffffff4c4c3810 */ /* 0x000fe40007ffe0ff */
[----:B------:R-:W-:Y:S01]  /*17970*/  @P6 IADD3 R37, PT, PT, R37, -0x7f000001, RZ ;  /* 0x80ffffff25256810 */ /* 0x000fe20007ffe0ff */
[----:B------:R-:W-:Y:S01]  /*17980*/  ISETP.GE.U32.AND P3, PT, R42, 0x7f000001, PT ;  /* 0x7f0000012a00780c */ /* 0x000fe20003f66070 */
[----:B------:R-:W-:Y:S01]  /*17990*/  IADD3 R6, PT, PT, R46, R65, RZ ;  /* 0x000000412e067210 */ /* 0x000fe20007ffe0ff */
[----:B------:R-:W-:Y:S01]  /*179a0*/  ISETP.GE.U32.AND P2, PT, R7, 0x7f000001, PT ;  /* 0x7f0000010700780c */ /* 0x000fe20003f46070 */
[----:B------:R0:W-:Y:S01]  /*179b0*/  STL [R1+0x110], R66 ;  /* 0x0001104201007387 */ /* 0x0001e20000100800 */
[----:B------:R-:W-:-:S02]  /*179c0*/  IADD3 R37, PT, PT, R76, R37, RZ ;  /* 0x000000254c257210 */ /* 0x000fc40007ffe0ff */
[----:B------:R-:W-:-:S03]  /*179d0*/  @P5 IADD3 R60, PT, PT, R60, -0x7f000001, RZ ;  /* 0x80ffffff3c3c5810 */ /* 0x000fc60007ffe0ff */
[----:B------:R-:W-:Y:S01]  /*179e0*/  ISETP.GE.U32.AND P5, PT, R37, 0x7f000001, PT ;  /* 0x7f0000012500780c */ /* 0x000fe20003fa6070 */
[----:B0-----:R-:W-:Y:S01]  /*179f0*/  @P0 IADD3 R66, PT, PT, R66, -0x7f000001, RZ ;  /* 0x80ffffff42420810 */ /* 0x001fe20007ffe0ff */
[----:B------:R-:W-:Y:S02]  /*17a00*/  ISETP.GE.U32.AND P0, PT, R6, 0x7f000001, PT ;  /* 0x7f0000010600780c */ /* 0x000fe40003f06070 */
[----:B------:R-:W-:Y:S02]  /*17a10*/  @P3 IADD3 R42, PT, PT, R42, -0x7f000001, RZ ;  /* 0x80ffffff2a2a3810 */ /* 0x000fe40007ffe0ff */
[----:B------:R-:W-:Y:S02]  /*17a20*/  @P2 IADD3 R7, PT, PT, R7, -0x7f000001, RZ ;  /* 0x80ffffff07072810 */ /* 0x000fe40007ffe0ff */
[----:B----4-:R-:W-:Y:S01]  /*17a30*/  IADD3 R54, PT, PT, R51, R40, RZ ;  /* 0x0000002833367210 */ /* 0x010fe20007ffe0ff */
[----:B------:R-:W-:Y:S01]  /*17a40*/  IMAD.WIDE.U32 R50, R47, R42, RZ ;  /* 0x0000002a2f327225 */ /* 0x000fe200078e00ff */
[----:B--2---:R-:W-:-:S03]  /*17a50*/  IADD3 R46, PT, PT, R7, R4, RZ ;  /* 0x00000004072e7210 */ /* 0x004fc60007ffe0ff */
[----:B------:R-:W-:Y:S01]  /*17a60*/  @P5 IADD3 R37, PT, PT, R37, -0x7f000001, RZ ;  /* 0x80ffffff25255810 */ /* 0x000fe20007ffe0ff */
[----:B------:R-:W-:Y:S01]  /*17a70*/  IMAD R7, R50, 0x7effffff, RZ ;  /* 0x7effffff32077824 */ /* 0x000fe200078e02ff */
[----:B------:R-:W-:-:S04]  /*17a80*/  @P0 IADD3 R6, PT, PT, R6, -0x7f000001, RZ ;  /* 0x80ffffff06060810 */ /* 0x000fc80007ffe0ff */
[----:B------:R-:W-:Y:S01]  /*17a90*/  IADD3 R4, PT, PT, R6, R49, RZ ;  /* 0x0000003106047210 */ /* 0x000fe20007ffe0ff */
[----:B------:R-:W-:-:S04]  /*17aa0*/  IMAD.HI.U32 R6, R7, 0x7f000001, R50 ;  /* 0x7f00000107067827 */ /* 0x000fc800078e0032 */
[----:B------:R-:W-:-:S04]  /*17ab0*/  IMAD.WIDE.U32 R50, R47, R37, RZ ;  /* 0x000000252f327225 */ /* 0x000fc800078e00ff */
[----:B------:R-:W-:-:S04]  /*17ac0*/  IMAD R49, R50, 0x7effffff, RZ ;  /* 0x7effffff32317824 */ /* 0x000fc800078e02ff */
[----:B------:R-:W-:-:S04]  /*17ad0*/  IMAD.HI.U32 R56, R49, 0x7f000001, R50 ;  /* 0x7f00000131387827 */ /* 0x000fc800078e0032 */
[----:B------:R-:W-:-:S04]  /*17ae0*/  IMAD.WIDE.U32 R50, R43, R37, RZ ;  /* 0x000000252b327225 */ /* 0x000fc800078e00ff */
[----:B------:R-:W-:-:S04]  /*17af0*/  IMAD R63, R50, 0x7effffff, RZ ;  /* 0x7effffff323f7824 */ /* 0x000fc800078e02ff */
[----:B------:R-:W-:Y:S02]  /*17b00*/  IMAD.HI.U32 R63, R63, 0x7f000001, R50 ;  /* 0x7f0000013f3f7827 */ /* 0x000fe400078e0032 */
[----:B------:R-:W2:Y:S01]  /*17b10*/  LDL.64 R50, [R1+0x100] ;  /* 0x0001000001327983 */ /* 0x000ea20000100a00 */
[----:B------:R-:W-:Y:S01]  /*17b20*/  ISETP.GE.U32.AND P2, PT, R115, 0x7f000001, PT ;  /* 0x7f0000017300780c */ /* 0x000fe20003f46070 */
[----:B------:R-:W-:Y:S01]  /*17b30*/  ISETP.GE.U32.AND P4, PT, R45, 0x7f000001, PT ;  /* 0x7f0000012d00780c */ /* 0x000fe20003f86070 */
[----:B------:R-:W-:Y:S01]  /*17b40*/  IADD3 R40, PT, PT, R57, R38, RZ ;  /* 0x0000002639287210 */ /* 0x000fe20007ffe0ff */
[----:B------:R-:W-:-:S10]  /*17b50*/  ISETP.GE.U32.AND P1, PT, R48, 0x7f000001, PT ;  /* 0x7f0000013000780c */ /* 0x000fd40003f26070 */
[----:B------:R-:W-:Y:S02]  /*17b60*/  @P2 IADD3 R115, PT, PT, R115, -0x7f000001, RZ ;  /* 0x80ffffff73732810 */ /* 0x000fe40007ffe0ff */
[----:B------:R-:W-:Y:S01]  /*17b70*/  @P4 IADD3 R45, PT, PT, R45, -0x7f000001, RZ ;  /* 0x80ffffff2d2d4810 */ /* 0x000fe20007ffe0ff */
[----:B------:R-:W-:-:S03]  /*17b80*/  ISETP.GE.U32.AND P2, PT, R40, 0x7f000001, PT ;  /* 0x7f0000012800780c */ /* 0x000fc60003f46070 */
[----:B------:R-:W-:Y:S01]  /*17b90*/  IADD3 R45, PT, PT, R60, R45, RZ ;  /* 0x0000002d3c2d7210 */ /* 0x000fe20007ffe0ff */
[----:B------:R-:W-:-:S04]  /*17ba0*/  ISETP.GE.U32.AND P4, PT, R46, 0x7f000001, PT ;  /* 0x7f0000012e00780c */ /* 0x000fc80003f86070 */
[----:B------:R-:W-:-:S05]  /*17bb0*/  ISETP.GE.U32.AND P6, PT, R45, 0x7f000001, PT ;  /* 0x7f0000012d00780c */ /* 0x000fca0003fc6070 */
[----:B------:R-:W-:Y:S01]  /*17bc0*/  @P2 IADD3 R40, PT, PT, R40, -0x7f000001, RZ ;  /* 0x80ffffff28282810 */ /* 0x000fe20007ffe0ff */
[----:B------:R0:W-:Y:S04]  /*17bd0*/  STL [R1+0x114], R46 ;  /* 0x0001142e01007387 */ /* 0x0001e80000100800 */
[----:B------:R-:W-:Y:S01]  /*17be0*/  IMAD.WIDE.U32 R52, R35, R40, RZ ;  /* 0x0000002823347225 */ /* 0x000fe200078e00ff */
[----:B------:R-:W-:Y:S01]  /*17bf0*/  @P1 IADD3 R48, PT, PT, R48, -0x7f000001, RZ ;  /* 0x80ffffff30301810 */ /* 0x000fe20007ffe0ff */
[----:B------:R-:W-:Y:S02]  /*17c00*/  ISETP.GE.U32.AND P1, PT, R54, 0x7f000001, PT ;  /* 0x7f0000013600780c */ /* 0x000fe40003f26070 */
[----:B------:R-:W-:Y:S01]  /*17c10*/  IMAD R38, R52, 0x7effffff, RZ ;  /* 0x7effffff34267824 */ /* 0x000fe200078e02ff */
[----:B------:R-:W-:-:S02]  /*17c20*/  @P6 IADD3 R45, PT, PT, R45, -0x7f000001, RZ ;  /* 0x80ffffff2d2d6810 */ /* 0x000fc40007ffe0ff */
[----:B0-----:R-:W-:Y:S01]  /*17c30*/  @P4 IADD3 R46, PT, PT, R46, -0x7f000001, RZ ;  /* 0x80ffffff2e2e4810 */ /* 0x001fe20007ffe0ff */
[----:B------:R-:W-:-:S04]  /*17c40*/  IMAD.HI.U32 R7, R38, 0x7f000001, R52 ;  /* 0x7f00000126077827 */ /* 0x000fc800078e0034 */
[----:B------:R0:W-:Y:S01]  /*17c50*/  STL [R1+0x114], R46 ;  /* 0x0001142e01007387 */ /* 0x0001e20000100800 */
[----:B------:R-:W-:Y:S01]  /*17c60*/  IMAD.WIDE.U32 R38, R47, R40, RZ ;  /* 0x000000282f267225 */ /* 0x000fe200078e00ff */
[----:B------:R-:W-:-:S03]  /*17c70*/  IADD3 R48, PT, PT, R115, R48, RZ ;  /* 0x0000003073307210 */ /* 0x000fc60007ffe0ff */
[----:B0-----:R-:W-:Y:S01]  /*17c80*/  IMAD.WIDE.U32 R46, R47, R45, RZ ;  /* 0x0000002d2f2e7225 */ /* 0x001fe200078e00ff */
[----:B------:R0:W-:Y:S03]  /*17c90*/  STL [R1+0x118], R54 ;  /* 0x0001183601007387 */ /* 0x0001e60000100800 */
[----:B------:R-:W-:Y:S02]  /*17ca0*/  IMAD R55, R46, 0x7effffff, RZ ;  /* 0x7effffff2e377824 */ /* 0x000fe400078e02ff */
[----:B------:R-:W-:Y:S01]  /*17cb0*/  IMAD.WIDE.U32 R52, R35, R42, RZ ;  /* 0x0000002a23347225 */ /* 0x000fe200078e00ff */
[----:B------:R1:W-:Y:S03]  /*17cc0*/  STL [R1+0x110], R66 ;  /* 0x0001104201007387 */ /* 0x0003e60000100800 */
[----:B------:R-:W-:Y:S01]  /*17cd0*/  IMAD R59, R38, 0x7effffff, RZ ;  /* 0x7effffff263b7824 */ /* 0x000fe200078e02ff */
[----:B0-----:R-:W-:Y:S01]  /*17ce0*/  @P1 IADD3 R54, PT, PT, R54, -0x7f000001, RZ ;  /* 0x80ffffff36361810 */ /* 0x001fe20007ffe0ff */
[----:B------:R-:W-:Y:S01]  /*17cf0*/  IMAD.HI.U32 R58, R55, 0x7f000001, R46 ;  /* 0x7f000001373a7827 */ /* 0x000fe200078e002e */
[----:B------:R-:W-:-:S03]  /*17d00*/  ISETP.GE.U32.AND P0, PT, R48, 0x7f000001, PT ;  /* 0x7f0000013000780c */ /* 0x000fc60003f06070 */
[----:B------:R-:W-:Y:S01]  /*17d10*/  IMAD.WIDE.U32 R46, R43, R40, RZ ;  /* 0x000000282b2e7225 */ /* 0x000fe200078e00ff */
[----:B------:R-:W-:-:S03]  /*17d20*/  ISETP.GE.U32.AND P1, PT, R116, 0x7f000001, PT ;  /* 0x7f0000017400780c */ /* 0x000fc60003f26070 */
[----:B------:R-:W-:Y:S02]  /*17d30*/  IMAD R57, R52, 0x7effffff, RZ ;  /* 0x7effffff34397824 */ /* 0x000fe400078e02ff */
[----:B-1----:R-:W-:Y:S01]  /*17d40*/  IMAD.WIDE.U32 R66, R35, R45, RZ ;  /* 0x0000002d23427225 */ /* 0x002fe200078e00ff */
[----:B------:R0:W-:Y:S03]  /*17d50*/  STL [R1+0x118], R54 ;  /* 0x0001183601007387 */ /* 0x0001e60000100800 */
[----:B------:R-:W-:Y:S01]  /*17d60*/  IMAD.HI.U32 R59, R59, 0x7f000001, R38 ;  /* 0x7f0000013b3b7827 */ /* 0x000fe200078e0026 */
[----:B------:R-:W-:-:S03]  /*17d70*/  ISETP.GE.U32.AND P2, PT, R114, 0x7f000001, PT ;  /* 0x7f0000017200780c */ /* 0x000fc60003f46070 */
[----:B------:R-:W-:-:S04]  /*17d80*/  IMAD.WIDE.U32 R38, R35, R37, RZ ;  /* 0x0000002523267225 */ /* 0x000fc800078e00ff */
[----:B------:R-:W-:Y:S02]  /*17d90*/  IMAD R49, R46, 0x7effffff, RZ ;  /* 0x7effffff2e317824 */ /* 0x000fe400078e02ff */
[----:B------:R-:W-:-:S04]  /*17da0*/  IMAD.HI.U32 R57, R57, 0x7f000001, R52 ;  /* 0x7f00000139397827 */ /* 0x000fc800078e0034 */
[----:B------:R-:W-:Y:S02]  /*17db0*/  IMAD R35, R66, 0x7effffff, RZ ;  /* 0x7effffff42237824 */ /* 0x000fe400078e02ff */
[----:B0-----:R-:W-:-:S04]  /*17dc0*/  IMAD.WIDE.U32 R54, R43, R45, RZ ;  /* 0x0000002d2b367225 */ /* 0x001fc800078e00ff */
[----:B------:R-:W-:-:S04]  /*17dd0*/  IMAD.WIDE.U32 R52, R43, R42, RZ ;  /* 0x0000002a2b347225 */ /* 0x000fc800078e00ff */
[----:B------:R-:W-:Y:S02]  /*17de0*/  IMAD R61, R38, 0x7effffff, RZ ;  /* 0x7effffff263d7824 */ /* 0x000fe400078e02ff */
[----:B------:R-:W-:-:S04]  /*17df0*/  IMAD.HI.U32 R60, R49, 0x7f000001, R46 ;  /* 0x7f000001313c7827 */ /* 0x000fc800078e002e */
[----:B------:R-:W-:-:S04]  /*17e00*/  IMAD.HI.U32 R66, R35, 0x7f000001, R66 ;  /* 0x7f00000123427827 */ /* 0x000fc800078e0042 */
[----:B------:R-:W-:-:S04]  /*17e10*/  IMAD.WIDE.U32 R46, R44, R42, RZ ;  /* 0x0000002a2c2e7225 */ /* 0x000fc800078e00ff */
[----:B------:R-:W-:Y:S02]  /*17e20*/  IMAD R43, R54, 0x7effffff, RZ ;  /* 0x7effffff362b7824 */ /* 0x000fe400078e02ff */
[----:B------:R-:W-:Y:S02]  /*17e30*/  IMAD R35, R52, 0x7effffff, RZ ;  /* 0x7effffff34237824 */ /* 0x000fe400078e02ff */
[----:B------:R-:W-:Y:S01]  /*17e40*/  IMAD.HI.U32 R61, R61, 0x7f000001, R38 ;  /* 0x7f0000013d3d7827 */ /* 0x000fe200078e0026 */
[----:B------:R-:W-:-:S03]  /*17e50*/  @P0 IADD3 R48, PT, PT, R48, -0x7f000001, RZ ;  /* 0x80ffffff30300810 */ /* 0x000fc60007ffe0ff */
[----:B------:R-:W-:Y:S01]  /*17e60*/  IMAD.WIDE.U32 R38, R44, R37, RZ ;  /* 0x000000252c267225 */ /* 0x000fe200078e00ff */
[----:B------:R-:W-:-:S03]  /*17e70*/  @P1 IADD3 R116, PT, PT, R116, -0x7f000001, RZ ;  /* 0x80ffffff74741810 */ /* 0x000fc60007ffe0ff */
[----:B------:R-:W-:Y:S02]  /*17e80*/  IMAD R49, R46, 0x7effffff, RZ ;  /* 0x7effffff2e317824 */ /* 0x000fe400078e02ff */
[----:B------:R-:W-:-:S04]  /*17e90*/  IMAD.HI.U32 R71, R43, 0x7f000001, R54 ;  /* 0x7f0000012b477827 */ /* 0x000fc800078e0036 */
[----:B------:R-:W-:-:S04]  /*17ea0*/  IMAD.HI.U32 R62, R35, 0x7f000001, R52 ;  /* 0x7f000001233e7827 */ /* 0x000fc800078e0034 */
[----:B------:R-:W-:-:S04]  /*17eb0*/  IMAD.WIDE.U32 R54, R44, R40, RZ ;  /* 0x000000282c367225 */ /* 0x000fc800078e00ff */
[----:B------:R-:W-:Y:S01]  /*17ec0*/  IMAD.WIDE.U32 R52, R44, R45, RZ ;  /* 0x0000002d2c347225 */ /* 0x000fe200078e00ff */
[----:B------:R-:W-:-:S03]  /*17ed0*/  @P2 IADD3 R114, PT, PT, R114, -0x7f000001, RZ ;  /* 0x80ffffff72722810 */ /* 0x000fc60007ffe0ff */
[----:B------:R-:W-:Y:S02]  /*17ee0*/  IMAD R65, R38, 0x7effffff, RZ ;  /* 0x7effffff26417824 */ /* 0x000fe400078e02ff */
[----:B------:R-:W-:-:S04]  /*17ef0*/  IMAD.HI.U32 R72, R49, 0x7f000001, R46 ;  /* 0x7f00000131487827 */ /* 0x000fc800078e002e */
[----:B------:R-:W-:Y:S02]  /*17f00*/  IMAD R49, R54, 0x7effffff, RZ ;  /* 0x7effffff36317824 */ /* 0x000fe400078e02ff */
[----:B------:R-:W-:Y:S02]  /*17f10*/  IMAD R75, R52, 0x7effffff, RZ ;  /* 0x7effffff344b7824 */ /* 0x000fe400078e02ff */
[----:B------:R-:W-:Y:S01]  /*17f20*/  IMAD.WIDE.U32 R46, R48, R40, RZ ;  /* 0x00000028302e7225 */ /* 0x000fe200078e00ff */
[----:B------:R-:W-:-:S03]  /*17f30*/  ISETP.GE.U32.AND P0, PT, R113, 0x7f000001, PT ;  /* 0x7f0000017100780c */ /* 0x000fc60003f06070 */
[----:B------:R-:W-:-:S04]  /*17f40*/  IMAD.HI.U32 R70, R65, 0x7f000001, R38 ;  /* 0x7f00000141467827 */ /* 0x000fc800078e0026 */
[----:B------:R-:W-:-:S04]  /*17f50*/  IMAD.WIDE.U32 R38, R116, R45, RZ ;  /* 0x0000002d74267225 */ /* 0x000fc800078e00ff */
[----:B------:R-:W-:-:S04]  /*17f60*/  IMAD.HI.U32 R49, R49, 0x7f000001, R54 ;  /* 0x7f00000131317827 */ /* 0x000fc800078e0036 */
[----:B------:R-:W-:-:S04]  /*17f70*/  IMAD.HI.U32 R75, R75, 0x7f000001, R52 ;  /* 0x7f0000014b4b7827 */ /* 0x000fc800078e0034 */
[----:B------:R-:W-:Y:S02]  /*17f80*/  IMAD R35, R46, 0x7effffff, RZ ;  /* 0x7effffff2e237824 */ /* 0x000fe400078e02ff */
[----:B------:R-:W-:-:S04]  /*17f90*/  IMAD.WIDE.U32 R54, R48, R37, RZ ;  /* 0x0000002530367225 */ /* 0x000fc800078e00ff */
[----:B------:R-:W-:-:S04]  /*17fa0*/  IMAD.WIDE.U32 R52, R114, R37, RZ ;  /* 0x0000002572347225 */ /* 0x000fc800078e00ff */
[----:B------:R-:W-:Y:S02]  /*17fb0*/  IMAD R73, R38, 0x7effffff, RZ ;  /* 0x7effffff26497824 */ /* 0x000fe400078e02ff */
[----:B------:R-:W-:-:S04]  /*17fc0*/  IMAD.HI.U32 R64, R35, 0x7f000001, R46 ;  /* 0x7f00000123407827 */ /* 0x000fc800078e002e */
[----:B------:R-:W-:Y:S02]  /*17fd0*/  IMAD R65, R54, 0x7effffff, RZ ;  /* 0x7effffff36417824 */ /* 0x000fe400078e02ff */
[----:B------:R-:W-:Y:S02]  /*17fe0*/  IMAD R35, R52, 0x7effffff, RZ ;  /* 0x7effffff34237824 */ /* 0x000fe400078e02ff */
[----:B------:R-:W-:-:S04]  /*17ff0*/  IMAD.HI.U32 R73, R73, 0x7f000001, R38 ;  /* 0x7f00000149497827 */ /* 0x000fc800078e0026 */
[----:B------:R-:W-:-:S04]  /*18000*/  IMAD.WIDE.U32 R38, R116, R42, RZ ;  /* 0x0000002a74267225 */ /* 0x000fc800078e00ff */
[----:B------:R-:W-:-:S04]  /*18010*/  IMAD.HI.U32 R65, R65, 0x7f000001, R54 ;  /* 0x7f00000141417827 */ /* 0x000fc800078e0036 */
[----:B------:R-:W-:-:S04]  /*18020*/  IMAD.HI.U32 R76, R35, 0x7f000001, R52 ;  /* 0x7f000001234c7827 */ /* 0x000fc800078e0034 */
[----:B------:R-:W-:Y:S01]  /*18030*/  IMAD.WIDE.U32 R54, R48, R45, RZ ;  /* 0x0000002d30367225 */ /* 0x000fe200078e00ff */
[----:B------:R-:W-:-:S03]  /*18040*/  @P0 IADD3 R113, PT, PT, R113, -0x7f000001, RZ ;  /* 0x80ffffff71710810 */ /* 0x000fc60007ffe0ff */
[----:B------:R-:W-:-:S04]  /*18050*/  IMAD.WIDE.U32 R52, R114, R40, RZ ;  /* 0x0000002872347225 */ /* 0x000fc800078e00ff */
[----:B------:R-:W-:Y:S02]  /*18060*/  IMAD R35, R38, 0x7effffff, RZ ;  /* 0x7effffff26237824 */ /* 0x000fe400078e02ff */
[----:B------:R-:W-:-:S04]  /*18070*/  IMAD.WIDE.U32 R46, R116, R37, RZ ;  /* 0x00000025742e7225 */ /* 0x000fc800078e00ff */
[----:B------:R-:W-:Y:S02]  /*18080*/  IMAD R69, R54, 0x7effffff, RZ ;  /* 0x7effffff36457824 */ /* 0x000fe400078e02ff */
[----:B------:R-:W-:Y:S02]  /*18090*/  IMAD R67, R52, 0x7effffff, RZ ;  /* 0x7effffff34437824 */ /* 0x000fe400078e02ff */
[----:B------:R-:W-:-:S04]  /*180a0*/  IMAD.HI.U32 R68, R35, 0x7f000001, R38 ;  /* 0x7f00000123447827 */ /* 0x000fc800078e0026 */
[----:B------:R-:W-:Y:S02]  /*180b0*/  IMAD R35, R46, 0x7effffff, RZ ;  /* 0x7effffff2e237824 */ /* 0x000fe400078e02ff */
[----:B------:R-:W-:-:S04]  /*180c0*/  IMAD.HI.U32 R69, R69, 0x7f000001, R54 ;  /* 0x7f00000145457827 */ /* 0x000fc800078e0036 */
[----:B------:R-:W-:-:S04]  /*180d0*/  IMAD.WIDE.U32 R38, R114, R42, RZ ;  /* 0x0000002a72267225 */ /* 0x000fc800078e00ff */
[----:B------:R-:W-:-:S04]  /*180e0*/  IMAD.HI.U32 R67, R67, 0x7f000001, R52 ;  /* 0x7f00000143437827 */ /* 0x000fc800078e0034 */
[----:B------:R-:W-:-:S04]  /*180f0*/  IMAD.WIDE.U32 R54, R113, R40, RZ ;  /* 0x0000002871367225 */ /* 0x000fc800078e00ff */
[----:B------:R-:W-:Y:S01]  /*18100*/  IMAD.WIDE.U32 R52, R48, R42, RZ ;  /* 0x0000002a30347225 */ /* 0x000fe200078e00ff */
[----:B------:R-:W-:-:S03]  /*18110*/  ISETP.GE.U32.AND P0, PT, R66, 0x7f000001, PT ;  /* 0x7f0000014200780c */ /* 0x000fc60003f06070 */
[----:B------:R-:W-:Y:S01]  /*18120*/  IMAD.HI.U32 R74, R35, 0x7f000001, R46 ;  /* 0x7f000001234a7827 */ /* 0x000fe200078e002e */
[----:B------:R-:W-:-:S03]  /*18130*/  ISETP.GE.U32.AND P1, PT, R63, 0x7f000001, PT ;  /* 0x7f0000013f00780c */ /* 0x000fc60003f26070 */
[----:B------:R-:W-:Y:S02]  /*18140*/  IMAD R35, R38, 0x7effffff, RZ ;  /* 0x7effffff26237824 */ /* 0x000fe400078e02ff */
[----:B------:R-:W-:Y:S02]  /*18150*/  IMAD R79, R54, 0x7effffff, RZ ;  /* 0x7effffff364f7824 */ /* 0x000fe400078e02ff */
[----:B------:R-:W-:Y:S02]  /*18160*/  IMAD R43, R52, 0x7effffff, RZ ;  /* 0x7effffff342b7824 */ /* 0x000fe400078e02ff */
[----:B------:R-:W-:-:S04]  /*18170*/  IMAD.WIDE.U32 R46, R116, R40, RZ ;  /* 0x00000028742e7225 */ /* 0x000fc800078e00ff */
[----:B------:R-:W-:Y:S01]  /*18180*/  IMAD.HI.U32 R40, R35, 0x7f000001, R38 ;  /* 0x7f00000123287827 */ /* 0x000fe200078e0026 */
[----:B------:R-:W-:-:S03]  /*18190*/  ISETP.GE.U32.AND P2, PT, R71, 0x7f000001, PT ;  /* 0x7f0000014700780c */ /* 0x000fc60003f46070 */
[----:B------:R-:W-:-:S04]  /*181a0*/  IMAD.HI.U32 R35, R79, 0x7f000001, R54 ;  /* 0x7f0000014f237827 */ /* 0x000fc800078e0036 */
[----:B------:R-:W-:-:S04]  /*181b0*/  IMAD.HI.U32 R54, R43, 0x7f000001, R52 ;  /* 0x7f0000012b367827 */ /* 0x000fc800078e0034 */
[----:B------:R-:W-:Y:S01]  /*181c0*/  IMAD.WIDE.U32 R42, R113, R42, RZ ;  /* 0x0000002a712a7225 */ /* 0x000fe200078e00ff */
[----:B------:R-:W-:-:S03]  /*181d0*/  ISETP.GE.U32.AND P3, PT, R72, 0x7f000001, PT ;  /* 0x7f0000014800780c */ /* 0x000fc60003f66070 */
[----:B------:R-:W-:Y:S02]  /*181e0*/  IMAD R55, R42, 0x7effffff, RZ ;  /* 0x7effffff2a377824 */ /* 0x000fe400078e02ff */
[----:B------:R-:W-:Y:S01]  /*181f0*/  IMAD R77, R46, 0x7effffff, RZ ;  /* 0x7effffff2e4d7824 */ /* 0x000fe200078e02ff */
[----:B------:R-:W-:Y:S01]  /*18200*/  @P0 IADD3 R66, PT, PT, R66, -0x7f000001, RZ ;  /* 0x80ffffff42420810 */ /* 0x000fe20007ffe0ff */
[----:B------:R-:W-:Y:S01]  /*18210*/  IMAD.HI.U32 R55, R55, 0x7f000001, R42 ;  /* 0x7f00000137377827 */ /* 0x000fe200078e002a */
[----:B------:R-:W-:Y:S01]  /*18220*/  @P1 IADD3 R63, PT, PT, R63, -0x7f000001, RZ ;  /* 0x80ffffff3f3f1810 */ /* 0x000fe20007ffe0ff */
[----:B------:R-:W-:Y:S01]  /*18230*/  ISETP.GE.U32.AND P0, PT, R70, 0x7f000001, PT ;  /* 0x7f0000014600780c */ /* 0x000fe20003f06070 */
[----:B------:R-:W-:Y:S01]  /*18240*/  ISETP.GE.U32.AND P1, PT, R75, 0x7f000001, PT ;  /* 0x7f0000014b00780c */ /* 0x000fe20003f26070 */
[----:B------:R-:W-:Y:S01]  /*18250*/  IMAD.HI.U32 R77, R77, 0x7f000001, R46 ;  /* 0x7f0000014d4d7827 */ /* 0x000fe200078e002e */
[----:B------:R-:W-:-:S03]  /*18260*/  ISETP.GE.U32.AND P4, PT, R55, 0x7f000001, PT ;  /* 0x7f0000013700780c */ /* 0x000fc60003f86070 */
[----:B------:R-:W-:-:S04]  /*18270*/  IMAD.WIDE.U32 R46, R113, R37, RZ ;  /* 0x00000025712e7225 */ /* 0x000fc800078e00ff */
[----:B------:R-:W-:Y:S01]  /*18280*/  IMAD.WIDE.U32 R52, R114, R45, RZ ;  /* 0x0000002d72347225 */ /* 0x000fe200078e00ff */
[----:B------:R-:W-:Y:S01]  /*18290*/  @P2 IADD3 R71, PT, PT, R71, -0x7f000001, RZ ;  /* 0x80ffffff47472810 */ /* 0x000fe20007ffe0ff */
[----:B------:R-:W-:Y:S02]  /*182a0*/  ISETP.GE.U32.AND P2, PT, R73, 0x7f000001, PT ;  /* 0x7f0000014900780c */ /* 0x000fe40003f46070 */
[----:B------:R-:W-:Y:S02]  /*182b0*/  IMAD R37, R52, 0x7effffff, RZ ;  /* 0x7effffff34257824 */ /* 0x000fe400078e02ff */
[----:B------:R-:W-:Y:S01]  /*182c0*/  IMAD R79, R46, 0x7effffff, RZ ;  /* 0x7effffff2e4f7824 */ /* 0x000fe200078e02ff */
[----:B------:R-:W-:Y:S01]  /*182d0*/  @P3 IADD3 R72, PT, PT, R72, -0x7f000001, RZ ;  /* 0x80ffffff48483810 */ /* 0x000fe20007ffe0ff */
[----:B------:R-:W-:Y:S01]  /*182e0*/  IMAD.HI.U32 R78, R37, 0x7f000001, R52 ;  /* 0x7f000001254e7827 */ /* 0x000fe200078e0034 */
[----:B------:R-:W-:-:S03]  /*182f0*/  ISETP.GE.U32.AND P3, PT, R76, 0x7f000001, PT ;  /* 0x7f0000014c00780c */ /* 0x000fc60003f66070 */
[----:B------:R-:W-:Y:S01]  /*18300*/  IMAD.HI.U32 R79, R79, 0x7f000001, R46 ;  /* 0x7f0000014f4f7827 */ /* 0x000fe200078e002e */
[----:B------:R-:W-:Y:S02]  /*18310*/  @P0 IADD3 R70, PT, PT, R70, -0x7f000001, RZ ;  /* 0x80ffffff46460810 */ /* 0x000fe40007ffe0ff */
[----:B------:R-:W-:Y:S01]  /*18320*/  @P1 IADD3 R75, PT, PT, R75, -0x7f000001, RZ ;  /* 0x80ffffff4b4b1810 */ /* 0x000fe20007ffe0ff */
[----:B------:R-:W-:Y:S01]  /*18330*/  ISETP.GE.U32.AND P0, PT, R78, 0x7f000001, PT ;  /* 0x7f0000014e00780c */ /* 0x000fe20003f06070 */
[----:B------:R-:W-:Y:S01]  /*18340*/  ISETP.GE.U32.AND P6, PT, R6, 0x7f000001, PT ;  /* 0x7f0000010600780c */ /* 0x000fe20003fc6070 */
[----:B------:R-:W-:Y:S01]  /*18350*/  ISETP.GE.U32.AND P1, PT, R79, 0x7f000001, PT ;  /* 0x7f0000014f00780c */ /* 0x000fe20003f26070 */
[----:B------:R-:W-:Y:S01]  /*18360*/  @P4 IADD3 R55, PT, PT, R55, -0x7f000001, RZ ;  /* 0x80ffffff37374810 */ /* 0x000fe20007ffe0ff */
[----:B------:R-:W-:Y:S01]  /*18370*/  ISETP.GE.U32.AND P4, PT, R57, 0x7f000001, PT ;  /* 0x7f0000013900780c */ /* 0x000fe20003f86070 */
[----:B------:R-:W-:Y:S01]  /*18380*/  @P2 IADD3 R73, PT, PT, R73, -0x7f000001, RZ ;  /* 0x80ffffff49492810 */ /* 0x000fe20007ffe0ff */
[----:B------:R-:W-:Y:S01]  /*18390*/  ISETP.GE.U32.AND P2, PT, R7, 0x7f000001, PT ;  /* 0x7f0000010700780c */ /* 0x000fe20003f46070 */
[----:B------:R-:W-:Y:S01]  /*183a0*/  @P3 IADD3 R76, PT, PT, R76, -0x7f000001, RZ ;  /* 0x80ffffff4c4c3810 */ /* 0x000fe20007ffe0ff */
[----:B------:R-:W-:-:S05]  /*183b0*/  ISETP.GE.U32.AND P3, PT, R56, 0x7f000001, PT ;  /* 0x7f0000013800780c */ /* 0x000fca0003f66070 */
[----:B------:R-:W-:Y:S02]  /*183c0*/  @P0 IADD3 R78, PT, PT, R78, -0x7f000001, RZ ;  /* 0x80ffffff4e4e0810 */ /* 0x000fe40007ffe0ff */
[----:B------:R-:W-:Y:S02]  /*183d0*/  @P6 IADD3 R6, PT, PT, R6, -0x7f000001, RZ ;  /* 0x80ffffff06066810 */ /* 0x000fe40007ffe0ff */
[----:B------:R-:W-:Y:S01]  /*183e0*/  @P1 IADD3 R79, PT, PT, R79, -0x7f000001, RZ ;  /* 0x80ffffff4f4f1810 */ /* 0x000fe20007ffe0ff */
[----:B------:R-:W-:Y:S01]  /*183f0*/  ISETP.GE.U32.AND P1, PT, R58, 0x7f000001, PT ;  /* 0x7f0000013a00780c */ /* 0x000fe20003f26070 */
[----:B------:R-:W-:Y:S01]  /*18400*/  ISETP.GE.U32.AND P0, PT, R61, 0x7f000001, PT ;  /* 0x7f0000013d00780c */ /* 0x000fe20003f06070 */
[----:B------:R-:W-:Y:S01]  /*18410*/  ISETP.GE.U32.AND P6, PT, R59, 0x7f000001, PT ;  /* 0x7f0000013b00780c */ /* 0x000fe20003fc6070 */
[----:B------:R-:W-:Y:S01]  /*18420*/  @P4 IADD3 R57, PT, PT, R57, -0x7f000001, RZ ;  /* 0x80ffffff39394810 */ /* 0x000fe20007ffe0ff */
[----:B------:R-:W-:Y:S01]  /*18430*/  IMAD.WIDE.U32 R38, R113, R45, RZ ;  /* 0x0000002d71267225 */ /* 0x000fe200078e00ff */
[----:B------:R-:W-:Y:S01]  /*18440*/  ISETP.GE.U32.AND P4, PT, R6, 0x7f000001, PT ;  /* 0x7f0000010600780c */ /* 0x000fe20003f86070 */
[----:B------:R-:W-:Y:S01]  /*18450*/  @P2 IADD3 R7, PT, PT, R7, -0x7f000001, RZ ;  /* 0x80ffffff07072810 */ /* 0x000fe20007ffe0ff */
[----:B------:R-:W-:Y:S01]  /*18460*/  ISETP.GE.U32.AND P2, PT, R65, 0x7f000001, PT ;  /* 0x7f0000014100780c */ /* 0x000fe20003f46070 */
[----:B------:R-:W-:Y:S01]  /*18470*/  IMAD R53, R38, 0x7effffff, RZ ;  /* 0x7effffff26357824 */ /* 0x000fe200078e02ff */
[----:B------:R-:W-:Y:S01]  /*18480*/  @P3 IADD3 R56, PT, PT, R56, -0x7f000001, RZ ;  /* 0x80ffffff38383810 */ /* 0x000fe20007ffe0ff */
[----:B------:R-:W-:-:S02]  /*18490*/  ISETP.GE.U32.AND P3, PT, R64, 0x7f000001, PT ;  /* 0x7f0000014000780c */ /* 0x000fc40003f66070 */
[----:B------:R-:W-:Y:S01]  /*184a0*/  IMAD.HI.U32 R80, R53, 0x7f000001, R38 ;  /* 0x7f00000135507827 */ /* 0x000fe200078e0026 */
        /* <DEDUP_REMOVED lines=8> */
[----:B------:R-:W-:Y:S01]  /*18530*/  ISETP.GE.U32.AND P4, PT, R58, 0x7f000001, PT ;  /* 0x7f0000013a00780c */ /* 0x000fe20003f86070 */
[----:B------:R-:W-:Y:S01]  /*18540*/  @P2 IADD3 R65, PT, PT, R65, -0x7f000001, RZ ;  /* 0x80ffffff41412810 */ /* 0x000fe20007ffe0ff */
[----:B------:R-:W-:Y:S01]  /*18550*/  IMAD.WIDE.U32 R42, R66, 0x5fffffa, RZ ;  /* 0x05fffffa422a7825 */ /* 0x000fe200078e00ff */
[----:B------:R-:W-:Y:S01]  /*18560*/  ISETP.GE.U32.AND P2, PT, R56, 0x7f000001, PT ;  /* 0x7f0000013800780c */ /* 0x000fe20003f46070 */
[----:B------:R-:W-:-:S02]  /*18570*/  @P3 IADD3 R64, PT, PT, R64, -0x7f000001, RZ ;  /* 0x80ffffff40403810 */ /* 0x000fc40007ffe0ff */
[----:B------:R-:W-:Y:S02]  /*18580*/  IMAD R37, R66, 0x6, RZ ;  /* 0x0000000642257824 */ /* 0x000fe400078e02ff */
[----:B------:R-:W-:Y:S01]  /*18590*/  IMAD.WIDE.U32 R46, R71, 0x5fffffa, RZ ;  /* 0x05fffffa472e7825 */ /* 0x000fe200078e00ff */
[----:B------:R-:W-:-:S03]  /*185a0*/  @P0 IADD3 R69, PT, PT, R69, -0x7f000001, RZ ;  /* 0x80ffffff45450810 */ /* 0x000fc60007ffe0ff */
[----:B------:R-:W-:Y:S02]  /*185b0*/  IMAD R71, R71, 0x6, RZ ;  /* 0x0000000647477824 */ /* 0x000fe400078e02ff */
[----:B------:R-:W-:Y:S01]  /*185c0*/  IMAD.WIDE.U32 R44, R63, 0x5fffffa, RZ ;  /* 0x05fffffa3f2c7825 */ /* 0x000fe200078e00ff */
[----:B------:R-:W-:-:S03]  /*185d0*/  @P1 IADD3 R68, PT, PT, R68, -0x7f000001, RZ ;  /* 0x80ffffff44441810 */ /* 0x000fc60007ffe0ff */
[----:B------:R-:W-:Y:S01]  /*185e0*/  IMAD.HI.U32 R52, R37, 0x7f000001, R42 ;  /* 0x7f00000125347827 */ /* 0x000fe200078e002a */
[----:B------:R-:W-:Y:S01]  /*185f0*/  ISETP.GE.U32.AND P1, PT, R74, 0x7f000001, PT ;  /* 0x7f0000014a00780c */ /* 0x000fe20003f26070 */
[----:B------:R-:W-:Y:S02]  /*18600*/  @P6 IADD3 R54, PT, PT, R54, -0x7f000001, RZ ;  /* 0x80ffffff36366810 */ /* 0x000fe40007ffe0ff */
[----:B------:R-:W-:Y:S01]  /*18610*/  IMAD.WIDE.U32 R42, R70, 0x5fffffa, RZ ;  /* 0x05fffffa462a7825 */ /* 0x000fe200078e00ff */
[----:B------:R-:W-:Y:S01]  /*18620*/  ISETP.GE.U32.AND P0, PT, R64, 0x7f000001, PT ;  /* 0x7f0000014000780c */ /* 0x000fe20003f06070 */
[----:B------:R-:W-:Y:S02]  /*18630*/  @P5 IADD3 R80, PT, PT, R80, -0x7f000001, RZ ;  /* 0x80ffffff50505810 */ /* 0x000fe40007ffe0ff */
[----:B------:R-:W-:Y:S02]  /*18640*/  IMAD R63, R63, 0x6, RZ ;  /* 0x000000063f3f7824 */ /* 0x000fe400078e02ff */
[----:B------:R-:W-:Y:S01]  /*18650*/  IMAD.HI.U32 R71, R71, 0x7f000001, R46 ;  /* 0x7f00000147477827 */ /* 0x000fe200078e002e */
[----:B------:R-:W-:Y:S01]  /*18660*/  ISETP.GE.U32.AND P5, PT, R59, 0x7f000001, PT ;  /* 0x7f0000013b00780c */ /* 0x000fe20003fa6070 */
[----:B------:R-:W-:-:S02]  /*18670*/  @P4 IADD3 R58, PT, PT, R58, -0x7f000001, RZ ;  /* 0x80ffffff3a3a4810 */ /* 0x000fc40007ffe0ff */
[----:B------:R-:W-:Y:S01]  /*18680*/  IMAD.WIDE.U32 R38, R72, 0x5fffffa, RZ ;  /* 0x05fffffa48267825 */ /* 0x000fe200078e00ff */
[----:B------:R-:W-:-:S03]  /*18690*/  ISETP.GE.U32.AND P3, PT, R65, 0x7f000001, PT ;  /* 0x7f0000014100780c */ /* 0x000fc60003f66070 */
[----:B------:R-:W-:Y:S01]  /*186a0*/  IMAD R47, R70, 0x6, RZ ;  /* 0x00000006462f7824 */ /* 0x000fe200078e02ff */
[----:B------:R-:W-:Y:S01]  /*186b0*/  ISETP.GE.U32.AND P4, PT, R69, 0x7f000001, PT ;  /* 0x7f0000014500780c */ /* 0x000fe20003f86070 */
[----:B------:R-:W-:Y:S01]  /*186c0*/  IMAD R37, R72, 0x6, RZ ;  /* 0x0000000648257824 */ /* 0x000fe200078e02ff */
[----:B------:R-:W-:Y:S01]  /*186d0*/  @P2 IADD3 R56, PT, PT, R56, -0x7f000001, RZ ;  /* 0x80ffffff38382810 */ /* 0x000fe20007ffe0ff */
[----:B------:R-:W-:Y:S01]  /*186e0*/  IMAD.HI.U32 R66, R63, 0x7f000001, R44 ;  /* 0x7f0000013f427827 */ /* 0x000fe200078e002c */
[----:B------:R-:W-:Y:S01]  /*186f0*/  ISETP.GE.U32.AND P2, PT, R77, 0x7f000001, PT ;  /* 0x7f0000014d00780c */ /* 0x000fe20003f46070 */
[----:B------:R-:W-:Y:S02]  /*18700*/  ISETP.GE.U32.AND P6, PT, R54, 0x7f000001, PT ;  /* 0x7f0000013600780c */ /* 0x000fe40003fc6070 */
[----:B------:R-:W-:-:S04]  /*18710*/  IMAD.HI.U32 R63, R47, 0x7f000001, R42 ;  /* 0x7f0000012f3f7827 */ /* 0x000fc800078e002a */
[----:B------:R-:W-:-:S04]  /*18720*/  IMAD.WIDE.U32 R42, R73, 0x5fffffa, RZ ;  /* 0x05fffffa492a7825 */ /* 0x000fc800078e00ff */
[----:B------:R-:W-:-:S04]  /*18730*/  IMAD.HI.U32 R39, R37, 0x7f000001, R38 ;  /* 0x7f00000125277827 */ /* 0x000fc800078e0026 */
[----:B------:R-:W-:Y:S01]  /*18740*/  IMAD R37, R73, 0x6, RZ ;  /* 0x0000000649257824 */ /* 0x000fe200078e02ff */
[----:B------:R-:W-:Y:S01]  /*18750*/  IADD3 R61, PT, PT, R58, R61, RZ ;  /* 0x0000003d3a3d7210 */ /* 0x000fe20007ffe0ff */
[----:B------:R-:W-:Y:S01]  /*18760*/  IMAD.WIDE.U32 R44, R75, 0x5fffffa, RZ ;  /* 0x05fffffa4b2c7825 */ /* 0x000fe200078e00ff */
[----:B------:R-:W-:Y:S02]  /*18770*/  @P0 IADD3 R64, PT, PT, R64, -0x7f000001, RZ ;  /* 0x80ffffff40400810 */ /* 0x000fe40007ffe0ff */
[----:B------:R-:W-:Y:S01]  /*18780*/  @P1 IADD3 R74, PT, PT, R74, -0x7f000001, RZ ;  /* 0x80ffffff4a4a1810 */ /* 0x000fe20007ffe0ff */
[----:B------:R-:W-:Y:S01]  /*18790*/  IMAD.HI.U32 R73, R37, 0x7f000001, R42 ;  /* 0x7f00000125497827 */ /* 0x000fe200078e002a */
[----:B------:R-:W-:Y:S01]  /*187a0*/  ISETP.GE.U32.AND P0, PT, R60, 0x7f000001, PT ;  /* 0x7f0000013c00780c */ /* 0x000fe20003f06070 */
[----:B------:R-:W-:Y:S01]  /*187b0*/  ISETP.GE.U32.AND P1, PT, R62, 0x7f000001, PT ;  /* 0x7f0000013e00780c */ /* 0x000fe20003f26070 */
[----:B------:R-:W-:Y:S01]  /*187c0*/  @P5 IADD3 R59, PT, PT, R59, -0x7f000001, RZ ;  /* 0x80ffffff3b3b5810 */ /* 0x000fe20007ffe0ff */
[----:B------:R-:W-:Y:S01]  /*187d0*/  IMAD R75, R75, 0x6, RZ ;  /* 0x000000064b4b7824 */ /* 0x000fe200078e02ff */
[----:B------:R-:W-:Y:S01]  /*187e0*/  @P3 IADD3 R65, PT, PT, R65, -0x7f000001, RZ ;  /* 0x80ffffff41413810 */ /* 0x000fe20007ffe0ff */
[----:B------:R-:W-:Y:S01]  /*187f0*/  ISETP.GE.U32.AND P5, PT, R73, 0x7f000001, PT ;  /* 0x7f0000014900780c */ /* 0x000fe20003fa6070 */
[----:B------:R-:W-:Y:S01]  /*18800*/  @P4 IADD3 R69, PT, PT, R69, -0x7f000001, RZ ;  /* 0x80ffffff45454810 */ /* 0x000fe20007ffe0ff */
[----:B------:R-:W-:Y:S01]  /*18810*/  ISETP.GE.U32.AND P3, PT, R52, 0x7f000001, PT ;  /* 0x7f0000013400780c */ /* 0x000fe20003f66070 */
[----:B------:R-:W-:Y:S01]  /*18820*/  ISETP.GE.U32.AND P4, PT, R61, 0x7f000001, PT ;  /* 0x7f0000013d00780c */ /* 0x000fe20003f86070 */
[----:B------:R-:W-:Y:S01]  /*18830*/  IMAD.HI.U32 R75, R75, 0x7f000001, R44 ;  /* 0x7f0000014b4b7827 */ /* 0x000fe200078e002c */
[----:B------:R-:W-:-:S02]  /*18840*/  @P2 IADD3 R77, PT, PT, R77, -0x7f000001, RZ ;  /* 0x80ffffff4d4d2810 */ /* 0x000fc40007ffe0ff */
[----:B------:R-:W-:Y:S01]  /*18850*/  @P6 IADD3 R54, PT, PT, R54, -0x7f000001, RZ ;  /* 0x80ffffff36366810 */ /* 0x000fe20007ffe0ff */
[----:B------:R-:W-:Y:S01]  /*18860*/  IMAD.WIDE.U32 R44, R76, 0x5fffffa, RZ ;  /* 0x05fffffa4c2c7825 */ /* 0x000fe200078e00ff */
[----:B------:R-:W-:-:S03]  /*18870*/  IADD3 R6, PT, PT, R6, R7, RZ ;  /* 0x0000000706067210 */ /* 0x000fc60007ffe0ff */
[----:B------:R-:W-:Y:S01]  /*18880*/  IMAD.WIDE.U32 R42, R78, 0x5fffffa, RZ ;  /* 0x05fffffa4e2a7825 */ /* 0x000fe200078e00ff */
[----:B------:R-:W-:Y:S02]  /*18890*/  IADD3 R68, PT, PT, R65, R68, RZ ;  /* 0x0000004441447210 */ /* 0x000fe40007ffe0ff */
[----:B------:R-:W-:Y:S01]  /*188a0*/  IADD3 R54, PT, PT, R54, R77, RZ ;  /* 0x0000004d36367210 */ /* 0x000fe20007ffe0ff */
[----:B------:R-:W-:Y:S02]  /*188b0*/  IMAD R53, R76, 0x6, RZ ;  /* 0x000000064c357824 */ /* 0x000fe400078e02ff */
[----:B------:R-:W-:Y:S01]  /*188c0*/  IMAD R37, R78, 0x6, RZ ;  /* 0x000000064e257824 */ /* 0x000fe200078e02ff */
[----:B------:R-:W-:Y:S01]  /*188d0*/  ISETP.GE.U32.AND P2, PT, R71, 0x7f000001, PT ;  /* 0x7f0000014700780c */ /* 0x000fe20003f46070 */
[----:B------:R-:W-:Y:S01]  /*188e0*/  IMAD.HI.U32 R70, R53, 0x7f000001, R44 ;  /* 0x7f00000135467827 */ /* 0x000fe200078e002c */
[----:B------:R-:W-:Y:S01]  /*188f0*/  IADD3 R57, PT, PT, R56, R57, RZ ;  /* 0x0000003938397210 */ /* 0x000fe20007ffe0ff */
[----:B------:R-:W-:Y:S01]  /*18900*/  ISETP.GE.U32.AND P6, PT, R6, 0x7f000001, PT ;  /* 0x7f0000010600780c */ /* 0x000fe20003fc6070 */
[----:B------:R-:W-:Y:S01]  /*18910*/  @P0 IADD3 R60, PT, PT, R60, -0x7f000001, RZ ;  /* 0x80ffffff3c3c0810 */ /* 0x000fe20007ffe0ff */
[----:B------:R-:W-:Y:S01]  /*18920*/  IMAD.HI.U32 R45, R37, 0x7f000001, R42 ;  /* 0x7f000001252d7827 */ /* 0x000fe200078e002a */
[----:B------:R-:W-:Y:S01]  /*18930*/  @P1 IADD3 R62, PT, PT, R62, -0x7f000001, RZ ;  /* 0x80ffffff3e3e1810 */ /* 0x000fe20007ffe0ff */
[----:B------:R-:W-:Y:S01]  /*18940*/  ISETP.GE.U32.AND P1, PT, R68, 0x7f000001, PT ;  /* 0x7f0000014400780c */ /* 0x000fe20003f26070 */
[----:B------:R-:W-:Y:S01]  /*18950*/  ISETP.GE.U32.AND P0, PT, R54, 0x7f000001, PT ;  /* 0x7f0000013600780c */ /* 0x000fe20003f06070 */
[----:B------:R-:W-:-:S02]  /*18960*/  @P5 IADD3 R73, PT, PT, R73, -0x7f000001, RZ ;  /* 0x80ffffff49495810 */ /* 0x000fc40007ffe0ff */
[----:B------:R-:W-:Y:S01]  /*18970*/  @P3 IADD3 R52, PT, PT, R52, -0x7f000001, RZ ;  /* 0x80ffffff34343810 */ /* 0x000fe20007ffe0ff */
[----:B------:R-:W-:Y:S01]  /*18980*/  ISETP.GE.U32.AND P5, PT, R67, 0x7f000001, PT ;  /* 0x7f0000014300780c */ /* 0x000fe20003fa6070 */
[----:B------:R-:W-:Y:S01]  /*18990*/  @P4 IADD3 R61, PT, PT, R61, -0x7f000001, RZ ;  /* 0x80ffffff3d3d4810 */ /* 0x000fe20007ffe0ff */
[----:B------:R-:W-:Y:S01]  /*189a0*/  ISETP.GE.U32.AND P3, PT, R57, 0x7f000001, PT ;  /* 0x7f0000013900780c */ /* 0x000fe20003f66070 */
[----:B------:R-:W-:Y:S01]  /*189b0*/  ISETP.GE.U32.AND P4, PT, R45, 0x7f000001, PT ;  /* 0x7f0000012d00780c */ /* 0x000fe20003f86070 */
[----:B------:R-:W-:Y:S01]  /*189c0*/  IMAD.WIDE.U32 R46, R55, 0x5fffffa, RZ ;  /* 0x05fffffa372e7825 */ /* 0x000fe200078e00ff */
[----:B------:R-:W-:-:S03]  /*189d0*/  IADD3 R59, PT, PT, R59, R52, RZ ;  /* 0x000000343b3b7210 */ /* 0x000fc60007ffe0ff */
[----:B------:R-:W-:Y:S01]  /*189e0*/  IMAD.WIDE.U32 R42, R79, 0x5fffffa, RZ ;  /* 0x05fffffa4f2a7825 */ /* 0x000fe200078e00ff */
[----:B------:R-:W-:-:S03]  /*189f0*/  @P2 IADD3 R71, PT, PT, R71, -0x7f000001, RZ ;  /* 0x80ffffff47472810 */ /* 0x000fc60007ffe0ff */
[----:B------:R-:W-:Y:S02]  /*18a00*/  IMAD R55, R55, 0x6, RZ ;  /* 0x0000000637377824 */ /* 0x000fe400078e02ff */
[----:B------:R-:W-:Y:S01]  /*18a10*/  IMAD R37, R79, 0x6, RZ ;  /* 0x000000064f257824 */ /* 0x000fe200078e02ff */
[----:B------:R-:W-:Y:S02]  /*18a20*/  IADD3 R69, PT, PT, R69, R74, RZ ;  /* 0x0000004a45457210 */ /* 0x000fe40007ffe0ff */
[----:B------:R-:W-:Y:S01]  /*18a30*/  @P6 IADD3 R6, PT, PT, R6, -0x7f000001, RZ ;  /* 0x80ffffff06066810 */ /* 0x000fe20007ffe0ff */
        /* <DEDUP_REMOVED lines=9> */
[----:B------:R-:W-:Y:S01]  /*18ad0*/  IMAD.WIDE.U32 R42, R80, 0x5fffffa, RZ ;  /* 0x05fffffa502a7825 */ /* 0x000fe200078e00ff */
[----:B------:R-:W-:-:S02]  /*18ae0*/  @P5 IADD3 R67, PT, PT, R67, -0x7f000001, RZ ;  /* 0x80ffffff43435810 */ /* 0x000fc40007ffe0ff */
[----:B------:R-:W-:Y:S01]  /*18af0*/  @P3 IADD3 R57, PT, PT, R57, -0x7f000001, RZ ;  /* 0x80ffffff39393810 */ /* 0x000fe20007ffe0ff */
[----:B------:R-:W-:Y:S01]  /*18b00*/  ISETP.GE.U32.AND P5, PT, R69, 0x7f000001, PT ;  /* 0x7f0000014500780c */ /* 0x000fe20003fa6070 */
[----:B------:R-:W-:Y:S01]  /*18b10*/  IMAD R37, R80, 0x6, RZ ;  /* 0x0000000650257824 */ /* 0x000fe200078e02ff */
[----:B------:R-:W-:Y:S01]  /*18b20*/  @P4 IADD3 R45, PT, PT, R45, -0x7f000001, RZ ;  /* 0x80ffffff2d2d4810 */ /* 0x000fe20007ffe0ff */
[----:B------:R-:W-:Y:S01]  /*18b30*/  ISETP.GE.U32.AND P3, PT, R40, 0x7f000001, PT ;  /* 0x7f0000012800780c */ /* 0x000fe20003f66070 */
[----:B------:R-:W-:Y:S01]  /*18b40*/  ISETP.GE.U32.AND P4, PT, R7, 0x7f000001, PT ;  /* 0x7f0000010700780c */ /* 0x000fe20003f86070 */
[----:B------:R-:W-:Y:S01]  /*18b50*/  IMAD.HI.U32 R72, R37, 0x7f000001, R42 ;  /* 0x7f00000125487827 */ /* 0x000fe200078e002a */
[----:B------:R-:W-:Y:S02]  /*18b60*/  IADD3 R42, PT, PT, R6, R71, RZ ;  /* 0x00000047062a7210 */ /* 0x000fe40007ffe0ff */
[----:B------:R-:W-:Y:S02]  /*18b70*/  IADD3 R44, PT, PT, R57, R60, RZ ;  /* 0x0000003c392c7210 */ /* 0x000fe40007ffe0ff */
[----:B------:R-:W-:-:S02]  /*18b80*/  @P2 IADD3 R63, PT, PT, R63, -0x7f000001, RZ ;  /* 0x80ffffff3f3f2810 */ /* 0x000fc40007ffe0ff */
[----:B------:R-:W-:Y:S02]  /*18b90*/  @P6 IADD3 R66, PT, PT, R66, -0x7f000001, RZ ;  /* 0x80ffffff42426810 */ /* 0x000fe40007ffe0ff */
[----:B------:R-:W-:Y:S01]  /*18ba0*/  IADD3 R54, PT, PT, R54, R45, RZ ;  /* 0x0000002d36367210 */ /* 0x000fe20007ffe0ff */
[----:B------:R-:W-:Y:S01]  /*18bb0*/  ISETP.GE.U32.AND P2, PT, R49, 0x7f000001, PT ;  /* 0x7f0000013100780c */ /* 0x000fe20003f46070 */
[----:B------:R-:W-:Y:S01]  /*18bc0*/  ISETP.GE.U32.AND P6, PT, R42, 0x7f000001, PT ;  /* 0x7f0000012a00780c */ /* 0x000fe20003fc6070 */
[----:B------:R-:W-:Y:S02]  /*18bd0*/  @P1 IADD3 R70, PT, PT, R70, -0x7f000001, RZ ;  /* 0x80ffffff46461810 */ /* 0x000fe40007ffe0ff */
[----:B------:R-:W-:Y:S01]  /*18be0*/  @P0 IADD3 R59, PT, PT, R59, -0x7f000001, RZ ;  /* 0x80ffffff3b3b0810 */ /* 0x000fe20007ffe0ff */
[----:B------:R-:W-:Y:S01]  /*18bf0*/  ISETP.GE.U32.AND P1, PT, R75, 0x7f000001, PT ;  /* 0x7f0000014b00780c */ /* 0x000fe20003f26070 */
[----:B------:R-:W-:Y:S01]  /*18c00*/  ISETP.GE.U32.AND P0, PT, R44, 0x7f000001, PT ;  /* 0x7f0000012c00780c */ /* 0x000fe20003f06070 */
[----:B------:R-:W-:-:S02]  /*18c10*/  @P5 IADD3 R69, PT, PT, R69, -0x7f000001, RZ ;  /* 0x80ffffff45455810 */ /* 0x000fc40007ffe0ff */
[----:B------:R-:W-:Y:S02]  /*18c20*/  IADD3 R38, PT, PT, R61, R62, RZ ;  /* 0x0000003e3d267210 */ /* 0x000fe40007ffe0ff */
[----:B------:R-:W-:Y:S02]  /*18c30*/  @P3 IADD3 R40, PT, PT, R40, -0x7f000001, RZ ;  /* 0x80ffffff28283810 */ /* 0x000fe40007ffe0ff */
[----:B------:R-:W-:Y:S01]  /*18c40*/  @P4 IADD3 R7, PT, PT, R7, -0x7f000001, RZ ;  /* 0x80ffffff07074810 */ /* 0x000fe20007ffe0ff */
[----:B------:R-:W-:Y:S01]  /*18c50*/  ISETP.GE.U32.AND P5, PT, R54, 0x7f000001, PT ;  /* 0x7f0000013600780c */ /* 0x000fe20003fa6070 */
[----:B------:R-:W-:Y:S01]  /*18c60*/  ISETP.GE.U32.AND P4, PT, R47, 0x7f000001, PT ;  /* 0x7f0000012f00780c */ /* 0x000fe20003f86070 */
[----:B------:R-:W-:Y:S01]  /*18c70*/  ISETP.GE.U32.AND P3, PT, R38, 0x7f000001, PT ;  /* 0x7f0000012600780c */ /* 0x000fe20003f66070 */
[----:B------:R-:W-:Y:S02]  /*18c80*/  IADD3 R40, PT, PT, R69, R40, RZ ;  /* 0x0000002845287210 */ /* 0x000fe40007ffe0ff */
[----:B------:R-:W-:-:S02]  /*18c90*/  IADD3 R6, PT, PT, R59, R66, RZ ;  /* 0x000000423b067210 */ /* 0x000fc40007ffe0ff */
[----:B------:R-:W-:Y:S02]  /*18ca0*/  @P2 IADD3 R49, PT, PT, R49, -0x7f000001, RZ ;  /* 0x80ffffff31312810 */ /* 0x000fe40007ffe0ff */
[----:B------:R-:W-:Y:S01]  /*18cb0*/  @P6 IADD3 R42, PT, PT, R42, -0x7f000001, RZ ;  /* 0x80ffffff2a2a6810 */ /* 0x000fe20007ffe0ff */
[----:B------:R-:W-:Y:S01]  /*18cc0*/  ISETP.GE.U32.AND P2, PT, R39, 0x7f000001, PT ;  /* 0x7f0000012700780c */ /* 0x000fe20003f46070 */
[----:B------:R-:W-:Y:S01]  /*18cd0*/  IADD3 R37, PT, PT, R68, R67, RZ ;  /* 0x0000004344257210 */ /* 0x000fe20007ffe0ff */
[----:B------:R-:W-:Y:S01]  /*18ce0*/  ISETP.GE.U32.AND P6, PT, R40, 0x7f000001, PT ;  /* 0x7f0000012800780c */ /* 0x000fe20003fc6070 */
[----:B------:R-:W-:Y:S02]  /*18cf0*/  @P1 IADD3 R75, PT, PT, R75, -0x7f000001, RZ ;  /* 0x80ffffff4b4b1810 */ /* 0x000fe40007ffe0ff */
[----:B------:R-:W-:Y:S01]  /*18d00*/  @P0 IADD3 R44, PT, PT, R44, -0x7f000001, RZ ;  /* 0x80ffffff2c2c0810 */ /* 0x000fe20007ffe0ff */
[----:B------:R-:W-:Y:S01]  /*18d10*/  ISETP.GE.U32.AND P1, PT, R4, 0x7f000001, PT ;  /* 0x7f0000010400780c */ /* 0x000fe20003f26070 */
[----:B------:R-:W-:Y:S01]  /*18d20*/  ISETP.GE.U32.AND P0, PT, R6, 0x7f000001, PT ;  /* 0x7f0000010600780c */ /* 0x000fe20003f06070 */
[----:B------:R-:W-:-:S02]  /*18d30*/  @P5 IADD3 R54, PT, PT, R54, -0x7f000001, RZ ;  /* 0x80ffffff36365810 */ /* 0x000fc40007ffe0ff */
[----:B------:R-:W-:Y:S01]  /*18d40*/  @P4 IADD3 R47, PT, PT, R47, -0x7f000001, RZ ;  /* 0x80ffffff2f2f4810 */ /* 0x000fe20007ffe0ff */
[----:B------:R-:W-:Y:S01]  /*18d50*/  ISETP.GE.U32.AND P5, PT, R35, 0x7f000001, PT ;  /* 0x7f0000012300780c */ /* 0x000fe20003fa6070 */
[----:B------:R-:W-:Y:S01]  /*18d60*/  ISETP.GE.U32.AND P4, PT, R37, 0x7f000001, PT ;  /* 0x7f0000012500780c */ /* 0x000fe20003f86070 */
[----:B------:R-:W-:Y:S02]  /*18d70*/  IADD3 R42, PT, PT, R42, R63, RZ ;  /* 0x0000003f2a2a7210 */ /* 0x000fe40007ffe0ff */
[----:B------:R-:W-:Y:S02]  /*18d80*/  @P3 IADD3 R38, PT, PT, R38, -0x7f000001, RZ ;  /* 0x80ffffff26263810 */ /* 0x000fe40007ffe0ff */
[----:B------:R-:W-:Y:S02]  /*18d90*/  IADD3 R44, PT, PT, R44, R75, RZ ;  /* 0x0000004b2c2c7210 */ /* 0x000fe40007ffe0ff */
[----:B------:R-:W-:Y:S02]  /*18da0*/  IADD3 R7, PT, PT, R7, R70, RZ ;  /* 0x0000004607077210 */ /* 0x000fe40007ffe0ff */
[----:B------:R-:W-:Y:S01]  /*18db0*/  @P2 IADD3 R39, PT, PT, R39, -0x7f000001, RZ ;  /* 0x80ffffff27272810 */ /* 0x000fe20007ffe0ff */
[----:B------:R-:W-:Y:S01]  /*18dc0*/  ISETP.GE.U32.AND P2, PT, R42, 0x7f000001, PT ;  /* 0x7f0000012a00780c */ /* 0x000fe20003f46070 */
[----:B------:R-:W-:-:S02]  /*18dd0*/  IADD3 R38, PT, PT, R38, R49, RZ ;  /* 0x0000003126267210 */ /* 0x000fc40007ffe0ff */
[----:B------:R-:W-:Y:S02]  /*18de0*/  @P6 IADD3 R40, PT, PT, R40, -0x7f000001, RZ ;  /* 0x80ffffff28286810 */ /* 0x000fe40007ffe0ff */
[----:B------:R-:W-:Y:S01]  /*18df0*/  IADD3 R49, PT, PT, R54, R47, RZ ;  /* 0x0000002f36317210 */ /* 0x000fe20007ffe0ff */
[----:B------:R0:W-:Y:S01]  /*18e00*/  STL [R1+0x11c], R4 ;  /* 0x00011c0401007387 */ /* 0x0001e20000100800 */
[----:B------:R-:W-:Y:S01]  /*18e10*/  ISETP.GE.U32.AND P6, PT, R44, 0x7f000001, PT ;  /* 0x7f0000012c00780c */ /* 0x000fe20003fc6070 */
[----:B------:R-:W-:Y:S01]  /*18e20*/  @P0 IADD3 R6, PT, PT, R6, -0x7f000001, RZ ;  /* 0x80ffffff06060810 */ /* 0x000fe20007ffe0ff */
[----:B------:R-:W-:Y:S01]  /*18e30*/  ISETP.GE.U32.AND P0, PT, R7, 0x7f000001, PT ;  /* 0x7f0000010700780c */ /* 0x000fe20003f06070 */
[----:B------:R-:W-:Y:S01]  /*18e40*/  @P5 IADD3 R35, PT, PT, R35, -0x7f000001, RZ ;  /* 0x80ffffff23235810 */ /* 0x000fe20007ffe0ff */
[----:B------:R-:W-:Y:S01]  /*18e50*/  ISETP.GE.U32.AND P5, PT, R38, 0x7f000001, PT ;  /* 0x7f0000012600780c */ /* 0x000fe20003fa6070 */
[----:B------:R-:W-:Y:S02]  /*18e60*/  @P4 IADD3 R37, PT, PT, R37, -0x7f000001, RZ ;  /* 0x80ffffff25254810 */ /* 0x000fe40007ffe0ff */
[----:B0-----:R-:W-:Y:S01]  /*18e70*/  @P1 IADD3 R4, PT, PT, R4, -0x7f000001, RZ ;  /* 0x80ffffff04041810 */ /* 0x001fe20007ffe0ff */
[----:B------:R-:W-:Y:S01]  /*18e80*/  ISETP.GE.U32.AND P1, PT, R46, 0x7f000001, PT ;  /* 0x7f0000012e00780c */ /* 0x000fe20003f26070 */
[----:B------:R-:W-:Y:S01]  /*18e90*/  ISETP.GE.U32.AND P4, PT, R49, 0x7f000001, PT ;  /* 0x7f0000013100780c */ /* 0x000fe20003f86070 */
[----:B------:R-:W-:-:S03]  /*18ea0*/  @P2 IADD3 R42, PT, PT, R42, -0x7f000001, RZ ;  /* 0x80ffffff2a2a2810 */ /* 0x000fc60007ffe0ff */
[----:B------:R-:W-:Y:S02]  /*18eb0*/  @P6 IADD3 R44, PT, PT, R44, -0x7f000001, RZ ;  /* 0x80ffffff2c2c6810 */ /* 0x000fe40007ffe0ff */
[----:B------:R-:W-:Y:S02]  /*18ec0*/  @P0 IADD3 R7, PT, PT, R7, -0x7f000001, RZ ;  /* 0x80ffffff07070810 */ /* 0x000fe40007ffe0ff */
[----:B------:R-:W-:Y:S02]  /*18ed0*/  IADD3 R35, PT, PT, R40, R35, RZ ;  /* 0x0000002328237210 */ /* 0x000fe40007ffe0ff */
[----:B------:R-:W-:Y:S01]  /*18ee0*/  @P5 IADD3 R38, PT, PT, R38, -0x7f000001, RZ ;  /* 0x80ffffff26265810 */ /* 0x000fe20007ffe0ff */
[----:B------:R-:W-:Y:S01]  /*18ef0*/  IMAD.WIDE.U32 R42, R5, R42, RZ ;  /* 0x0000002a052a7225 */ /* 0x000fe200078e00ff */
[----:B------:R-:W-:Y:S02]  /*18f00*/  IADD3 R40, PT, PT, R6, R39, RZ ;  /* 0x0000002706287210 */ /* 0x000fe40007ffe0ff */
[----:B------:R-:W-:-:S02]  /*18f10*/  @P1 IADD3 R46, PT, PT, R46, -0x7f000001, RZ ;  /* 0x80ffffff2e2e1810 */ /* 0x000fc40007ffe0ff */
[----:B------:R-:W-:Y:S01]  /*18f20*/  @P4 IADD3 R49, PT, PT, R49, -0x7f000001, RZ ;  /* 0x80ffffff31314810 */ /* 0x000fe20007ffe0ff */
[----:B------:R-:W-:Y:S01]  /*18f30*/  IMAD.WIDE.U32 R44, R5, R44, RZ ;  /* 0x0000002c052c7225 */ /* 0x000fe200078e00ff */
[----:B------:R-:W-:-:S03]  /*18f40*/  IADD3 R6, PT, PT, R7, R46, RZ ;  /* 0x0000002e07067210 */ /* 0x000fc60007ffe0ff */
[----:B------:R-:W-:Y:S02]  /*18f50*/  IMAD R7, R42, 0x7effffff, RZ ;  /* 0x7effffff2a077824 */ /* 0x000fe400078e02ff */
[----:B------:R-:W-:-:S04]  /*18f60*/  IMAD.WIDE.U32 R38, R5, R38, RZ ;  /* 0x0000002605267225 */ /* 0x000fc800078e00ff */
[----:B------:R-:W-:Y:S02]  /*18f70*/  IMAD R47, R44, 0x7effffff, RZ ;  /* 0x7effffff2c2f7824 */ /* 0x000fe400078e02ff */
[----:B------:R-:W-:-:S04]  /*18f80*/  IMAD.WIDE.U32 R54, R49, R31, RZ ;  /* 0x0000001f31367225 */ /* 0x000fc800078e00ff */
[----:B------:R-:W-:Y:S01]  /*18f90*/  IMAD.HI.U32 R46, R7, 0x7f000001, R42 ;  /* 0x7f000001072e7827 */ /* 0x000fe200078e002a */
[----:B------:R0:W-:Y:S03]  /*18fa0*/  STL [R1+0x11c], R4 ;  /* 0x00011c0401007387 */ /* 0x0001e60000100800 */
[----:B------:R-:W-:Y:S02]  /*18fb0*/  IMAD R7, R38, 0x7effffff, RZ ;  /* 0x7effffff26077824 */ /* 0x000fe400078e02ff */
[----:B------:R-:W-:Y:S01]  /*18fc0*/  IMAD.HI.U32 R52, R47, 0x7f000001, R44 ;  /* 0x7f0000012f347827 */ /* 0x000fe200078e002c */
[----:B------:R-:W-:-:S03]  /*18fd0*/  ISETP.GE.U32.AND P3, PT, R72, 0x7f000001, PT ;  /* 0x7f0000014800780c */ /* 0x000fc60003f66070 */
[----:B------:R-:W-:Y:S02]  /*18fe0*/  IMAD R47, R54, 0x7effffff, RZ ;  /* 0x7effffff362f7824 */ /* 0x000fe400078e02ff */
[----:B0-----:R-:W-:-:S04]  /*18ff0*/  IMAD.HI.U32 R4, R7, 0x7f000001, R38 ;  /* 0x7f00000107047827 */ /* 0x001fc800078e0026 */
[----:B------:R-:W-:-:S04]  /*19000*/  IMAD.HI.U32 R39, R47, 0x7f000001, R54 ;  /* 0x7f0000012f277827 */ /* 0x000fc800078e0036 */
[----:B------:R-:W-:-:S04]  /*19010*/  IMAD.WIDE.U32 R42, R5, R41, RZ ;  /* 0x00000029052a7225 */ /* 0x000fc800078e00ff */
[----:B------:R-:W-:-:S04]  /*19020*/  IMAD.WIDE.U32 R54, R49, R29, RZ ;  /* 0x0000001d31367225 */ /* 0x000fc800078e00ff */
[----:B------:R-:W-:-:S04]  /*19030*/  IMAD.WIDE.U32 R44, R49, R36, RZ ;  /* 0x00000024312c7225 */ /* 0x000fc800078e00ff */
[----:B------:R-:W-:Y:S02]  /*19040*/  IMAD R7, R42, 0x7effffff, RZ ;  /* 0x7effffff2a077824 */ /* 0x000fe400078e02ff */
[----:B------:R-:W-:Y:S02]  /*19050*/  IMAD R47, R54, 0x7effffff, RZ ;  /* 0x7effffff362f7824 */ /* 0x000fe400078e02ff */
[----:B------:R-:W-:Y:S02]  /*19060*/  IMAD R41, R44, 0x7effffff, RZ ;  /* 0x7effffff2c297824 */ /* 0x000fe400078e02ff */
[----:B------:R-:W-:Y:S01]  /*19070*/  IMAD.HI.U32 R63, R7, 0x7f000001, R42 ;  /* 0x7f000001073f7827 */ /* 0x000fe200078e002a */
[----:B------:R-:W-:-:S03]  /*19080*/  @P3 IADD3 R72, PT, PT, R72, -0x7f000001, RZ ;  /* 0x80ffffff48483810 */ /* 0x000fc60007ffe0ff */
[----:B------:R-:W-:-:S04]  /*19090*/  IMAD.HI.U32 R41, R41, 0x7f000001, R44 ;  /* 0x7f00000129297827 */ /* 0x000fc800078e002c */
[----:B------:R-:W-:Y:S02]  /*190a0*/  IMAD.HI.U32 R42, R47, 0x7f000001, R54 ;  /* 0x7f0000012f2a7827 */ /* 0x000fe400078e0036 */
[----:B--2---:R-:W2:Y:S02]  /*190b0*/  LD.E R47, desc[UR10][R50.64+0x210] ;  /* 0x0002100a322f7980 */ /* 0x004ea4000c101900 */
[----:B------:R-:W-:Y:S01]  /*190c0*/  IMAD.WIDE.U32 R44, R49, R32, RZ ;  /* 0x00000020312c7225 */ /* 0x000fe200078e00ff */
[----:B------:R-:W-:-:S03]  /*190d0*/  IADD3 R37, PT, PT, R37, R72, RZ ;  /* 0x0000004825257210 */ /* 0x000fc60007ffe0ff */
[----:B------:R-:W-:-:S04]  /*190e0*/  IMAD R7, R44, 0x7effffff, RZ ;  /* 0x7effffff2c077824 */ /* 0x000fc800078e02ff */
[----:B------:R-:W-:Y:S02]  /*190f0*/  IMAD.HI.U32 R64, R7, 0x7f000001, R44 ;  /* 0x7f00000107407827 */ /* 0x000fe400078e002c */
[----:B------:R-:W3:Y:S01]  /*19100*/  LD.E R45, desc[UR10][R50.64+0x214] ;  /* 0x0002140a322d7980 */ /* 0x000ee2000c101900 */
[----:B------:R-:W-:Y:S01]  /*19110*/  ISETP.GE.U32.AND P0, PT, R37, 0x7f000001, PT ;  /* 0x7f0000012500780c */ /* 0x000fe20003f06070 */
[----:B------:R-:W-:-:S12]  /*19120*/  ISETP.GE.U32.AND P1, PT, R35, 0x7f000001, PT ;  /* 0x7f0000012300780c */ /* 0x000fd80003f26070 */
[----:B------:R-:W-:Y:S01]  /*19130*/  @P0 IADD3 R37, PT, PT, R37, -0x7f000001, RZ ;  /* 0x80ffffff25250810 */ /* 0x000fe20007ffe0ff */
[----:B------:R-:W-:-:S04]  /*19140*/  ISETP.GE.U32.AND P0, PT, R63, 0x7f000001, PT ;  /* 0x7f0000013f00780c */ /* 0x000fc80003f06070 */
[----:B------:R-:W-:-:S04]  /*19150*/  IMAD.WIDE.U32 R60, R37, R29, RZ ;  /* 0x0000001d253c7225 */ /* 0x000fc800078e00ff */
[----:B------:R-:W-:Y:S01]  /*19160*/  IMAD.WIDE.U32 R54, R37, R31, RZ ;  /* 0x0000001f25367225 */ /* 0x000fe200078e00ff */
[----:B------:R-:W-:-:S03]  /*19170*/  @P1 IADD3 R35, PT, PT, R35, -0x7f000001, RZ ;  /* 0x80ffffff23231810 */ /* 0x000fc60007ffe0ff */
[----:B------:R-:W-:Y:S02]  /*19180*/  IMAD R7, R60, 0x7effffff, RZ ;  /* 0x7effffff3c077824 */ /* 0x000fe400078e02ff */
[----:B------:R-:W-:Y:S02]  /*19190*/  IMAD R49, R54, 0x7effffff, RZ ;  /* 0x7effffff36317824 */ /* 0x000fe400078e02ff */
[----:B------:R-:W-:Y:S01]  /*191a0*/  IMAD.WIDE.U32 R56, R37, R36, RZ ;  /* 0x0000002425387225 */ /* 0x000fe200078e00ff */
[----:B------:R-:W-:-:S03]  /*191b0*/  @P0 IADD3 R63, PT, PT, R63, -0x7f000001, RZ ;  /* 0x80ffffff3f3f0810 */ /* 0x000fc60007ffe0ff */
[----:B------:R-:W-:-:S04]  /*191c0*/  IMAD.WIDE.U32 R58, R37, R32, RZ ;  /* 0x00000020253a7225 */ /* 0x000fc800078e00ff */
[----:B------:R-:W-:-:S04]  /*191d0*/  IMAD.HI.U32 R60, R7, 0x7f000001, R60 ;  /* 0x7f000001073c7827 */ /* 0x000fc800078e003c */
        /* <DEDUP_REMOVED lines=8> */
[----:B------:R-:W-:Y:S02]  /*19260*/  IMAD.WIDE.U32 R56, R63, R48, RZ ;  /* 0x000000303f387225 */ /* 0x000fe400078e00ff */
[----:B------:R-:W4:Y:S02]  /*19270*/  LD.E R48, desc[UR10][R50.64+0x218] ;  /* 0x0002180a32307980 */ /* 0x000f24000c101900 */
[----:B------:R-:W-:Y:S01]  /*19280*/  IMAD.WIDE.U32 R58, R35, R29, RZ ;  /* 0x0000001d233a7225 */ /* 0x000fe200078e00ff */
[----:B------:R-:W-:-:S03]  /*19290*/  ISETP.GE.U32.AND P1, PT, R6, 0x7f000001, PT ;  /* 0x7f0000010600780c */ /* 0x000fc60003f26070 */
[----:B------:R-:W-:-:S04]  /*192a0*/  IMAD.HI.U32 R65, R43, 0x7f000001, R54 ;  /* 0x7f0000012b417827 */ /* 0x000fc800078e0036 */
[----:B------:R-:W-:Y:S02]  /*192b0*/  IMAD R37, R58, 0x7effffff, RZ ;  /* 0x7effffff3a257824 */ /* 0x000fe400078e02ff */
[----:B------:R-:W-:Y:S02]  /*192c0*/  IMAD R43, R56, 0x7effffff, RZ ;  /* 0x7effffff382b7824 */ /* 0x000fe400078e02ff */
[----:B------:R-:W-:-:S04]  /*192d0*/  IMAD.WIDE.U32 R116, R63, R116, RZ ;  /* 0x000000743f747225 */ /* 0x000fc800078e00ff */
[----:B------:R-:W-:-:S04]  /*192e0*/  IMAD.WIDE.U32 R54, R35, R31, RZ ;  /* 0x0000001f23367225 */ /* 0x000fc800078e00ff */
[----:B------:R-:W-:-:S04]  /*192f0*/  IMAD.HI.U32 R66, R37, 0x7f000001, R58 ;  /* 0x7f00000125427827 */ /* 0x000fc800078e003a */
[----:B------:R-:W-:Y:S01]  /*19300*/  IMAD.HI.U32 R38, R43, 0x7f000001, R56 ;  /* 0x7f0000012b267827 */ /* 0x000fe200078e0038 */
[----:B------:R-:W-:-:S03]  /*19310*/  @P0 IADD3 R40, PT, PT, R40, -0x7f000001, RZ ;  /* 0x80ffffff28280810 */ /* 0x000fc60007ffe0ff */
[----:B------:R-:W-:Y:S01]  /*19320*/  IMAD.WIDE.U32 R58, R35, R32, RZ ;  /* 0x00000020233a7225 */ /* 0x000fe200078e00ff */
[----:B------:R-:W-:-:S03]  /*19330*/  ISETP.GE.U32.AND P0, PT, R38, 0x7f000001, PT ;  /* 0x7f0000012600780c */ /* 0x000fc60003f06070 */
[----:B------:R-:W-:Y:S02]  /*19340*/  IMAD R37, R116, 0x7effffff, RZ ;  /* 0x7effffff74257824 */ /* 0x000fe400078e02ff */
[----:B------:R-:W-:Y:S02]  /*19350*/  IMAD R53, R54, 0x7effffff, RZ ;  /* 0x7effffff36357824 */ /* 0x000fe400078e02ff */
[----:B------:R-:W-:Y:S02]  /*19360*/  IMAD R35, R58, 0x7effffff, RZ ;  /* 0x7effffff3a237824 */ /* 0x000fe400078e02ff */
[----:B------:R-:W-:Y:S01]  /*19370*/  IMAD.HI.U32 R37, R37, 0x7f000001, R116 ;  /* 0x7f00000125257827 */ /* 0x000fe200078e0074 */
[----:B------:R-:W-:-:S03]  /*19380*/  @P1 IADD3 R6, PT, PT, R6, -0x7f000001, RZ ;  /* 0x80ffffff06061810 */ /* 0x000fc60007ffe0ff */
[----:B------:R-:W-:Y:S01]  /*19390*/  IMAD.WIDE.U32 R114, R63, R114, RZ ;  /* 0x000000723f727225 */ /* 0x000fe200078e00ff */
[----:B------:R-:W-:-:S03]  /*193a0*/  ISETP.GE.U32.AND P2, PT, R37, 0x7f000001, PT ;  /* 0x7f0000012500780c */ /* 0x000fc60003f46070 */
[----:B------:R-:W-:-:S04]  /*193b0*/  IMAD.HI.U32 R55, R53, 0x7f000001, R54 ;  /* 0x7f00000135377827 */ /* 0x000fc800078e0036 */
[----:B------:R-:W-:-:S04]  /*193c0*/  IMAD.HI.U32 R54, R35, 0x7f000001, R58 ;  /* 0x7f00000123367827 */ /* 0x000fc800078e003a */
[----:B------:R-:W-:Y:S02]  /*193d0*/  IMAD R35, R114, 0x7effffff, RZ ;  /* 0x7effffff72237824 */ /* 0x000fe400078e02ff */
[----:B------:R-:W-:-:S04]  /*193e0*/  IMAD.WIDE.U32 R58, R6, R36, RZ ;  /* 0x00000024063a7225 */ /* 0x000fc800078e00ff */
[----:B------:R-:W-:Y:S01]  /*193f0*/  IMAD.HI.U32 R115, R35, 0x7f000001, R114 ;  /* 0x7f00000123737827 */ /* 0x000fe200078e0072 */
[----:B------:R-:W-:-:S03]  /*19400*/  @P0 IADD3 R38, PT, PT, R38, -0x7f000001, RZ ;  /* 0x80ffffff26260810 */ /* 0x000fc60007ffe0ff */
[----:B------:R-:W-:Y:S01]  /*19410*/  IMAD R53, R58, 0x7effffff, RZ ;  /* 0x7effffff3a357824 */ /* 0x000fe200078e02ff */
[----:B------:R-:W-:Y:S01]  /*19420*/  ISETP.GE.U32.AND P4, PT, R115, 0x7f000001, PT ;  /* 0x7f0000017300780c */ /* 0x000fe20003f86070 */
[----:B------:R-:W-:Y:S01]  /*19430*/  IMAD.WIDE.U32 R56, R5, R40, RZ ;  /* 0x0000002805387225 */ /* 0x000fe200078e00ff */
[----:B------:R-:W-:Y:S01]  /*19440*/  ISETP.GE.U32.AND P0, PT, R38, 0x7f000001, PT ;  /* 0x7f0000012600780c */ /* 0x000fe20003f06070 */
[----:B------:R-:W-:Y:S02]  /*19450*/  @P2 IADD3 R37, PT, PT, R37, -0x7f000001, RZ ;  /* 0x80ffffff25252810 */ /* 0x000fe40007ffe0ff */
[----:B------:R-:W-:Y:S02]  /*19460*/  IMAD.HI.U32 R40, R53, 0x7f000001, R58 ;  /* 0x7f00000135287827 */ /* 0x000fe400078e003a */
[----:B------:R0:W2:Y:S01]  /*19470*/  LD.E R53, desc[UR10][R50.64+0x21c] ;  /* 0x00021c0a32357980 */ /* 0x0000a2000c101900 */
[----:B------:R-:W-:Y:S01]  /*19480*/  ISETP.GE.U32.AND P2, PT, R37, 0x7f000001, PT ;  /* 0x7f0000012500780c */ /* 0x000fe20003f46070 */
[----:B------:R-:W-:-:S04]  /*19490*/  IMAD.WIDE.U32 R62, R63, R113, RZ ;  /* 0x000000713f3e7225 */ /* 0x000fc800078e00ff */
[----:B------:R-:W-:Y:S01]  /*194a0*/  @P4 IADD3 R115, PT, PT, R115, -0x7f000001, RZ ;  /* 0x80ffffff73734810 */ /* 0x000fe20007ffe0ff */
[----:B------:R-:W-:Y:S01]  /*194b0*/  IMAD R43, R62, 0x7effffff, RZ ;  /* 0x7effffff3e2b7824 */ /* 0x000fe200078e02ff */
[----:B------:R-:W-:Y:S01]  /*194c0*/  @P0 IADD3 R38, PT, PT, R38, -0x7f000001, RZ ;  /* 0x80ffffff26260810 */ /* 0x000fe20007ffe0ff */
[----:B------:R-:W-:Y:S02]  /*194d0*/  ISETP.GE.U32.AND P5, PT, R64, 0x7f000001, PT ;  /* 0x7f0000014000780c */ /* 0x000fe40003fa6070 */
[----:B------:R-:W-:Y:S01]  /*194e0*/  ISETP.GE.U32.AND P0, PT, R115, 0x7f000001, PT ;  /* 0x7f0000017300780c */ /* 0x000fe20003f06070 */
[----:B------:R-:W-:Y:S02]  /*194f0*/  IMAD.HI.U32 R43, R43, 0x7f000001, R62 ;  /* 0x7f0000012b2b7827 */ /* 0x000fe400078e003e */
[----:B------:R-:W-:-:S03]  /*19500*/  @P2 IADD3 R37, PT, PT, R37, -0x7f000001, RZ ;  /* 0x80ffffff25252810 */ /* 0x000fc60007ffe0ff */
[----:B------:R-:W-:Y:S01]  /*19510*/  ISETP.GE.U32.AND P6, PT, R43, 0x7f000001, PT ;  /* 0x7f0000012b00780c */ /* 0x000fe20003fc6070 */
[----:B------:R-:W-:Y:S01]  /*19520*/  ISETP.GE.U32.AND P1, PT, R60, 0x7f000001, PT ;  /* 0x7f0000013c00780c */ /* 0x000fe20003f26070 */
[----:B------:R-:W-:Y:S01]  /*19530*/  ISETP.GE.U32.AND P2, PT, R37, 0x7f000001, PT ;  /* 0x7f0000012500780c */ /* 0x000fe20003f46070 */
[----:B------:R-:W-:Y:S01]  /*19540*/  IMAD R5, R56, 0x7effffff, RZ ;  /* 0x7effffff38057824 */ /* 0x000fe200078e02ff */
[----:B------:R-:W-:Y:S01]  /*19550*/  ISETP.GE.U32.AND P4, PT, R38, 0x7f000001, PT ;  /* 0x7f0000012600780c */ /* 0x000fe20003f86070 */
[----:B------:R-:W-:Y:S01]  /*19560*/  @P5 IADD3 R64, PT, PT, R64, -0x7f000001, RZ ;  /* 0x80ffffff40405810 */ /* 0x000fe20007ffe0ff */
[----:B------:R-:W-:Y:S01]  /*19570*/  ISETP.GE.U32.AND P5, PT, R65, 0x7f000001, PT ;  /* 0x7f0000014100780c */ /* 0x000fe20003fa6070 */
[----:B------:R-:W-:Y:S01]  /*19580*/  @P0 IADD3 R115, PT, PT, R115, -0x7f000001, RZ ;  /* 0x80ffffff73730810 */ /* 0x000fe20007ffe0ff */
[----:B------:R-:W-:Y:S01]  /*19590*/  IMAD.WIDE.U32 R62, R6, R29, RZ ;  /* 0x0000001d063e7225 */ /* 0x000fe200078e00ff */
[----:B------:R-:W-:-:S03]  /*195a0*/  ISETP.GE.U32.AND P3, PT, R61, 0x7f000001, PT ;  /* 0x7f0000013d00780c */ /* 0x000fc60003f66070 */
[----:B------:R-:W-:Y:S01]  /*195b0*/  IMAD.HI.U32 R44, R5, 0x7f000001, R56 ;  /* 0x7f000001052c7827 */ /* 0x000fe200078e0038 */
[----:B------:R-:W-:Y:S01]  /*195c0*/  ISETP.GE.U32.AND P0, PT, R115, 0x7f000001, PT ;  /* 0x7f0000017300780c */ /* 0x000fe20003f06070 */
[----:B------:R-:W-:Y:S02]  /*195d0*/  @P6 IADD3 R43, PT, PT, R43, -0x7f000001, RZ ;  /* 0x80ffffff2b2b6810 */ /* 0x000fe40007ffe0ff */
[----:B------:R-:W-:-:S04]  /*195e0*/  IMAD.WIDE.U32 R56, R6, R31, RZ ;  /* 0x0000001f06387225 */ /* 0x000fc800078e00ff */
[----:B------:R-:W-:Y:S01]  /*195f0*/  IMAD R35, R62, 0x7effffff, RZ ;  /* 0x7effffff3e237824 */ /* 0x000fe200078e02ff */
[----:B------:R-:W-:Y:S01]  /*19600*/  @P2 IADD3 R37, PT, PT, R37, -0x7f000001, RZ ;  /* 0x80ffffff25252810 */ /* 0x000fe20007ffe0ff */
[----:B------:R-:W-:Y:S01]  /*19610*/  IMAD R5, R56, 0x7effffff, RZ ;  /* 0x7effffff38057824 */ /* 0x000fe200078e02ff */
[----:B------:R-:W-:Y:S01]  /*19620*/  @P1 IADD3 R60, PT, PT, R60, -0x7f000001, RZ ;  /* 0x80ffffff3c3c1810 */ /* 0x000fe20007ffe0ff */
[----:B------:R-:W-:Y:S01]  /*19630*/  IMAD.HI.U32 R62, R35, 0x7f000001, R62 ;  /* 0x7f000001233e7827 */ /* 0x000fe200078e003e */
[----:B------:R-:W-:Y:S01]  /*19640*/  ISETP.GE.U32.AND P2, PT, R52, 0x7f000001, PT ;  /* 0x7f0000013400780c */ /* 0x000fe20003f46070 */
[----:B------:R-:W-:Y:S01]  /*19650*/  ISETP.GE.U32.AND P1, PT, R43, 0x7f000001, PT ;  /* 0x7f0000012b00780c */ /* 0x000fe20003f26070 */
[----:B------:R-:W-:Y:S01]  /*19660*/  @P4 IADD3 R38, PT, PT, R38, -0x7f000001, RZ ;  /* 0x80ffffff26264810 */ /* 0x000fe20007ffe0ff */
[----:B------:R-:W-:Y:S01]  /*19670*/  IMAD.WIDE.U32 R58, R6, R32, RZ ;  /* 0x00000020063a7225 */ /* 0x000fe200078e00ff */
[----:B------:R-:W-:Y:S01]  /*19680*/  @P5 IADD3 R65, PT, PT, R65, -0x7f000001, RZ ;  /* 0x80ffffff41415810 */ /* 0x000fe20007ffe0ff */
[----:B------:R-:W-:Y:S01]  /*19690*/  ISETP.GE.U32.AND P4, PT, R4, 0x7f000001, PT ;  /* 0x7f0000010400780c */ /* 0x000fe20003f86070 */
[----:B------:R-:W-:Y:S01]  /*196a0*/  ISETP.GE.U32.AND P5, PT, R62, 0x7f000001, PT ;  /* 0x7f0000013e00780c */ /* 0x000fe20003fa6070 */
[----:B------:R-:W-:Y:S01]  /*196b0*/  IMAD.HI.U32 R6, R5, 0x7f000001, R56 ;  /* 0x7f00000105067827 */ /* 0x000fe200078e0038 */
[----:B------:R-:W-:Y:S01]  /*196c0*/  @P3 IADD3 R61, PT, PT, R61, -0x7f000001, RZ ;  /* 0x80ffffff3d3d3810 */ /* 0x000fe20007ffe0ff */
[----:B------:R-:W-:Y:S01]  /*196d0*/  ISETP.GE.U32.AND P3, PT, R66, 0x7f000001, PT ;  /* 0x7f0000014200780c */ /* 0x000fe20003f66070 */
[----:B------:R-:W-:Y:S01]  /*196e0*/  @P0 IADD3 R115, PT, PT, R115, -0x7f000001, RZ ;  /* 0x80ffffff73730810 */ /* 0x000fe20007ffe0ff */
[----:B------:R-:W-:Y:S01]  /*196f0*/  ISETP.GE.U32.AND P6, PT, R46, 0x7f000001, PT ;  /* 0x7f0000012e00780c */ /* 0x000fe20003fc6070 */
[----:B------:R-:W-:Y:S01]  /*19700*/  ISETP.GE.U32.AND P0, PT, R6, 0x7f000001, PT ;  /* 0x7f0000010600780c */ /* 0x000fe20003f06070 */
[----:B------:R-:W-:Y:S01]  /*19710*/  IMAD R35, R58, 0x7effffff, RZ ;  /* 0x7effffff3a237824 */ /* 0x000fe200078e02ff */
[----:B------:R-:W-:-:S02]  /*19720*/  @P2 IADD3 R52, PT, PT, R52, -0x7f000001, RZ ;  /* 0x80ffffff34342810 */ /* 0x000fc40007ffe0ff */
[----:B------:R-:W-:Y:S01]  /*19730*/  @P1 IADD3 R43, PT, PT, R43, -0x7f000001, RZ ;  /* 0x80ffffff2b2b1810 */ /* 0x000fe20007ffe0ff */
[----:B------:R-:W-:Y:S01]  /*19740*/  ISETP.GE.U32.AND P2, PT, R40, 0x7f000001, PT ;  /* 0x7f0000012800780c */ /* 0x000fe20003f46070 */
[----:B------:R-:W-:Y:S01]  /*19750*/  ISETP.GE.U32.AND P1, PT, R44, 0x7f000001, PT ;  /* 0x7f0000012c00780c */ /* 0x000fe20003f26070 */
[----:B------:R-:W-:Y:S01]  /*19760*/  IMAD.HI.U32 R63, R35, 0x7f000001, R58 ;  /* 0x7f000001233f7827 */ /* 0x000fe200078e003a */
[----:B------:R-:W-:Y:S02]  /*19770*/  @P4 IADD3 R4, PT, PT, R4, -0x7f000001, RZ ;  /* 0x80ffffff04044810 */ /* 0x000fe40007ffe0ff */
[----:B------:R-:W-:Y:S01]  /*19780*/  @P5 IADD3 R62, PT, PT, R62, -0x7f000001, RZ ;  /* 0x80ffffff3e3e5810 */ /* 0x000fe20007ffe0ff */
[----:B------:R-:W-:Y:S01]  /*19790*/  ISETP.GE.U32.AND P4, PT, R41, 0x7f000001, PT ;  /* 0x7f0000012900780c */ /* 0x000fe20003f86070 */
[----:B------:R-:W-:Y:S01]  /*197a0*/  @P3 IADD3 R66, PT, PT, R66, -0x7f000001, RZ ;  /* 0x80ffffff42423810 */ /* 0x000fe20007ffe0ff */
[----:B------:R-:W-:Y:S01]  /*197b0*/  ISETP.GE.U32.AND P3, PT, R54, 0x7f000001, PT ;  /* 0x7f0000013600780c */ /* 0x000fe20003f66070 */
[----:B------:R-:W-:-:S02]  /*197c0*/  @P6 IADD3 R46, PT, PT, R46, -0x7f000001, RZ ;  /* 0x80ffffff2e2e6810 */ /* 0x000fc40007ffe0ff */
[----:B------:R-:W-:Y:S01]  /*197d0*/  @P0 IADD3 R6, PT, PT, R6, -0x7f000001, RZ ;  /* 0x80ffffff06060810 */ /* 0x000fe20007ffe0ff */
[----:B------:R-:W-:Y:S01]  /*197e0*/  ISETP.GE.U32.AND P6, PT, R63, 0x7f000001, PT ;  /* 0x7f0000013f00780c */ /* 0x000fe20003fc6070 */
[----:B------:R-:W-:Y:S01]  /*197f0*/  ISETP.GE.U32.AND P0, PT, R62, 0x7f000001, PT ;  /* 0x7f0000013e00780c */ /* 0x000fe20003f06070 */
[----:B------:R-:W-:Y:S01]  /*19800*/  IMAD.WIDE.U32 R58, R64, 0x5fffffa, RZ ;  /* 0x05fffffa403a7825 */ /* 0x000fe200078e00ff */
[----:B------:R-:W-:-:S03]  /*19810*/  @P2 IADD3 R40, PT, PT, R40, -0x7f000001, RZ ;  /* 0x80ffffff28282810 */ /* 0x000fc60007ffe0ff */
[----:B------:R-:W-:Y:S01]  /*19820*/  IMAD R5, R64, 0x6, RZ ;  /* 0x0000000640057824 */ /* 0x000fe200078e02ff */
[----:B------:R-:W-:Y:S01]  /*19830*/  ISETP.GE.U32.AND P5, PT, R46, 0x7f000001, PT ;  /* 0x7f0000012e00780c */ /* 0x000fe20003fa6070 */
[----:B------:R-:W-:Y:S01]  /*19840*/  @P1 IADD3 R44, PT, PT, R44, -0x7f000001, RZ ;  /* 0x80ffffff2c2c1810 */ /* 0x000fe20007ffe0ff */
[----:B------:R-:W-:Y:S01]  /*19850*/  ISETP.GE.U32.AND P2, PT, R52, 0x7f000001, PT ;  /* 0x7f0000013400780c */ /* 0x000fe20003f46070 */
[----:B------:R-:W-:Y:S01]  /*19860*/  IMAD.HI.U32 R59, R5, 0x7f000001, R58 ;  /* 0x7f000001053b7827 */ /* 0x000fe200078e003a */
[----:B------:R-:W-:Y:S01]  /*19870*/  ISETP.GE.U32.AND P1, PT, R6, 0x7f000001, PT ;  /* 0x7f0000010600780c */ /* 0x000fe20003f26070 */
[----:B------:R-:W-:Y:S02]  /*19880*/  @P4 IADD3 R41, PT, PT, R41, -0x7f000001, RZ ;  /* 0x80ffffff29294810 */ /* 0x000fe40007ffe0ff */
[----:B0-----:R-:W-:Y:S01]  /*19890*/  IMAD.WIDE.U32 R50, R61, 0x5fffffa, RZ ;  /* 0x05fffffa3d327825 */ /* 0x001fe200078e00ff */
[----:B------:R-:W-:Y:S01]  /*198a0*/  ISETP.GE.U32.AND P4, PT, R39, 0x7f000001, PT ;  /* 0x7f0000012700780c */ /* 0x000fe20003f86070 */
[----:B------:R-:W-:-:S02]  /*198b0*/  @P3 IADD3 R54, PT, PT, R54, -0x7f000001, RZ ;  /* 0x80ffffff36363810 */ /* 0x000fc40007ffe0ff */
[----:B------:R-:W-:Y:S01]  /*198c0*/  IMAD R61, R61, 0x6, RZ ;  /* 0x000000063d3d7824 */ /* 0x000fe200078e02ff */
[----:B------:R-:W-:Y:S01]  /*198d0*/  ISETP.GE.U32.AND P3, PT, R59, 0x7f000001, PT ;  /* 0x7f0000013b00780c */ /* 0x000fe20003f66070 */
[----:B------:R-:W-:Y:S01]  /*198e0*/  IMAD.WIDE.U32 R56, R60, 0x5fffffa, RZ ;  /* 0x05fffffa3c387825 */ /* 0x000fe200078e00ff */
[----:B------:R-:W-:Y:S02]  /*198f0*/  @P6 IADD3 R63, PT, PT, R63, -0x7f000001, RZ ;  /* 0x80ffffff3f3f6810 */ /* 0x000fe40007ffe0ff */
[----:B------:R-:W-:Y:S01]  /*19900*/  @P0 IADD3 R62, PT, PT, R62, -0x7f000001, RZ ;  /* 0x80ffffff3e3e0810 */ /* 0x000fe20007ffe0ff */
[----:B------:R-:W-:Y:S01]  /*19910*/  ISETP.GE.U32.AND P0, PT, R40, 0x7f000001, PT ;  /* 0x7f0000012800780c */ /* 0x000fe20003f06070 */
[----:B------:R-:W-:Y:S02]  /*19920*/  IMAD R35, R60, 0x6, RZ ;  /* 0x000000063c237824 */ /* 0x000fe400078e02ff */
[----:B------:R-:W-:Y:S01]  /*19930*/  IMAD.HI.U32 R60, R61, 0x7f000001, R50 ;  /* 0x7f0000013d3c7827 */ /* 0x000fe200078e0032 */
[----:B------:R-:W-:-:S03]  /*19940*/  ISETP.GE.U32.AND P6, PT, R63, 0x7f000001, PT ;  /* 0x7f0000013f00780c */ /* 0x000fc60003fc6070 */
[C---:B------:R-:W-:Y:S01]  /*19950*/  IMAD.WIDE.U32 R50, R65.reuse, 0x5fffffa, RZ ;  /* 0x05fffffa41327825 */ /* 0x040fe200078e00ff */
[----:B------:R-:W-:Y:S02]  /*19960*/  @P5 IADD3 R46, PT, PT, R46, -0x7f000001, RZ ;  /* 0x80ffffff2e2e5810 */ /* 0x000fe40007ffe0ff */
[----:B------:R-:W-:Y:S01]  /*19970*/  @P2 IADD3 R52, PT, PT, R52, -0x7f000001, RZ ;  /* 0x80ffffff34342810 */ /* 0x000fe20007ffe0ff */
[----:B------:R-:W-:Y:S01]  /*19980*/  IMAD R5, R65, 0x6, RZ ;  /* 0x0000000641057824 */ /* 0x000fe200078e02ff */
[----:B------:R-:W-:Y:S01]  /*19990*/  ISETP.GE.U32.AND P5, PT, R4, 0x7f000001, PT ;  /* 0x7f0000010400780c */ /* 0x000fe20003fa6070 */
[----:B------:R-:W-:Y:S01]  /*199a0*/  @P1 IADD3 R6, PT, PT, R6, -0x7f000001, RZ ;  /* 0x80ffffff06061810 */ /* 0x000fe20007ffe0ff */
[----:B------:R-:W-:Y:S01]  /*199b0*/  ISETP.GE.U32.AND P1, PT, R42, 0x7f000001, PT ;  /* 0x7f0000012a00780c */ /* 0x000fe20003f26070 */
[----:B------:R-:W-:Y:S01]  /*199c0*/  IMAD.HI.U32 R61, R5, 0x7f000001, R50 ;  /* 0x7f000001053d7827 */ /* 0x000fe200078e0032 */
[----:B------:R-:W-:Y:S01]  /*199d0*/  ISETP.GE.U32.AND P2, PT, R44, 0x7f000001, PT ;  /* 0x7f0000012c00780c */ /* 0x000fe20003f46070 */
[----:B------:R-:W-:-:S02]  /*199e0*/  @P4 IADD3 R39, PT, PT, R39, -0x7f000001, RZ ;  /* 0x80ffffff27274810 */ /* 0x000fc40007ffe0ff */
[----:B------:R-:W-:Y:S01]  /*199f0*/  IMAD.WIDE.U32 R50, R54, 0x5fffffa, RZ ;  /* 0x05fffffa36327825 */ /* 0x000fe200078e00ff */
[----:B------:R-:W-:Y:S01]  /*19a00*/  ISETP.GE.U32.AND P4, PT, R52, 0x7f000001, PT ;  /* 0x7f0000013400780c */ /* 0x000fe20003f86070 */
[----:B------:R-:W-:Y:S02]  /*19a10*/  @P3 IADD3 R59, PT, PT, R59, -0x7f000001, RZ ;  /* 0x80ffffff3b3b3810 */ /* 0x000fe40007ffe0ff */
[----:B------:R-:W-:Y:S01]  /*19a20*/  IMAD.HI.U32 R58, R35, 0x7f000001, R56 ;  /* 0x7f000001233a7827 */ /* 0x000fe200078e0038 */
[----:B------:R-:W-:-:S03]  /*19a30*/  @P0 IADD3 R40, PT, PT, R40, -0x7f000001, RZ ;  /* 0x80ffffff28280810 */ /* 0x000fc60007ffe0ff */
[----:B------:R-:W-:-:S04]  /*19a40*/  IMAD.WIDE.U32 R56, R66, 0x5fffffa, RZ ;  /* 0x05fffffa42387825 */ /* 0x000fc800078e00ff */
[----:B------:R-:W-:Y:S02]  /*19a50*/  IMAD R5, R54, 0x6, RZ ;  /* 0x0000000636057824 */ /* 0x000fe400078e02ff */
[----:B------:R-:W-:Y:S01]  /*19a60*/  IMAD R35, R66, 0x6, RZ ;  /* 0x0000000642237824 */ /* 0x000fe200078e02ff */
[----:B------:R-:W-:Y:S01]  /*19a70*/  ISETP.GE.U32.AND P0, PT, R49, 0x7f000001, PT ;  /* 0x7f0000013100780c */ /* 0x000fe20003f06070 */
[----:B------:R-:W-:Y:S01]  /*19a80*/  IMAD.HI.U32 R64, R5, 0x7f000001, R50 ;  /* 0x7f00000105407827 */ /* 0x000fe200078e0032 */
[----:B------:R-:W-:Y:S02]  /*19a90*/  IADD3 R50, PT, PT, R62, R41, RZ ;  /* 0x000000293e327210 */ /* 0x000fe40007ffe0ff */
[----:B------:R-:W-:Y:S02]  /*19aa0*/  IADD3 R41, PT, PT, R6, R59, RZ ;  /* 0x0000003b06297210 */ /* 0x000fe40007ffe0ff */
[----:B------:R-:W-:Y:S01]  /*19ab0*/  @P6 IADD3 R63, PT, PT, R63, -0x7f000001, RZ ;  /* 0x80ffffff3f3f6810 */ /* 0x000fe20007ffe0ff */
[----:B------:R-:W-:Y:S01]  /*19ac0*/  IMAD.HI.U32 R56, R35, 0x7f000001, R56 ;  /* 0x7f00000123387827 */ /* 0x000fe200078e0038 */
[----:B------:R-:W4:Y:S01]  /*19ad0*/  LDL R54, [R1+0x110] ;  /* 0x0001100001367983 */ /* 0x000f220000100800 */
[----:B------:R-:W-:Y:S01]  /*19ae0*/  ISETP.GE.U32.AND P3, PT, R43, 0x7f000001, PT ;  /* 0x7f0000012b00780c */ /* 0x000fe20003f66070 */
[----:B------:R-:W-:-:S02]  /*19af0*/  ISETP.GE.U32.AND P6, PT, R58, 0x7f000001, PT ;  /* 0x7f0000013a00780c */ /* 0x000fc40003fc6070 */
[----:B------:R-:W4:Y:S01]  /*19b00*/  LDL R35, [R1+0x114] ;  /* 0x0001140001237983 */ /* 0x000f220000100800 */
[----:B------:R-:W-:-:S03]  /*19b10*/  @P5 IADD3 R4, PT, PT, R4, -0x7f000001, RZ ;  /* 0x80ffffff04045810 */ /* 0x000fc60007ffe0ff */
[----:B------:R-:W4:Y:S01]  /*19b20*/  LDL R6, [R1+0x118] ;  /* 0x0001180001067983 */ /* 0x000f220000100800 */
[----:B------:R-:W-:-:S03]  /*19b30*/  @P1 IADD3 R42, PT, PT, R42, -0x7f000001, RZ ;  /* 0x80ffffff2a2a1810 */ /* 0x000fc60007ffe0ff */
[----:B------:R-:W4:Y:S01]  /*19b40*/  LDL R5, [R1+0x11c] ;  /* 0x00011c0001057983 */ /* 0x000f220000100800 */
        /* <DEDUP_REMOVED lines=8> */
[----:B------:R-:W-:Y:S02]  /*19bd0*/  @P3 IADD3 R43, PT, PT, R43, -0x7f000001, RZ ;  /* 0x80ffffff2b2b3810 */ /* 0x000fe40007ffe0ff */
[----:B------:R-:W-:Y:S01]  /*19be0*/  @P6 IADD3 R58, PT, PT, R58, -0x7f000001, RZ ;  /* 0x80ffffff3a3a6810 */ /* 0x000fe20007ffe0ff */
[----:B------:R-:W-:Y:S01]  /*19bf0*/  ISETP.GE.U32.AND P3, PT, R37, 0x7f000001, PT ;  /* 0x7f0000012500780c */ /* 0x000fe20003f66070 */
[----:B------:R-:W-:-:S02]  /*19c00*/  ISETP.GE.U32.AND P6, PT, R38, 0x7f000001, PT ;  /* 0x7f0000012600780c */ /* 0x000fc40003fc6070 */
[----:B------:R-:W-:Y:S02]  /*19c10*/  @P1 IADD3 R41, PT, PT, R41, -0x7f000001, RZ ;  /* 0x80ffffff29291810 */ /* 0x000fe40007ffe0ff */
[----:B------:R-:W-:Y:S02]  /*19c20*/  @P2 IADD3 R50, PT, PT, R50, -0x7f000001, RZ ;  /* 0x80ffffff32322810 */ /* 0x000fe40007ffe0ff */
[----:B------:R-:W-:Y:S02]  /*19c30*/  IADD3 R39, PT, PT, R40, R39, RZ ;  /* 0x0000002728277210 */ /* 0x000fe40007ffe0ff */
[----:B------:R-:W-:Y:S02]  /*19c40*/  @P5 IADD3 R46, PT, PT, R46, -0x7f000001, RZ ;  /* 0x80ffffff2e2e5810 */ /* 0x000fe40007ffe0ff */
[----:B------:R-:W-:Y:S02]  /*19c50*/  @P4 IADD3 R4, PT, PT, R4, -0x7f000001, RZ ;  /* 0x80ffffff04044810 */ /* 0x000fe40007ffe0ff */
[----:B------:R-:W-:-:S02]  /*19c60*/  IADD3 R40, PT, PT, R63, R42, RZ ;  /* 0x0000002a3f287210 */ /* 0x000fc40007ffe0ff */
[----:B------:R-:W-:Y:S02]  /*19c70*/  IADD3 R42, PT, PT, R41, R58, RZ ;  /* 0x0000003a292a7210 */ /* 0x000fe40007ffe0ff */
[----:B------:R-:W-:Y:S01]  /*19c80*/  IADD3 R41, PT, PT, R50, R49, RZ ;  /* 0x0000003132297210 */ /* 0x000fe20007ffe0ff */
[----:B------:R-:W-:Y:S01]  /*19c90*/  ISETP.GE.U32.AND P5, PT, R115, 0x7f000001, PT ;  /* 0x7f0000017300780c */ /* 0x000fe20003fa6070 */
[----:B------:R-:W-:Y:S01]  /*19ca0*/  @P0 IADD3 R44, PT, PT, R44, -0x7f000001, RZ ;  /* 0x80ffffff2c2c0810 */ /* 0x000fe20007ffe0ff */
[----:B------:R-:W4:Y:S01]  /*19cb0*/  LDL.64 R50, [R1+0x100] ;  /* 0x0001000001327983 */ /* 0x000f220000100a00 */
[----:B------:R-:W-:Y:S01]  /*19cc0*/  ISETP.GE.U32.AND P1, PT, R46, 0x7f000001, PT ;  /* 0x7f0000012e00780c */ /* 0x000fe20003f26070 */
[----:B------:R-:W-:Y:S01]  /*19cd0*/  ISETP.GE.U32.AND P4, PT, R43, 0x7f000001, PT ;  /* 0x7f0000012b00780c */ /* 0x000fe20003f86070 */
[----:B------:R-:W-:Y:S01]  /*19ce0*/  ISETP.GE.U32.AND P0, PT, R4, 0x7f000001, PT ;  /* 0x7f0000010400780c */ /* 0x000fe20003f06070 */
[----:B------:R-:W-:Y:S02]  /*19cf0*/  @P6 IADD3 R38, PT, PT, R38, -0x7f000001, RZ ;  /* 0x80ffffff26266810 */ /* 0x000fe40007ffe0ff */
[----:B------:R-:W-:Y:S01]  /*19d00*/  @P3 IADD3 R37, PT, PT, R37, -0x7f000001, RZ ;  /* 0x80ffffff25253810 */ /* 0x000fe20007ffe0ff */
[----:B------:R-:W-:Y:S01]  /*19d10*/  ISETP.GE.U32.AND P6, PT, R7, 0x7f000001, PT ;  /* 0x7f0000010700780c */ /* 0x000fe20003fc6070 */
[----:B------:R-:W-:Y:S01]  /*19d20*/  ISETP.GE.U32.AND P3, PT, R40, 0x7f000001, PT ;  /* 0x7f0000012800780c */ /* 0x000fe20003f66070 */
[----:B------:R-:W-:-:S02]  /*19d30*/  ISETP.GE.U32.AND P2, PT, R52, 0x7f000001, PT ;  /* 0x7f0000013400780c */ /* 0x000fc40003f46070 */
[----:B------:R-:W-:Y:S01]  /*19d40*/  @P5 IADD3 R115, PT, PT, R115, -0x7f000001, RZ ;  /* 0x80ffffff73735810 */ /* 0x000fe20007ffe0ff */
[----:B------:R-:W-:Y:S02]  /*19d50*/  ISETP.GE.U32.AND P5, PT, R37, 0x7f000001, PT ;  /* 0x7f0000012500780c */ /* 0x000fe40003fa6070 */
[----:B------:R-:W-:Y:S02]  /*19d60*/  @P1 IADD3 R46, PT, PT, R46, -0x7f000001, RZ ;  /* 0x80ffffff2e2e1810 */ /* 0x000fe40007ffe0ff */
        /* <DEDUP_REMOVED lines=8> */
[----:B------:R-:W-:Y:S01]  /*19df0*/  @P2 IADD3 R52, PT, PT, R52, -0x7f000001, RZ ;  /* 0x80ffffff34342810 */ /* 0x000fe20007ffe0ff */
[----:B------:R-:W-:Y:S01]  /*19e00*/  ISETP.GE.U32.AND P2, PT, R60, 0x7f000001, PT ;  /* 0x7f0000013c00780c */ /* 0x000fe20003f46070 */
[----:B------:R-:W-:Y:S01]  /*19e10*/  @P5 IADD3 R37, PT, PT, R37, -0x7f000001, RZ ;  /* 0x80ffffff25255810 */ /* 0x000fe20007ffe0ff */
[----:B------:R-:W-:-:S03]  /*19e20*/  ISETP.GE.U32.AND P5, PT, R4, 0x7f000001, PT ;  /* 0x7f0000010400780c */ /* 0x000fc60003fa6070 */
[----:B------:R-:W-:Y:S02]  /*19e30*/  @P0 IADD3 R44, PT, PT, R44, -0x7f000001, RZ ;  /* 0x80ffffff2c2c0810 */ /* 0x000fe40007ffe0ff */
[----:B------:R-:W-:Y:S01]  /*19e40*/  @P1 IADD3 R39, PT, PT, R39, -0x7f000001, RZ ;  /* 0x80ffffff27271810 */ /* 0x000fe20007ffe0ff */
[----:B------:R-:W-:Y:S01]  /*19e50*/  ISETP.GE.U32.AND P4, PT, R115, 0x7f000001, PT ;  /* 0x7f0000017300780c */ /* 0x000fe20003f86070 */
[----:B------:R-:W-:Y:S01]  /*19e60*/  ISETP.GE.U32.AND P1, PT, R38, 0x7f000001, PT ;  /* 0x7f0000012600780c */ /* 0x000fe20003f26070 */
[----:B------:R-:W-:Y:S02]  /*19e70*/  @P6 IADD3 R46, PT, PT, R46, -0x7f000001, RZ ;  /* 0x80ffffff2e2e6810 */ /* 0x000fe40007ffe0ff */
[----:B------:R-:W-:Y:S01]  /*19e80*/  @P3 IADD3 R43, PT, PT, R43, -0x7f000001, RZ ;  /* 0x80ffffff2b2b3810 */ /* 0x000fe20007ffe0ff */
[----:B------:R-:W-:Y:S01]  /*19e90*/  ISETP.GE.U32.AND P3, PT, R44, 0x7f000001, PT ;  /* 0x7f0000012c00780c */ /* 0x000fe20003f66070 */
[----:B------:R-:W-:Y:S01]  /*19ea0*/  @P2 IADD3 R60, PT, PT, R60, -0x7f000001, RZ ;  /* 0x80ffffff3c3c2810 */ /* 0x000fe20007ffe0ff */
[----:B------:R-:W-:Y:S01]  /*19eb0*/  ISETP.GE.U32.AND P2, PT, R52, 0x7f000001, PT ;  /* 0x7f0000013400780c */ /* 0x000fe20003f46070 */
[----:B------:R-:W-:Y:S01]  /*19ec0*/  IADD3 R46, PT, PT, R17, R46, RZ ;  /* 0x0000002e112e7210 */ /* 0x000fe20007ffe0ff */
[----:B------:R-:W-:Y:S01]  /*19ed0*/  ISETP.GE.U32.AND P0, PT, R61, 0x7f000001, PT ;  /* 0x7f0000013d00780c */ /* 0x000fe20003f06070 */
[----:B------:R-:W-:-:S02]  /*19ee0*/  @P5 IADD3 R4, PT, PT, R4, -0x7f000001, RZ ;  /* 0x80ffffff04045810 */ /* 0x000fc40007ffe0ff */
[----:B------:R-:W-:Y:S01]  /*19ef0*/  IADD3 R39, PT, PT, R39, R60, RZ ;  /* 0x0000003c27277210 */ /* 0x000fe20007ffe0ff */
[----:B------:R-:W-:Y:S01]  /*19f00*/  ISETP.GE.U32.AND P5, PT, R46, 0x7f000001, PT ;  /* 0x7f0000012e00780c */ /* 0x000fe20003fa6070 */
[----:B------:R-:W-:Y:S02]  /*19f10*/  @P4 IADD3 R115, PT, PT, R115, -0x7f000001, RZ ;  /* 0x80ffffff73734810 */ /* 0x000fe40007ffe0ff */
[----:B------:R-:W-:Y:S01]  /*19f20*/  @P1 IADD3 R38, PT, PT, R38, -0x7f000001, RZ ;  /* 0x80ffffff26261810 */ /* 0x000fe20007ffe0ff */
[----:B------:R-:W-:Y:S01]  /*19f30*/  ISETP.GE.U32.AND P4, PT, R56, 0x7f000001, PT ;  /* 0x7f0000013800780c */ /* 0x000fe20003f86070 */
[----:B------:R-:W-:Y:S01]  /*19f40*/  ISETP.GE.U32.AND P1, PT, R42, 0x7f000001, PT ;  /* 0x7f0000012a00780c */ /* 0x000fe20003f26070 */
[----:B------:R-:W-:Y:S01]  /*19f50*/  ISETP.GE.U32.AND P6, PT, R39, 0x7f000001, PT ;  /* 0x7f0000012700780c */ /* 0x000fe20003fc6070 */
[----:B------:R-:W-:Y:S02]  /*19f60*/  @P3 IADD3 R44, PT, PT, R44, -0x7f000001, RZ ;  /* 0x80ffffff2c2c3810 */ /* 0x000fe40007ffe0ff */
[----:B------:R-:W-:-:S02]  /*19f70*/  IADD3 R40, PT, PT, R40, R7, RZ ;  /* 0x0000000728287210 */ /* 0x000fc40007ffe0ff */
[----:B------:R-:W-:Y:S02]  /*19f80*/  @P2 IADD3 R52, PT, PT, R52, -0x7f000001, RZ ;  /* 0x80ffffff34342810 */ /* 0x000fe40007ffe0ff */
[----:B------:R-:W-:Y:S02]  /*19f90*/  IADD3 R7, PT, PT, R9, R44, RZ ;  /* 0x0000002c09077210 */ /* 0x000fe40007ffe0ff */
[----:B------:R-:W-:Y:S01]  /*19fa0*/  @P0 IADD3 R61, PT, PT, R61, -0x7f000001, RZ ;  /* 0x80ffffff3d3d0810 */ /* 0x000fe20007ffe0ff */
[----:B------:R-:W-:Y:S01]  /*19fb0*/  ISETP.GE.U32.AND P0, PT, R64, 0x7f000001, PT ;  /* 0x7f0000014000780c */ /* 0x000fe20003f06070 */
[----:B------:R-:W-:Y:S02]  /*19fc0*/  IADD3 R52, PT, PT, R27, R52, RZ ;  /* 0x000000341b347210 */ /* 0x000fe40007ffe0ff */
[----:B------:R-:W-:Y:S02]  /*19fd0*/  IADD3 R4, PT, PT, R25, R4, RZ ;  /* 0x0000000419047210 */ /* 0x000fe40007ffe0ff */
[----:B------:R-:W-:Y:S01]  /*19fe0*/  @P5 IADD3 R46, PT, PT, R46, -0x7f000001, RZ ;  /* 0x80ffffff2e2e5810 */ /* 0x000fe20007ffe0ff */
        /* <DEDUP_REMOVED lines=8> */
[----:B------:R-:W-:Y:S01]  /*1a070*/  ISETP.GE.U32.AND P6, PT, R4, 0x7f000001, PT ;  /* 0x7f0000010400780c */ /* 0x000fe20003fc6070 */
[----:B------:R-:W-:Y:S02]  /*1a080*/  IADD3 R37, PT, PT, R46, R37, RZ ;  /* 0x000000252e257210 */ /* 0x000fe40007ffe0ff */
[----:B------:R-:W-:-:S02]  /*1a090*/  @P0 IADD3 R64, PT, PT, R64, -0x7f000001, RZ ;  /* 0x80ffffff40400810 */ /* 0x000fc40007ffe0ff */
[----:B------:R-:W-:Y:S02]  /*1a0a0*/  IADD3 R44, PT, PT, R39, R56, RZ ;  /* 0x00000038272c7210 */ /* 0x000fe40007ffe0ff */
[----:B------:R-:W-:Y:S01]  /*1a0b0*/  @P5 IADD3 R7, PT, PT, R7, -0x7f000001, RZ ;  /* 0x80ffffff07075810 */ /* 0x000fe20007ffe0ff */
[----:B------:R-:W-:Y:S01]  /*1a0c0*/  ISETP.GE.U32.AND P0, PT, R37, 0x7f000001, PT ;  /* 0x7f0000012500780c */ /* 0x000fe20003f06070 */
[----:B------:R-:W-:Y:S02]  /*1a0d0*/  IADD3 R42, PT, PT, R42, R61, RZ ;  /* 0x0000003d2a2a7210 */ /* 0x000fe40007ffe0ff */
[----:B------:R-:W-:Y:S02]  /*1a0e0*/  @P2 IADD3 R55, PT, PT, R55, -0x7f000001, RZ ;  /* 0x80ffffff37372810 */ /* 0x000fe40007ffe0ff */
[----:B------:R-:W-:Y:S02]  /*1a0f0*/  @P3 IADD3 R40, PT, PT, R40, -0x7f000001, RZ ;  /* 0x80ffffff28283810 */ /* 0x000fe40007ffe0ff */
[----:B------:R-:W-:-:S02]  /*1a100*/  @P1 IADD3 R41, PT, PT, R41, -0x7f000001, RZ ;  /* 0x80ffffff29291810 */ /* 0x000fc40007ffe0ff */
[----:B------:R-:W-:Y:S02]  /*1a110*/  @P4 IADD3 R52, PT, PT, R52, -0x7f000001, RZ ;  /* 0x80ffffff34344810 */ /* 0x000fe40007ffe0ff */
[----:B------:R-:W-:Y:S02]  /*1a120*/  @P6 IADD3 R4, PT, PT, R4, -0x7f000001, RZ ;  /* 0x80ffffff04046810 */ /* 0x000fe40007ffe0ff */
[----:B------:R-:W-:Y:S01]  /*1a130*/  IADD3 R7, PT, PT, R7, R38, RZ ;  /* 0x0000002607077210 */ /* 0x000fe20007ffe0ff */
[----:B------:R-:W-:Y:S01]  /*1a140*/  ISETP.GE.U32.AND P1, PT, R44, 0x7f000001, PT ;  /* 0x7f0000012c00780c */ /* 0x000fe20003f26070 */
[----:B------:R-:W-:Y:S02]  /*1a150*/  IADD3 R55, PT, PT, R40, R55, RZ ;  /* 0x0000003728377210 */ /* 0x000fe40007ffe0ff */
[----:B------:R-:W-:Y:S02]  /*1a160*/  IADD3 R41, PT, PT, R41, R64, RZ ;  /* 0x0000004029297210 */ /* 0x000fe40007ffe0ff */
[----:B------:R-:W-:-:S02]  /*1a170*/  IADD3 R52, PT, PT, R52, R115, RZ ;  /* 0x0000007334347210 */ /* 0x000fc40007ffe0ff */
[----:B------:R-:W-:Y:S01]  /*1a180*/  IADD3 R4, PT, PT, R4, R43, RZ ;  /* 0x0000002b04047210 */ /* 0x000fe20007ffe0ff */
[----:B------:R-:W-:Y:S01]  /*1a190*/  ISETP.GE.U32.AND P5, PT, R42, 0x7f000001, PT ;  /* 0x7f0000012a00780c */ /* 0x000fe20003fa6070 */
[----:B------:R-:W-:Y:S01]  /*1a1a0*/  ISETP.GE.U32.AND P6, PT, R7, 0x7f000001, PT ;  /* 0x7f0000010700780c */ /* 0x000fe20003fc6070 */
[----:B------:R-:W-:Y:S01]  /*1a1b0*/  @P0 IADD3 R37, PT, PT, R37, -0x7f000001, RZ ;  /* 0x80ffffff25250810 */ /* 0x000fe20007ffe0ff */
[----:B------:R-:W-:Y:S01]  /*1a1c0*/  ISETP.GE.U32.AND P4, PT, R41, 0x7f000001, PT ;  /* 0x7f0000012900780c */ /* 0x000fe20003f86070 */
[----:B------:R-:W-:Y:S01]  /*1a1d0*/  ISETP.GE.U32.AND P3, PT, R55, 0x7f000001, PT ;  /* 0x7f0000013700780c */ /* 0x000fe20003f66070 */
[----:B------:R-:W-:Y:S01]  /*1a1e0*/  ISETP.GE.U32.AND P2, PT, R52, 0x7f000001, PT ;  /* 0x7f0000013400780c */ /* 0x000fe20003f46070 */
[----:B------:R-:W-:Y:S01]  /*1a1f0*/  ISETP.GE.U32.AND P0, PT, R4, 0x7f000001, PT ;  /* 0x7f0000010400780c */ /* 0x000fe20003f06070 */
[----:B------:R-:W-:-:S06]  /*1a200*/  @P1 IADD3 R44, PT, PT, R44, -0x7f000001, RZ ;  /* 0x80ffffff2c2c1810 */ /* 0x000fcc0007ffe0ff */
[----:B------:R-:W-:Y:S01]  /*1a210*/  @P5 IADD3 R42, PT, PT, R42, -0x7f000001, RZ ;  /* 0x80ffffff2a2a5810 */ /* 0x000fe20007ffe0ff */
[----:B------:R-:W-:Y:S01]  /*1a220*/  ISETP.GE.U32.AND P1, PT, R44, R37, PT ;  /* 0x000000252c00720c */ /* 0x000fe20003f26070 */
[----:B------:R-:W-:Y:S02]  /*1a230*/  @P6 IADD3 R7, PT, PT, R7, -0x7f000001, RZ ;  /* 0x80ffffff07076810 */ /* 0x000fe40007ffe0ff */
[----:B------:R-:W-:Y:S02]  /*1a240*/  @P4 IADD3 R41, PT, PT, R41, -0x7f000001, RZ ;  /* 0x80ffffff29294810 */ /* 0x000fe40007ffe0ff */
[----:B------:R-:W-:Y:S02]  /*1a250*/  @P3 IADD3 R55, PT, PT, R55, -0x7f000001, RZ ;  /* 0x80ffffff37373810 */ /* 0x000fe40007ffe0ff */
[----:B------:R-:W-:Y:S02]  /*1a260*/  @P2 IADD3 R52, PT, PT, R52, -0x7f000001, RZ ;  /* 0x80ffffff34342810 */ /* 0x000fe40007ffe0ff */
[----:B------:R-:W-:Y:S01]  /*1a270*/  @P0 IADD3 R4, PT, PT, R4, -0x7f000001, RZ ;  /* 0x80ffffff04040810 */ /* 0x000fe20007ffe0ff */
[----:B------:R-:W-:Y:S01]  /*1a280*/  ISETP.GE.U32.AND P0, PT, R42, R7, PT ;  /* 0x000000072a00720c */ /* 0x000fe20003f06070 */
[----:B------:R-:W-:Y:S01]  /*1a290*/  IADD3 R46, PT, PT, -R37, R44, RZ ;  /* 0x0000002c252e7210 */ /* 0x000fe20007ffe1ff */
[----:B------:R-:W-:-:S02]  /*1a2a0*/  ISETP.GE.U32.AND P2, PT, R41, R52, PT ;  /* 0x000000342900720c */ /* 0x000fc40003f46070 */
[----:B------:R-:W-:Y:S01]  /*1a2b0*/  ISETP.GE.U32.AND P3, PT, R55, R4, PT ;  /* 0x000000043700720c */ /* 0x000fe20003f66070 */
[----:B------:R-:W-:Y:S02]  /*1a2c0*/  IADD3 R44, PT, PT, -R7, R42, RZ ;  /* 0x0000002a072c7210 */ /* 0x000fe40007ffe1ff */
[----:B------:R-:W-:Y:S02]  /*1a2d0*/  @!P1 IADD3 R46, PT, PT, R46, 0x7f000001, RZ ;  /* 0x7f0000012e2e9810 */ /* 0x000fe40007ffe0ff */
[----:B------:R-:W-:Y:S02]  /*1a2e0*/  IADD3 R52, PT, PT, -R52, R41, RZ ;  /* 0x0000002934347210 */ /* 0x000fe40007ffe1ff */
[----:B------:R-:W-:Y:S01]  /*1a2f0*/  IADD3 R4, PT, PT, -R4, R55, RZ ;  /* 0x0000003704047210 */ /* 0x000fe20007ffe1ff */
[----:B--2---:R-:W-:Y:S01]  /*1a300*/  IMAD.WIDE.U32 R40, R47, R46, RZ ;  /* 0x0000002e2f287225 */ /* 0x004fe200078e00ff */
[----:B------:R-:W-:Y:S02]  /*1a310*/  @!P0 IADD3 R44, PT, PT, R44, 0x7f000001, RZ ;  /* 0x7f0000012c2c8810 */ /* 0x000fe40007ffe0ff */
[----:B------:R-:W-:-:S02]  /*1a320*/  @!P2 IADD3 R52, PT, PT, R52, 0x7f000001, RZ ;  /* 0x7f0000013434a810 */ /* 0x000fc40007ffe0ff */
[----:B------:R-:W-:Y:S01]  /*1a330*/  @!P3 IADD3 R4, PT, PT, R4, 0x7f000001, RZ ;  /* 0x7f0000010404b810 */ /* 0x000fe20007ffe0ff */
[----:B------:R-:W-:Y:S02]  /*1a340*/  IMAD R7, R40, 0x7effffff, RZ ;  /* 0x7effffff28077824 */ /* 0x000fe400078e02ff */
[----:B------:R-:W-:-:S04]  /*1a350*/  IMAD.WIDE.U32 R38, R47, R44, RZ ;  /* 0x0000002c2f267225 */ /* 0x000fc800078e00ff */
[----:B------:R-:W-:-:S04]  /*1a360*/  IMAD.HI.U32 R55, R7, 0x7f000001, R40 ;  /* 0x7f00000107377827 */ /* 0x000fc800078e0028 */
[----:B------:R-:W-:-:S04]  /*1a370*/  IMAD.WIDE.U32 R42, R47, R52, RZ ;  /* 0x000000342f2a7225 */ /* 0x000fc800078e00ff */
[----:B---3--:R-:W-:-:S04]  /*1a380*/  IMAD.WIDE.U32 R56, R45, R4, RZ ;  /* 0x000000042d387225 */ /* 0x008fc800078e00ff */
[----:B------:R-:W-:Y:S02]  /*1a390*/  IMAD R7, R38, 0x7effffff, RZ ;  /* 0x7effffff26077824 */ /* 0x000fe400078e02ff */
[----:B------:R-:W-:-:S04]  /*1a3a0*/  IMAD.WIDE.U32 R40, R47, R4, RZ ;  /* 0x000000042f287225 */ /* 0x000fc800078e00ff */
[----:B------:R-:W-:Y:S02]  /*1a3b0*/  IMAD R37, R42, 0x7effffff, RZ ;  /* 0x7effffff2a257824 */ /* 0x000fe400078e02ff */
[----:B------:R-:W-:Y:S02]  /*1a3c0*/  IMAD R49, R56, 0x7effffff, RZ ;  /* 0x7effffff38317824 */ /* 0x000fe400078e02ff */
[----:B------:R-:W-:-:S04]  /*1a3d0*/  IMAD.HI.U32 R47, R7, 0x7f000001, R38 ;  /* 0x7f000001072f7827 */ /* 0x000fc800078e0026 */
[----:B------:R-:W-:Y:S02]  /*1a3e0*/  IMAD R7, R40, 0x7effffff, RZ ;  /* 0x7effffff28077824 */ /* 0x000fe400078e02ff */
[----:B------:R-:W-:-:S04]  /*1a3f0*/  IMAD.HI.U32 R58, R37, 0x7f000001, R42 ;  /* 0x7f000001253a7827 */ /* 0x000fc800078e002a */
[----:B------:R-:W-:-:S04]  /*1a400*/  IMAD.HI.U32 R57, R49, 0x7f000001, R56 ;  /* 0x7f00000131397827 */ /* 0x000fc800078e0038 */
[----:B------:R-:W-:Y:S01]  /*1a410*/  IMAD.HI.U32 R49, R7, 0x7f000001, R40 ;  /* 0x7f00000107317827 */ /* 0x000fe200078e0028 */
[----:B------:R-:W-:-:S03]  /*1a420*/  ISETP.GE.U32.AND P2, PT, R58, 0x7f000001, PT ;  /* 0x7f0000013a00780c */ /* 0x000fc60003f46070 */
[----:B------:R-:W-:Y:S01]  /*1a430*/  IMAD.WIDE.U32 R38, R45, R44, RZ ;  /* 0x0000002c2d267225 */ /* 0x000fe200078e00ff */
[----:B------:R-:W-:Y:S01]  /*1a440*/  ISETP.GE.U32.AND P3, PT, R49, 0x7f000001, PT ;  /* 0x7f0000013100780c */ /* 0x000fe20003f66070 */
[----:B------:R-:W-:Y:S02]  /*1a450*/  ISETP.GE.U32.AND P4, PT, R47, 0x7f000001, PT ;  /* 0x7f0000012f00780c */ /* 0x000fe40003f86070 */
[----:B------:R-:W-:Y:S01]  /*1a460*/  IMAD.WIDE.U32 R42, R45, R46, RZ ;  /* 0x0000002e2d2a7225 */ /* 0x000fe200078e00ff */
[----:B------:R-:W-:-:S03]  /*1a470*/  ISETP.GE.U32.AND P0, PT, R55, 0x7f000001, PT ;  /* 0x7f0000013700780c */ /* 0x000fc60003f06070 */
[----:B------:R-:W-:Y:S02]  /*1a480*/  IMAD R7, R38, 0x7effffff, RZ ;  /* 0x7effffff26077824 */ /* 0x000fe400078e02ff */
[----:B------:R-:W-:-:S04]  /*1a490*/  IMAD.WIDE.U32 R40, R45, R52, RZ ;  /* 0x000000342d287225 */ /* 0x000fc800078e00ff */
[----:B------:R-:W-:Y:S02]  /*1a4a0*/  IMAD R37, R42, 0x7effffff, RZ ;  /* 0x7effffff2a257824 */ /* 0x000fe400078e02ff */
[----:B------:R-:W-:Y:S01]  /*1a4b0*/  IMAD.HI.U32 R56, R7, 0x7f000001, R38 ;  /* 0x7f00000107387827 */ /* 0x000fe200078e0026 */
[----:B------:R-:W-:-:S03]  /*1a4c0*/  @P2 IADD3 R58, PT, PT, R58, -0x7f000001, RZ ;  /* 0x80ffffff3a3a2810 */ /* 0x000fc60007ffe0ff */
[----:B------:R-:W-:Y:S01]  /*1a4d0*/  IMAD R7, R40, 0x7effffff, RZ ;  /* 0x7effffff28077824 */ /* 0x000fe200078e02ff */
[----:B------:R-:W-:Y:S01]  /*1a4e0*/  @P3 IADD3 R49, PT, PT, R49, -0x7f000001, RZ ;  /* 0x80ffffff31313810 */ /* 0x000fe20007ffe0ff */
[----:B------:R-:W-:Y:S01]  /*1a4f0*/  IMAD.HI.U32 R45, R37, 0x7f000001, R42 ;  /* 0x7f000001252d7827 */ /* 0x000fe200078e002a */
[----:B------:R-:W-:-:S03]  /*1a500*/  ISETP.GE.U32.AND P1, PT, R57, 0x7f000001, PT ;  /* 0x7f0000013900780c */ /* 0x000fc60003f26070 */
[----:B------:R-:W-:Y:S01]  /*1a510*/  IMAD.HI.U32 R40, R7, 0x7f000001, R40 ;  /* 0x7f00000107287827 */ /* 0x000fe200078e0028 */
[----:B------:R-:W-:Y:S01]  /*1a520*/  ISETP.GE.U32.AND P2, PT, R45, 0x7f000001, PT ;  /* 0x7f0000012d00780c */ /* 0x000fe20003f46070 */
[----:B------:R-:W-:Y:S01]  /*1a530*/  @P4 IADD3 R47, PT, PT, R47, -0x7f000001, RZ ;  /* 0x80ffffff2f2f4810 */ /* 0x000fe20007ffe0ff */
[----:B------:R-:W-:Y:S01]  /*1a540*/  ISETP.GE.U32.AND P6, PT, R58, 0x7f000001, PT ;  /* 0x7f0000013a00780c */ /* 0x000fe20003fc6070 */
[----:B------:R-:W-:Y:S01]  /*1a550*/  ISETP.GE.U32.AND P4, PT, R49, 0x7f000001, PT ;  /* 0x7f0000013100780c */ /* 0x000fe20003f86070 */
[----:B------:R-:W-:Y:S01]  /*1a560*/  ISETP.GE.U32.AND P5, PT, R40, 0x7f000001, PT ;  /* 0x7f0000012800780c */ /* 0x000fe20003fa6070 */
[----:B------:R-:W-:Y:S01]  /*1a570*/  @P0 IADD3 R55, PT, PT, R55, -0x7f000001, RZ ;  /* 0x80ffffff37370810 */ /* 0x000fe20007ffe0ff */
[----:B------:R-:W-:Y:S01]  /*1a580*/  ISETP.GE.U32.AND P0, PT, R56, 0x7f000001, PT ;  /* 0x7f0000013800780c */ /* 0x000fe20003f06070 */
[----:B----4-:R-:W-:Y:S02]  /*1a590*/  IMAD.WIDE.U32 R42, R48, R4, RZ ;  /* 0x00000004302a7225 */ /* 0x010fe400078e00ff */
[----:B------:R-:W-:-:S02]  /*1a5a0*/  @P1 IADD3 R57, PT, PT, R57, -0x7f000001, RZ ;  /* 0x80ffffff39391810 */ /* 0x000fc40007ffe0ff */
[----:B------:R-:W-:Y:S01]  /*1a5b0*/  IMAD R37, R42, 0x7effffff, RZ ;  /* 0x7effffff2a257824 */ /* 0x000fe200078e02ff */
[----:B------:R-:W-:Y:S01]  /*1a5c0*/  ISETP.GE.U32.AND P1, PT, R55, 0x7f000001, PT ;  /* 0x7f0000013700780c */ /* 0x000fe20003f26070 */
[----:B------:R-:W-:Y:S02]  /*1a5d0*/  @P2 IADD3 R45, PT, PT, R45, -0x7f000001, RZ ;  /* 0x80ffffff2d2d2810 */ /* 0x000fe40007ffe0ff */
[----:B------:R-:W-:Y:S01]  /*1a5e0*/  IMAD.HI.U32 R61, R37, 0x7f000001, R42 ;  /* 0x7f000001253d7827 */ /* 0x000fe200078e002a */
[----:B------:R-:W-:Y:S02]  /*1a5f0*/  @P6 IADD3 R58, PT, PT, R58, -0x7f000001, RZ ;  /* 0x80ffffff3a3a6810 */ /* 0x000fe40007ffe0ff */
[----:B------:R-:W-:Y:S02]  /*1a600*/  @P5 IADD3 R40, PT, PT, R40, -0x7f000001, RZ ;  /* 0x80ffffff28285810 */ /* 0x000fe40007ffe0ff */
[----:B------:R-:W-:Y:S02]  /*1a610*/  @P4 IADD3 R49, PT, PT, R49, -0x7f000001, RZ ;  /* 0x80ffffff31314810 */ /* 0x000fe40007ffe0ff */
[----:B------:R-:W-:Y:S01]  /*1a620*/  @P0 IADD3 R56, PT, PT, R56, -0x7f000001, RZ ;  /* 0x80ffffff38380810 */ /* 0x000fe20007ffe0ff */
[----:B------:R-:W-:Y:S01]  /*1a630*/  ISETP.GE.U32.AND P0, PT, R61, 0x7f000001, PT ;  /* 0x7f0000013d00780c */ /* 0x000fe20003f06070 */
[----:B------:R-:W-:Y:S01]  /*1a640*/  IADD3 R37, PT, PT, R58, R45, RZ ;  /* 0x0000002d3a257210 */ /* 0x000fe20007ffe0ff */
[----:B------:R-:W-:Y:S01]  /*1a650*/  IMAD.WIDE.U32 R38, R57, 0x5fffffa, RZ ;  /* 0x05fffffa39267825 */ /* 0x000fe200078e00ff */
[----:B------:R-:W-:-:S03]  /*1a660*/  IADD3 R45, PT, PT, R49, R40, RZ ;  /* 0x00000028312d7210 */ /* 0x000fc60007ffe0ff */
[----:B------:R-:W-:Y:S01]  /*1a670*/  IMAD.WIDE.U32 R40, R48, R52, RZ ;  /* 0x0000003430287225 */ /* 0x000fe200078e00ff */
[----:B------:R-:W-:-:S03]  /*1a680*/  @P1 IADD3 R55, PT, PT, R55, -0x7f000001, RZ ;  /* 0x80ffffff37371810 */ /* 0x000fc60007ffe0ff */
[----:B------:R-:W-:Y:S02]  /*1a690*/  IMAD R7, R57, 0x6, RZ ;  /* 0x0000000639077824 */ /* 0x000fe400078e02ff */
[----:B------:R-:W-:Y:S02]  /*1a6a0*/  IMAD R59, R40, 0x7effffff, RZ ;  /* 0x7effffff283b7824 */ /* 0x000fe400078e02ff */
[----:B------:R-:W-:Y:S01]  /*1a6b0*/  IMAD.HI.U32 R60, R7, 0x7f000001, R38 ;  /* 0x7f000001073c7827 */ /* 0x000fe200078e0026 */
[----:B------:R-:W-:-:S03]  /*1a6c0*/  IADD3 R7, PT, PT, R55, R56, RZ ;  /* 0x0000003837077210 */ /* 0x000fc60007ffe0ff */
[----:B------:R-:W-:Y:S01]  /*1a6d0*/  IMAD.WIDE.U32 R38, R48, R44, RZ ;  /* 0x0000002c30267225 */ /* 0x000fe200078e00ff */
[----:B------:R-:W-:-:S03]  /*1a6e0*/  @P0 IADD3 R61, PT, PT, R61, -0x7f000001, RZ ;  /* 0x80ffffff3d3d0810 */ /* 0x000fc60007ffe0ff */
[----:B------:R-:W-:Y:S01]  /*1a6f0*/  IMAD.HI.U32 R59, R59, 0x7f000001, R40 ;  /* 0x7f0000013b3b7827 */ /* 0x000fe200078e0028 */
[----:B------:R-:W-:-:S03]  /*1a700*/  ISETP.GE.U32.AND P3, PT, R47, 0x7f000001, PT ;  /* 0x7f0000012f00780c */ /* 0x000fc60003f66070 */
[----:B------:R-:W-:Y:S01]  /*1a710*/  IMAD.WIDE.U32 R48, R48, R46, RZ ;  /* 0x0000002e30307225 */ /* 0x000fe200078e00ff */
[----:B------:R-:W-:-:S03]  /*1a720*/  ISETP.GE.U32.AND P0, PT, R59, 0x7f000001, PT ;  /* 0x7f0000013b00780c */ /* 0x000fc60003f06070 */
[----:B------:R-:W-:Y:S01]  /*1a730*/  IMAD R55, R38, 0x7effffff, RZ ;  /* 0x7effffff26377824 */ /* 0x000fe200078e02ff */
[----:B------:R-:W-:Y:S01]  /*1a740*/  ISETP.GE.U32.AND P1, PT, R60, 0x7f000001, PT ;  /* 0x7f0000013c00780c */ /* 0x000fe20003f26070 */
[----:B------:R-:W-:Y:S02]  /*1a750*/  IMAD R57, R48, 0x7effffff, RZ ;  /* 0x7effffff30397824 */ /* 0x000fe400078e02ff */
[----:B------:R-:W-:-:S04]  /*1a760*/  IMAD.HI.U32 R56, R55, 0x7f000001, R38 ;  /* 0x7f00000137387827 */ /* 0x000fc800078e0026 */
[----:B------:R-:W-:-:S04]  /*1a770*/  IMAD.WIDE.U32 R42, R61, 0x5fffffa, RZ ;  /* 0x05fffffa3d2a7825 */ /* 0x000fc800078e00ff */
[----:B------:R-:W-:-:S04]  /*1a780*/  IMAD.WIDE.U32 R38, R53, R46, RZ ;  /* 0x0000002e35267225 */ /* 0x000fc800078e00ff */
[----:B------:R-:W-:Y:S02]  /*1a790*/  IMAD R61, R61, 0x6, RZ ;  /* 0x000000063d3d7824 */ /* 0x000fe400078e02ff */
[----:B------:R-:W-:Y:S01]  /*1a7a0*/  IMAD.HI.U32 R48, R57, 0x7f000001, R48 ;  /* 0x7f00000139307827 */ /* 0x000fe200078e0030 */
[----:B------:R-:W-:-:S03]  /*1a7b0*/  ISETP.GE.U32.AND P4, PT, R56, 0x7f000001, PT ;  /* 0x7f0000013800780c */ /* 0x000fc60003f86070 */
[----:B------:R-:W-:Y:S02]  /*1a7c0*/  IMAD R49, R38, 0x7effffff, RZ ;  /* 0x7effffff26317824 */ /* 0x000fe400078e02ff */
[----:B------:R-:W-:-:S04]  /*1a7d0*/  IMAD.HI.U32 R58, R61, 0x7f000001, R42 ;  /* 0x7f0000013d3a7827 */ /* 0x000fc800078e002a */
[----:B------:R-:W-:-:S04]  /*1a7e0*/  IMAD.WIDE.U32 R40, R53, R52, RZ ;  /* 0x0000003435287225 */ /* 0x000fc800078e00ff */
[----:B------:R-:W-:Y:S01]  /*1a7f0*/  IMAD.WIDE.U32 R42, R53, R4, RZ ;  /* 0x00000004352a7225 */ /* 0x000fe200078e00ff */
[----:B------:R-:W-:-:S03]  /*1a800*/  @P3 IADD3 R47, PT, PT, R47, -0x7f000001, RZ ;  /* 0x80ffffff2f2f3810 */ /* 0x000fc60007ffe0ff */
[----:B------:R-:W-:Y:S01]  /*1a810*/  IMAD.HI.U32 R46, R49, 0x7f000001, R38 ;  /* 0x7f000001312e7827 */ /* 0x000fe200078e0026 */
[----:B------:R-:W-:Y:S02]  /*1a820*/  @P0 IADD3 R59, PT, PT, R59, -0x7f000001, RZ ;  /* 0x80ffffff3b3b0810 */ /* 0x000fe40007ffe0ff */
[----:B------:R-:W-:Y:S01]  /*1a830*/  @P1 IADD3 R60, PT, PT, R60, -0x7f000001, RZ ;  /* 0x80ffffff3c3c1810 */ /* 0x000fe20007ffe0ff */
[----:B------:R-:W-:Y:S01]  /*1a840*/  IMAD R55, R40, 0x7effffff, RZ ;  /* 0x7effffff28377824 */ /* 0x000fe200078e02ff */
[----:B------:R-:W-:Y:S01]  /*1a850*/  ISETP.GE.U32.AND P5, PT, R48, 0x7f000001, PT ;  /* 0x7f0000013000780c */ /* 0x000fe20003fa6070 */
[----:B------:R-:W-:Y:S01]  /*1a860*/  IMAD R57, R42, 0x7effffff, RZ ;  /* 0x7effffff2a397824 */ /* 0x000fe200078e02ff */
[----:B------:R-:W-:Y:S01]  /*1a870*/  ISETP.GE.U32.AND P3, PT, R45, 0x7f000001, PT ;  /* 0x7f0000012d00780c */ /* 0x000fe20003f66070 */
[----:B------:R-:W-:Y:S01]  /*1a880*/  ISETP.GE.U32.AND P2, PT, R37, 0x7f000001, PT ;  /* 0x7f0000012500780c */ /* 0x000fe20003f46070 */
[----:B------:R-:W-:Y:S01]  /*1a890*/  ISETP.GE.U32.AND P1, PT, R46, 0x7f000001, PT ;  /* 0x7f0000012e00780c */ /* 0x000fe20003f26070 */
[----:B------:R-:W-:-:S04]  /*1a8a0*/  IMAD.HI.U32 R55, R55, 0x7f000001, R40 ;  /* 0x7f00000137377827 */ /* 0x000fc800078e0028 */
[----:B------:R-:W-:Y:S01]  /*1a8b0*/  IMAD.HI.U32 R42, R57, 0x7f000001, R42 ;  /* 0x7f000001392a7827 */ /* 0x000fe200078e002a */
[----:B------:R-:W-:-:S03]  /*1a8c0*/  ISETP.GE.U32.AND P0, PT, R55, 0x7f000001, PT ;  /* 0x7f0000013700780c */ /* 0x000fc60003f06070 */
[C---:B------:R-:W-:Y:S01]  /*1a8d0*/  IMAD.WIDE.U32 R38, R59.reuse, 0x5fffffa, RZ ;  /* 0x05fffffa3b267825 */ /* 0x040fe200078e00ff */
[----:B------:R-:W-:Y:S01]  /*1a8e0*/  @P4 IADD3 R56, PT, PT, R56, -0x7f000001, RZ ;  /* 0x80ffffff38384810 */ /* 0x000fe20007ffe0ff */
[----:B------:R-:W-:Y:S02]  /*1a8f0*/  ISETP.GE.U32.AND P4, PT, R42, 0x7f000001, PT ;  /* 0x7f0000012a00780c */ /* 0x000fe40003f86070 */
[----:B------:R-:W-:Y:S01]  /*1a900*/  IMAD R43, R59, 0x6, RZ ;  /* 0x000000063b2b7824 */ /* 0x000fe200078e02ff */
[----:B------:R-:W-:Y:S01]  /*1a910*/  IADD3 R47, PT, PT, R47, R60, RZ ;  /* 0x0000003c2f2f7210 */ /* 0x000fe20007ffe0ff */
[----:B------:R-:W-:Y:S01]  /*1a920*/  IMAD.WIDE.U32 R40, R53, R44, RZ ;  /* 0x0000002c35287225 */ /* 0x000fe200078e00ff */
[----:B------:R-:W-:-:S03]  /*1a930*/  @P5 IADD3 R48, PT, PT, R48, -0x7f000001, RZ ;  /* 0x80ffffff30305810 */ /* 0x000fc60007ffe0ff */
[----:B------:R-:W-:Y:S01]  /*1a940*/  IMAD.HI.U32 R4, R43, 0x7f000001, R38 ;  /* 0x7f0000012b047827 */ /* 0x000fe200078e0026 */
[----:B------:R-:W-:Y:S02]  /*1a950*/  @P3 IADD3 R45, PT, PT, R45, -0x7f000001, RZ ;  /* 0x80ffffff2d2d3810 */ /* 0x000fe40007ffe0ff */
[----:B------:R-:W-:Y:S02]  /*1a960*/  @P2 IADD3 R37, PT, PT, R37, -0x7f000001, RZ ;  /* 0x80ffffff25252810 */ /* 0x000fe40007ffe0ff */
[----:B------:R-:W-:Y:S01]  /*1a970*/  @P1 IADD3 R46, PT, PT, R46, -0x7f000001, RZ ;  /* 0x80ffffff2e2e1810 */ /* 0x000fe20007ffe0ff */
[----:B------:R-:W-:Y:S01]  /*1a980*/  IMAD R39, R40, 0x7effffff, RZ ;  /* 0x7effffff28277824 */ /* 0x000fe200078e02ff */
[----:B------:R-:W-:Y:S01]  /*1a990*/  ISETP.GE.U32.AND P3, PT, R58, 0x7f000001, PT ;  /* 0x7f0000013a00780c */ /* 0x000fe20003f66070 */
[----:B------:R-:W-:Y:S01]  /*1a9a0*/  ISETP.GE.U32.AND P2, PT, R7, 0x7f000001, PT ;  /* 0x7f0000010700780c */ /* 0x000fe20003f46070 */
[----:B------:R-:W-:Y:S01]  /*1a9b0*/  ISETP.GE.U32.AND P5, PT, R4, 0x7f000001, PT ;  /* 0x7f0000010400780c */ /* 0x000fe20003fa6070 */
[----:B------:R-:W-:Y:S01]  /*1a9c0*/  ISETP.GE.U32.AND P1, PT, R47, 0x7f000001, PT ;  /* 0x7f0000012f00780c */ /* 0x000fe20003f26070 */
[----:B------:R-:W-:Y:S01]  /*1a9d0*/  IADD3 R45, PT, PT, R45, R48, RZ ;  /* 0x000000302d2d7210 */ /* 0x000fe20007ffe0ff */
[----:B------:R-:W-:Y:S01]  /*1a9e0*/  IMAD.HI.U32 R48, R39, 0x7f000001, R40 ;  /* 0x7f00000127307827 */ /* 0x000fe200078e0028 */
[----:B------:R-:W-:-:S02]  /*1a9f0*/  @P0 IADD3 R55, PT, PT, R55, -0x7f000001, RZ ;  /* 0x80ffffff37370810 */ /* 0x000fc40007ffe0ff */
[----:B------:R-:W-:Y:S02]  /*1aa00*/  @P4 IADD3 R42, PT, PT, R42, -0x7f000001, RZ ;  /* 0x80ffffff2a2a4810 */ /* 0x000fe40007ffe0ff */
[----:B------:R-:W-:Y:S01]  /*1aa10*/  ISETP.GE.U32.AND P0, PT, R48, 0x7f000001, PT ;  /* 0x7f0000013000780c */ /* 0x000fe20003f06070 */
[C---:B------:R-:W-:Y:S02]  /*1aa20*/  IMAD R53, R55.reuse, 0x6, RZ ;  /* 0x0000000637357824 */ /* 0x040fe400078e02ff */
[----:B------:R-:W-:Y:S01]  /*1aa30*/  IMAD.WIDE.U32 R40, R55, 0x5fffffa, RZ ;  /* 0x05fffffa37287825 */ /* 0x000fe200078e00ff */
[----:B------:R-:W-:Y:S02]  /*1aa40*/  @P3 IADD3 R58, PT, PT, R58, -0x7f000001, RZ ;  /* 0x80ffffff3a3a3810 */ /* 0x000fe40007ffe0ff */
[----:B------:R-:W-:Y:S01]  /*1aa50*/  @P2 IADD3 R7, PT, PT, R7, -0x7f000001, RZ ;  /* 0x80ffffff07072810 */ /* 0x000fe20007ffe0ff */
[----:B------:R-:W-:Y:S01]  /*1aa60*/  IMAD R55, R42, 0x6, RZ ;  /* 0x000000062a377824 */ /* 0x000fe200078e02ff */
[----:B------:R-:W-:Y:S01]  /*1aa70*/  @P5 IADD3 R4, PT, PT, R4, -0x7f000001, RZ ;  /* 0x80ffffff04045810 */ /* 0x000fe20007ffe0ff */
[----:B------:R-:W-:Y:S01]  /*1aa80*/  IMAD.WIDE.U32 R38, R46, 0x5fffffa, RZ ;  /* 0x05fffffa2e267825 */ /* 0x000fe200078e00ff */
[----:B------:R-:W-:-:S03]  /*1aa90*/  @P1 IADD3 R47, PT, PT, R47, -0x7f000001, RZ ;  /* 0x80ffffff2f2f1810 */ /* 0x000fc60007ffe0ff */
[----:B------:R-:W-:-:S04]  /*1aaa0*/  IMAD.WIDE.U32 R42, R42, 0x5fffffa, RZ ;  /* 0x05fffffa2a2a7825 */ /* 0x000fc800078e00ff */
[----:B------:R-:W-:Y:S01]  /*1aab0*/  IMAD R49, R46, 0x6, RZ ;  /* 0x000000062e317824 */ /* 0x000fe200078e02ff */
[----:B------:R-:W-:Y:S02]  /*1aac0*/  IADD3 R37, PT, PT, R37, R56, RZ ;  /* 0x0000003825257210 */ /* 0x000fe40007ffe0ff */
[----:B------:R-:W-:Y:S01]  /*1aad0*/  IADD3 R7, PT, PT, R7, R58, RZ ;  /* 0x0000003a07077210 */ /* 0x000fe20007ffe0ff */
[----:B------:R-:W-:Y:S01]  /*1aae0*/  IMAD.HI.U32 R40, R53, 0x7f000001, R40 ;  /* 0x7f00000135287827 */ /* 0x000fe200078e0028 */
[----:B------:R-:W-:-:S03]  /*1aaf0*/  IADD3 R47, PT, PT, R47, R4, RZ ;  /* 0x000000042f2f7210 */ /* 0x000fc60007ffe0ff */
[----:B------:R-:W-:-:S04]  /*1ab00*/  IMAD.HI.U32 R38, R49, 0x7f000001, R38 ;  /* 0x7f00000131267827 */ /* 0x000fc800078e0026 */
[----:B------:R-:W-:Y:S01]  /*1ab10*/  IMAD.HI.U32 R42, R55, 0x7f000001, R42 ;  /* 0x7f000001372a7827 */ /* 0x000fe200078e002a */
[----:B------:R-:W-:Y:S01]  /*1ab20*/  @P0 IADD3 R48, PT, PT, R48, -0x7f000001, RZ ;  /* 0x80ffffff30300810 */ /* 0x000fe20007ffe0ff */
[----:B------:R-:W-:Y:S01]  /*1ab30*/  ISETP.GE.U32.AND P4, PT, R38, 0x7f000001, PT ;  /* 0x7f0000012600780c */ /* 0x000fe20003f86070 */
[----:B------:R-:W-:Y:S01]  /*1ab40*/  ISETP.GE.U32.AND P5, PT, R40, 0x7f000001, PT ;  /* 0x7f0000012800780c */ /* 0x000fe20003fa6070 */
[----:B------:R-:W-:Y:S01]  /*1ab50*/  ISETP.GE.U32.AND P2, PT, R47, 0x7f000001, PT ;  /* 0x7f0000012f00780c */ /* 0x000fe20003f46070 */
[----:B------:R-:W-:Y:S01]  /*1ab60*/  ISETP.GE.U32.AND P6, PT, R42, 0x7f000001, PT ;  /* 0x7f0000012a00780c */ /* 0x000fe20003fc6070 */
[----:B------:R-:W-:Y:S01]  /*1ab70*/  ISETP.GE.U32.AND P3, PT, R7, 0x7f000001, PT ;  /* 0x7f0000010700780c */ /* 0x000fe20003f66070 */
[----:B------:R-:W-:Y:S01]  /*1ab80*/  ISETP.GE.U32.AND P0, PT, R37, 0x7f000001, PT ;  /* 0x7f0000012500780c */ /* 0x000fe20003f06070 */
[----:B------:R-:W-:-:S07]  /*1ab90*/  ISETP.GE.U32.AND P1, PT, R45, 0x7f000001, PT ;  /* 0x7f0000012d00780c */ /* 0x000fce0003f26070 */
[----:B------:R-:W-:Y:S02]  /*1aba0*/  @P4 IADD3 R38, PT, PT, R38, -0x7f000001, RZ ;  /* 0x80ffffff26264810 */ /* 0x000fe40007ffe0ff */
[----:B------:R-:W-:Y:S02]  /*1abb0*/  @P5 IADD3 R40, PT, PT, R40, -0x7f000001, RZ ;  /* 0x80ffffff28285810 */ /* 0x000fe40007ffe0ff */
[----:B------:R-:W-:Y:S02]  /*1abc0*/  @P2 IADD3 R47, PT, PT, R47, -0x7f000001, RZ ;  /* 0x80ffffff2f2f2810 */ /* 0x000fe40007ffe0ff */
[----:B------:R-:W-:Y:S02]  /*1abd0*/  @P6 IADD3 R42, PT, PT, R42, -0x7f000001, RZ ;  /* 0x80ffffff2a2a6810 */ /* 0x000fe40007ffe0ff */
[----:B------:R-:W-:Y:S02]  /*1abe0*/  @P3 IADD3 R7, PT, PT, R7, -0x7f000001, RZ ;  /* 0x80ffffff07073810 */ /* 0x000fe40007ffe0ff */
[----:B------:R-:W-:-:S02]  /*1abf0*/  @P0 IADD3 R37, PT, PT, R37, -0x7f000001, RZ ;  /* 0x80ffffff25250810 */ /* 0x000fc40007ffe0ff */
[----:B------:R-:W-:Y:S02]  /*1ac00*/  @P1 IADD3 R45, PT, PT, R45, -0x7f000001, RZ ;  /* 0x80ffffff2d2d1810 */ /* 0x000fe40007ffe0ff */
[----:B------:R-:W-:Y:S02]  /*1ac10*/  IADD3 R47, PT, PT, R47, R38, RZ ;  /* 0x000000262f2f7210 */ /* 0x000fe40007ffe0ff */
[----:B------:R-:W-:Y:S02]  /*1ac20*/  IADD3 R44, PT, PT, R7, R40, RZ ;  /* 0x00000028072c7210 */ /* 0x000fe40007ffe0ff */
[----:B------:R-:W-:Y:S02]  /*1ac30*/  IADD3 R37, PT, PT, R37, R42, RZ ;  /* 0x0000002a25257210 */ /* 0x000fe40007ffe0ff */
[----:B------:R-:W-:Y:S01]  /*1ac40*/  IADD3 R48, PT, PT, R45, R48, RZ ;  /* 0x000000302d307210 */ /* 0x000fe20007ffe0ff */
[----:B------:R-:W-:Y:S01]  /*1ac50*/  ISETP.GE.U32.AND P1, PT, R47, 0x7f000001, PT ;  /* 0x7f0000012f00780c */ /* 0x000fe20003f26070 */
[----:B------:R-:W-:Y:S01]  /*1ac60*/  ISETP.GE.U32.AND P2, PT, R44, 0x7f000001, PT ;  /* 0x7f0000012c00780c */ /* 0x000fe20003f46070 */
[----:B------:R-:W-:-:S02]  /*1ac70*/  ISETP.GE.U32.AND P3, PT, R37, 0x7f000001, PT ;  /* 0x7f0000012500780c */ /* 0x000fc40003f66070 */
        /* <DEDUP_REMOVED lines=24> */
[----:B------:R-:W-:Y:S04]  /*1ae00*/  STL [R1+0x11c], R48 ;  /* 0x00011c3001007387 */ /* 0x000fe80000100800 */
[----:B------:R-:W2:Y:S04]  /*1ae10*/  LD.E R40, desc[UR10][R50.64+0x220] ;  /* 0x0002200a32287980 */ /* 0x000ea8000c101900 */
[----:B------:R-:W1:Y:S04]  /*1ae20*/  LD.E R41, desc[UR10][R50.64+0x224] ;  /* 0x0002240a32297980 */ /* 0x000e68000c101900 */
[----:B------:R-:W3:Y:S04]  /*1ae30*/  LD.E R42, desc[UR10][R50.64+0x228] ;  /* 0x0002280a322a7980 */ /* 0x000ee8000c101900 */
[----:B------:R4:W3:Y:S04]  /*1ae40*/  LD.E R38, desc[UR10][R50.64+0x22c] ;  /* 0x00022c0a32267980 */ /* 0x0008e8000c101900 */
[----:B------:R-:W3:Y:S04]  /*1ae50*/  LDL R37, [R1+0x110] ;  /* 0x0001100001257983 */ /* 0x000ee80000100800 */
[----:B------:R-:W3:Y:S04]  /*1ae60*/  LDL R35, [R1+0x114] ;  /* 0x0001140001237983 */ /* 0x000ee80000100800 */
[----:B------:R-:W3:Y:S04]  /*1ae70*/  LDL R7, [R1+0x118] ;  /* 0x0001180001077983 */ /* 0x000ee80000100800 */
[----:B------:R-:W3:Y:S04]  /*1ae80*/  LDL R6, [R1+0x11c] ;  /* 0x00011c0001067983 */ /* 0x000ee80000100800 */
[----:B0-----:R-:W3:Y:S01]  /*1ae90*/  LDL.64 R4, [R1+0x100] ;  /* 0x0001000001047983 */ /* 0x001ee20000100a00 */
[----:B------:R-:W-:-:S02]  /*1aea0*/  IADD3 R39, PT, PT, R30, R17, RZ ;  /* 0x000000111e277210 */ /* 0x000fc40007ffe0ff */
[----:B------:R-:W-:-:S03]  /*1aeb0*/  IADD3 R33, PT, PT, R33, R25, RZ ;  /* 0x0000001921217210 */ /* 0x000fc60007ffe0ff */
[----:B------:R-:W-:Y:S01]  /*1aec0*/  ISETP.GE.U32.AND P1, PT, R39, 0x7f000001, PT ;  /* 0x7f0000012700780c */ /* 0x000fe20003f26070 */
[----:B------:R-:W-:Y:S01]  /*1aed0*/  IADD3 R30, PT, PT, R19, R9, RZ ;  /* 0x00000009131e7210 */ /* 0x000fe20007ffe0ff */
[----:B------:R-:W-:-:S04]  /*1aee0*/  ISETP.GE.U32.AND P3, PT, R33, 0x7f000001, PT ;  /* 0x7f0000012100780c */ /* 0x000fc80003f66070 */
[----:B------:R-:W-:-:S07]  /*1aef0*/  ISETP.GE.U32.AND P0, PT, R30, 0x7f000001, PT ;  /* 0x7f0000011e00780c */ /* 0x000fce0003f06070 */
[----:B------:R-:W-:Y:S02]  /*1af00*/  @P1 IADD3 R39, PT, PT, R39, -0x7f000001, RZ ;  /* 0x80ffffff27271810 */ /* 0x000fe40007ffe0ff */
[----:B------:R-:W-:Y:S02]  /*1af10*/  IADD3 R34, PT, PT, R34, R27, RZ ;  /* 0x0000001b22227210 */ /* 0x000fe40007ffe0ff */
[----:B------:R-:W-:Y:S02]  /*1af20*/  @P3 IADD3 R33, PT, PT, R33, -0x7f000001, RZ ;  /* 0x80ffffff21213810 */ /* 0x000fe40007ffe0ff */
[----:B------:R-:W-:Y:S02]  /*1af30*/  IADD3 R36, PT, PT, R36, R39, RZ ;  /* 0x0000002724247210 */ /* 0x000fe40007ffe0ff */
[----:B------:R-:W-:Y:S02]  /*1af40*/  @P0 IADD3 R30, PT, PT, R30, -0x7f000001, RZ ;  /* 0x80ffffff1e1e0810 */ /* 0x000fe40007ffe0ff */
[----:B------:R-:W-:Y:S01]  /*1af50*/  IADD3 R33, PT, PT, R32, R33, RZ ;  /* 0x0000002120217210 */ /* 0x000fe20007ffe0ff */
[----:B------:R-:W-:Y:S01]  /*1af60*/  ISETP.GE.U32.AND P1, PT, R36, 0x7f000001, PT ;  /* 0x7f0000012400780c */ /* 0x000fe20003f26070 */
[----:B------:R-:W-:Y:S01]  /*1af70*/  ISETP.GE.U32.AND P2, PT, R34, 0x7f000001, PT ;  /* 0x7f0000012200780c */ /* 0x000fe20003f46070 */
[----:B------:R-:W-:-:S02]  /*1af80*/  IADD3 R31, PT, PT, R31, R30, RZ ;  /* 0x0000001e1f1f7210 */ /* 0x000fc40007ffe0ff */
[----:B------:R-:W-:-:S03]  /*1af90*/  ISETP.GE.U32.AND P3, PT, R33, 0x7f000001, PT ;  /* 0x7f0000012100780c */ /* 0x000fc60003f66070 */
[----:B------:R-:W-:-:S06]  /*1afa0*/  ISETP.GE.U32.AND P0, PT, R31, 0x7f000001, PT ;  /* 0x7f0000011f00780c */ /* 0x000fcc0003f06070 */
[----:B------:R-:W-:Y:S02]  /*1afb0*/  @P1 IADD3 R36, PT, PT, R36, -0x7f000001, RZ ;  /* 0x80ffffff24241810 */ /* 0x000fe40007ffe0ff */
[----:B------:R-:W-:Y:S02]  /*1afc0*/  @P2 IADD3 R34, PT, PT, R34, -0x7f000001, RZ ;  /* 0x80ffffff22222810 */ /* 0x000fe40007ffe0ff */
[----:B------:R-:W-:Y:S01]  /*1afd0*/  @P3 IADD3 R33, PT, PT, R33, -0x7f000001, RZ ;  /* 0x80ffffff21213810 */ /* 0x000fe20007ffe0ff */
[----:B------:R-:W-:Y:S01]  /*1afe0*/  ISETP.GE.U32.AND P1, PT, R11, R36, PT ;  /* 0x000000240b00720c */ /* 0x000fe20003f26070 */
[----:B------:R-:W-:Y:S02]  /*1aff0*/  IADD3 R29, PT, PT, R29, R34, RZ ;  /* 0x000000221d1d7210 */ /* 0x000fe40007ffe0ff */
[----:B------:R-:W-:Y:S01]  /*1b000*/  @P0 IADD3 R31, PT, PT, R31, -0x7f000001, RZ ;  /* 0x80ffffff1f1f0810 */ /* 0x000fe20007ffe0ff */
[----:B------:R-:W-:Y:S01]  /*1b010*/  ISETP.GE.U32.AND P3, PT, R12, R33, PT ;  /* 0x000000210c00720c */ /* 0x000fe20003f66070 */
[----:B------:R-:W-:Y:S01]  /*1b020*/  IADD3 R39, PT, PT, R11, -R36, RZ ;  /* 0x800000240b277210 */ /* 0x000fe20007ffe0ff */
[----:B------:R-:W-:-:S02]  /*1b030*/  ISETP.GE.U32.AND P2, PT, R29, 0x7f000001, PT ;  /* 0x7f0000011d00780c */ /* 0x000fc40003f46070 */
[----:B------:R-:W-:Y:S01]  /*1b040*/  ISETP.GE.U32.AND P0, PT, R10, R31, PT ;  /* 0x0000001f0a00720c */ /* 0x000fe20003f06070 */
[----:B------:R-:W-:Y:S02]  /*1b050*/  IADD3 R45, PT, PT, R12, -R33, RZ ;  /* 0x800000210c2d7210 */ /* 0x000fe40007ffe0ff */
[----:B------:R-:W-:Y:S02]  /*1b060*/  IADD3 R19, PT, PT, R10, -R31, RZ ;  /* 0x8000001f0a137210 */ /* 0x000fe40007ffe0ff */
[----:B------:R-:W-:-:S04]  /*1b070*/  @!P1 IADD3 R39, PT, PT, R39, 0x7f000001, RZ ;  /* 0x7f00000127279810 */ /* 0x000fc80007ffe0ff */
[----:B------:R-:W-:Y:S01]  /*1b080*/  @!P3 IADD3 R45, PT, PT, R45, 0x7f000001, RZ ;  /* 0x7f0000012d2db810 */ /* 0x000fe20007ffe0ff */
[-C--:B------:R-:W-:Y:S01]  /*1b090*/  IMAD.WIDE.U32 R30, R39, R2.reuse, RZ ;  /* 0x00000002271e7225 */ /* 0x080fe200078e00ff */
[----:B------:R-:W-:Y:S02]  /*1b0a0*/  @P2 IADD3 R29, PT, PT, R29, -0x7f000001, RZ ;  /* 0x80ffffff1d1d2810 */ /* 0x000fe40007ffe0ff */
[----:B------:R-:W-:Y:S01]  /*1b0b0*/  @!P0 IADD3 R19, PT, PT, R19, 0x7f000001, RZ ;  /* 0x7f00000113138810 */ /* 0x000fe20007ffe0ff */
[----:B------:R-:W-:Y:S02]  /*1b0c0*/  IMAD R39, R30, 0x7effffff, RZ ;  /* 0x7effffff1e277824 */ /* 0x000fe400078e02ff */
[----:B------:R-:W-:Y:S01]  /*1b0d0*/  IMAD.WIDE.U32 R44, R45, R2, RZ ;  /* 0x000000022d2c7225 */ /* 0x000fe200078e00ff */
[----:B------:R-:W-:-:S03]  /*1b0e0*/  ISETP.GE.U32.AND P2, PT, R8, R29, PT ;  /* 0x0000001d0800720c */ /* 0x000fc60003f46070 */
[----:B------:R-:W-:-:S04]  /*1b0f0*/  IMAD.HI.U32 R53, R39, 0x7f000001, R30 ;  /* 0x7f00000127357827 */ /* 0x000fc800078e001e */
[----:B------:R-:W-:-:S04]  /*1b100*/  IMAD.WIDE.U32 R30, R19, R2, RZ ;  /* 0x00000002131e7225 */ /* 0x000fc800078e00ff */
[----:B------:R-:W-:Y:S02]  /*1b110*/  IMAD R39, R44, 0x7effffff, RZ ;  /* 0x7effffff2c277824 */ /* 0x000fe400078e02ff */
[----:B------:R-:W-:Y:S01]  /*1b120*/  IMAD R19, R30, 0x7effffff, RZ ;  /* 0x7effffff1e137824 */ /* 0x000fe200078e02ff */
[----:B------:R-:W-:Y:S01]  /*1b130*/  IADD3 R29, PT, PT, R8, -R29, RZ ;  /* 0x8000001d081d7210 */ /* 0x000fe20007ffe0ff */
[----:B------:R-:W-:Y:S01]  /*1b140*/  IMAD.HI.U32 R57, R39, 0x7f000001, R44 ;  /* 0x7f00000127397827 */ /* 0x000fe200078e002c */
[----:B------:R-:W-:-:S03]  /*1b150*/  ISETP.GE.U32.AND P1, PT, R53, 0x7f000001, PT ;  /* 0x7f0000013500780c */ /* 0x000fc60003f26070 */
[----:B----4-:R-:W-:Y:S01]  /*1b160*/  IMAD.HI.U32 R51, R19, 0x7f000001, R30 ;  /* 0x7f00000113337827 */ /* 0x010fe200078e001e */
[----:B------:R-:W-:Y:S01]  /*1b170*/  ISETP.GE.U32.AND P3, PT, R57, 0x7f000001, PT ;  /* 0x7f0000013900780c */ /* 0x000fe20003f66070 */
[----:B------:R-:W-:-:S03]  /*1b180*/  @!P2 IADD3 R29, PT, PT, R29, 0x7f000001, RZ ;  /* 0x7f0000011d1da810 */ /* 0x000fc60007ffe0ff */
[----:B------:R-:W-:Y:S02]  /*1b190*/  ISETP.GE.U32.AND P0, PT, R51, 0x7f000001, PT ;  /* 0x7f0000013300780c */ /* 0x000fe40003f06070 */
[----:B------:R-:W-:-:S03]  /*1b1a0*/  IMAD.WIDE.U32 R32, R29, R2, RZ ;  /* 0x000000021d207225 */ /* 0x000fc600078e00ff */
[----:B------:R-:W-:Y:S01]  /*1b1b0*/  @P1 IADD3 R53, PT, PT, R53, -0x7f000001, RZ ;  /* 0x80ffffff35351810 */ /* 0x000fe20007ffe0ff */
[----:B------:R-:W-:-:S03]  /*1b1c0*/  IMAD R29, R32, 0x7effffff, RZ ;  /* 0x7effffff201d7824 */ /* 0x000fc600078e02ff */
[----:B------:R-:W-:Y:S01]  /*1b1d0*/  @P3 IADD3 R57, PT, PT, R57, -0x7f000001, RZ ;  /* 0x80ffffff39393810 */ /* 0x000fe20007ffe0ff */
[----:B------:R-:W-:-:S03]  /*1b1e0*/  IMAD.HI.U32 R55, R29, 0x7f000001, R32 ;  /* 0x7f0000011d377827 */ /* 0x000fc600078e0020 */
[----:B------:R-:W-:Y:S02]  /*1b1f0*/  @P0 IADD3 R51, PT, PT, R51, -0x7f000001, RZ ;  /* 0x80ffffff33330810 */ /* 0x000fe40007ffe0ff */
[----:B------:R-:W-:-:S13]  /*1b200*/  ISETP.GE.U32.AND P2, PT, R55, 0x7f000001, PT ;  /* 0x7f0000013700780c */ /* 0x000fda0003f46070 */
[----:B------:R-:W-:Y:S01]  /*1b210*/  @P2 IADD3 R55, PT, PT, R55, -0x7f000001, RZ ;  /* 0x80ffffff37372810 */ /* 0x000fe20007ffe0ff */
[----:B--2---:R-:W-:-:S04]  /*1b220*/  IMAD.WIDE.U32 R32, R40, R53, RZ ;  /* 0x0000003528207225 */ /* 0x004fc800078e00ff */
[----:B-1----:R-:W-:-:S04]  /*1b230*/  IMAD.WIDE.U32 R46, R41, R57, RZ ;  /* 0x00000039292e7225 */ /* 0x002fc800078e00ff */
[----:B------:R-:W-:Y:S02]  /*1b240*/  IMAD R19, R32, 0x7effffff, RZ ;  /* 0x7effffff20137824 */ /* 0x000fe400078e02ff */
[----:B------:R-:W-:-:S04]  /*1b250*/  IMAD.WIDE.U32 R30, R40, R51, RZ ;  /* 0x00000033281e7225 */ /* 0x000fc800078e00ff */
[----:B------:R-:W-:Y:S02]  /*1b260*/  IMAD R39, R46, 0x7effffff, RZ ;  /* 0x7effffff2e277824 */ /* 0x000fe400078e02ff */
[----:B------:R-:W-:-:S04]  /*1b270*/  IMAD.HI.U32 R2, R19, 0x7f000001, R32 ;  /* 0x7f00000113027827 */ /* 0x000fc800078e0020 */
[----:B------:R-:W-:Y:S02]  /*1b280*/  IMAD R19, R30, 0x7effffff, RZ ;  /* 0x7effffff1e137824 */ /* 0x000fe400078e02ff */
[----:B------:R-:W-:Y:S01]  /*1b290*/  IMAD.WIDE.U32 R32, R40, R57, RZ ;  /* 0x0000003928207225 */ /* 0x000fe200078e00ff */
[----:B------:R-:W-:-:S03]  /*1b2a0*/  ISETP.GE.U32.AND P0, PT, R2, 0x7f000001, PT ;  /* 0x7f0000010200780c */ /* 0x000fc60003f06070 */
[----:B------:R-:W-:-:S04]  /*1b2b0*/  IMAD.HI.U32 R46, R39, 0x7f000001, R46 ;  /* 0x7f000001272e7827 */ /* 0x000fc800078e002e */
[----:B------:R-:W-:Y:S01]  /*1b2c0*/  IMAD.HI.U32 R34, R19, 0x7f000001, R30 ;  /* 0x7f00000113227827 */ /* 0x000fe200078e001e */
[----:B------:R-:W-:-:S03]  /*1b2d0*/  ISETP.GE.U32.AND P1, PT, R46, 0x7f000001, PT ;  /* 0x7f0000012e00780c */ /* 0x000fc60003f26070 */
[----:B------:R-:W-:-:S04]  /*1b2e0*/  IMAD R19, R32, 0x7effffff, RZ ;  /* 0x7effffff20137824 */ /* 0x000fc800078e02ff */
[----:B------:R-:W-:-:S04]  /*1b2f0*/  IMAD.HI.U32 R39, R19, 0x7f000001, R32 ;  /* 0x7f00000113277827 */ /* 0x000fc800078e0020 */
[----:B------:R-:W-:Y:S01]  /*1b300*/  IMAD.WIDE.U32 R30, R41, R51, RZ ;  /* 0x00000033291e7225 */ /* 0x000fe200078e00ff */
[----:B------:R-:W-:Y:S01]  /*1b310*/  ISETP.GE.U32.AND P3, PT, R39, 0x7f000001, PT ;  /* 0x7f0000012700780c */ /* 0x000fe20003f66070 */
[----:B------:R-:W-:Y:S02]  /*1b320*/  @P0 IADD3 R2, PT, PT, R2, -0x7f000001, RZ ;  /* 0x80ffffff02020810 */ /* 0x000fe40007ffe0ff */
[----:B------:R-:W-:Y:S01]  /*1b330*/  IMAD.WIDE.U32 R44, R40, R55, RZ ;  /* 0x00000037282c7225 */ /* 0x000fe200078e00ff */
[----:B------:R-:W-:-:S03]  /*1b340*/  ISETP.GE.U32.AND P4, PT, R34, 0x7f000001, PT ;  /* 0x7f0000012200780c */ /* 0x000fc60003f86070 */
[----:B------:R-:W-:Y:S02]  /*1b350*/  IMAD R19, R30, 0x7effffff, RZ ;  /* 0x7effffff1e137824 */ /* 0x000fe400078e02ff */
[----:B------:R-:W-:Y:S01]  /*1b360*/  IMAD.WIDE.U32 R32, R41, R55, RZ ;  /* 0x0000003729207225 */ /* 0x000fe200078e00ff */
[----:B------:R-:W-:-:S03]  /*1b370*/  @P1 IADD3 R46, PT, PT, R46, -0x7f000001, RZ ;  /* 0x80ffffff2e2e1810 */ /* 0x000fc60007ffe0ff */
[----:B------:R-:W-:Y:S01]  /*1b380*/  IMAD R29, R44, 0x7effffff, RZ ;  /* 0x7effffff2c1d7824 */ /* 0x000fe200078e02ff */
[----:B------:R-:W-:Y:S01]  /*1b390*/  ISETP.GE.U32.AND P1, PT, R2, 0x7f000001, PT ;  /* 0x7f0000010200780c */ /* 0x000fe20003f26070 */
[----:B------:R-:W-:-:S04]  /*1b3a0*/  IMAD.HI.U32 R43, R19, 0x7f000001, R30 ;  /* 0x7f000001132b7827 */ /* 0x000fc800078e001e */
[----:B------:R-:W-:Y:S02]  /*1b3b0*/  IMAD R19, R32, 0x7effffff, RZ ;  /* 0x7effffff20137824 */ /* 0x000fe400078e02ff */
[----:B------:R-:W-:Y:S01]  /*1b3c0*/  IMAD.HI.U32 R36, R29, 0x7f000001, R44 ;  /* 0x7f0000011d247827 */ /* 0x000fe200078e002c */
[----:B------:R-:W-:-:S03]  /*1b3d0*/  @P3 IADD3 R39, PT, PT, R39, -0x7f000001, RZ ;  /* 0x80ffffff27273810 */ /* 0x000fc60007ffe0ff */
[----:B------:R-:W-:Y:S01]  /*1b3e0*/  IMAD.WIDE.U32 R30, R46, 0x5fffffa, RZ ;  /* 0x05fffffa2e1e7825 */ /* 0x000fe200078e00ff */
[----:B------:R-:W-:-:S03]  /*1b3f0*/  ISETP.GE.U32.AND P2, PT, R36, 0x7f000001, PT ;  /* 0x7f0000012400780c */ /* 0x000fc60003f46070 */
[----:B------:R-:W-:-:S04]  /*1b400*/  IMAD.HI.U32 R32, R19, 0x7f000001, R32 ;  /* 0x7f00000113207827 */ /* 0x000fc800078e0020 */
[----:B------:R-:W-:Y:S01]  /*1b410*/  IMAD R19, R46, 0x6, RZ ;  /* 0x000000062e137824 */ /* 0x000fe200078e02ff */
[----:B------:R-:W-:Y:S01]  /*1b420*/  @P4 IADD3 R34, PT, PT, R34, -0x7f000001, RZ ;  /* 0x80ffffff22224810 */ /* 0x000fe20007ffe0ff */
[----:B------:R-:W-:Y:S01]  /*1b430*/  IMAD.WIDE.U32 R44, R41, R53, RZ ;  /* 0x00000035292c7225 */ /* 0x000fe200078e00ff */
[----:B------:R-:W-:Y:S01]  /*1b440*/  ISETP.GE.U32.AND P5, PT, R32, 0x7f000001, PT ;  /* 0x7f0000012000780c */ /* 0x000fe20003fa6070 */
[----:B------:R-:W-:Y:S02]  /*1b450*/  ISETP.GE.U32.AND P4, PT, R39, 0x7f000001, PT ;  /* 0x7f0000012700780c */ /* 0x000fe40003f86070 */
[----:B------:R-:W-:Y:S01]  /*1b460*/  IMAD.HI.U32 R47, R19, 0x7f000001, R30 ;  /* 0x7f000001132f7827 */ /* 0x000fe200078e001e */
[----:B------:R-:W-:Y:S01]  /*1b470*/  ISETP.GE.U32.AND P0, PT, R43, 0x7f000001, PT ;  /* 0x7f0000012b00780c */ /* 0x000fe20003f06070 */
[----:B------:R-:W-:Y:S01]  /*1b480*/  @P1 IADD3 R2, PT, PT, R2, -0x7f000001, RZ ;  /* 0x80ffffff02021810 */ /* 0x000fe20007ffe0ff */
[----:B------:R-:W-:Y:S01]  /*1b490*/  ISETP.GE.U32.AND P3, PT, R34, 0x7f000001, PT ;  /* 0x7f0000012200780c */ /* 0x000fe20003f66070 */
[----:B------:R-:W-:Y:S01]  /*1b4a0*/  IMAD R29, R44, 0x7effffff, RZ ;  /* 0x7effffff2c1d7824 */ /* 0x000fe200078e02ff */
[----:B------:R-:W-:Y:S01]  /*1b4b0*/  ISETP.GE.U32.AND P1, PT, R47, 0x7f000001, PT ;  /* 0x7f0000012f00780c */ /* 0x000fe20003f26070 */
[----:B---3--:R-:W-:Y:S01]  /*1b4c0*/  IMAD.WIDE.U32 R40, R42, R57, RZ ;  /* 0x000000392a287225 */ /* 0x008fe200078e00ff */
[----:B------:R-:W-:-:S03]  /*1b4d0*/  @P2 IADD3 R36, PT, PT, R36, -0x7f000001, RZ ;  /* 0x80ffffff24242810 */ /* 0x000fc60007ffe0ff */
[----:B------:R-:W-:-:S04]  /*1b4e0*/  IMAD.HI.U32 R45, R29, 0x7f000001, R44 ;  /* 0x7f0000011d2d7827 */ /* 0x000fc800078e002c */
[----:B------:R-:W-:Y:S01]  /*1b4f0*/  IMAD R29, R40, 0x7effffff, RZ ;  /* 0x7effffff281d7824 */ /* 0x000fe200078e02ff */
[----:B------:R-:W-:Y:S02]  /*1b500*/  @P5 IADD3 R32, PT, PT, R32, -0x7f000001, RZ ;  /* 0x80ffffff20205810 */ /* 0x000fe40007ffe0ff */
[----:B------:R-:W-:Y:S01]  /*1b510*/  @P4 IADD3 R39, PT, PT, R39, -0x7f000001, RZ ;  /* 0x80ffffff27274810 */ /* 0x000fe20007ffe0ff */
[----:B------:R-:W-:Y:S01]  /*1b520*/  IMAD.HI.U32 R49, R29, 0x7f000001, R40 ;  /* 0x7f0000011d317827 */ /* 0x000fe200078e0028 */
[----:B------:R-:W-:Y:S01]  /*1b530*/  ISETP.GE.U32.AND P2, PT, R45, 0x7f000001, PT ;  /* 0x7f0000012d00780c */ /* 0x000fe20003f46070 */
[----:B------:R-:W-:Y:S01]  /*1b540*/  ISETP.GE.U32.AND P6, PT, R36, 0x7f000001, PT ;  /* 0x7f0000012400780c */ /* 0x000fe20003fc6070 */
[----:B------:R-:W-:Y:S02]  /*1b550*/  @P0 IADD3 R43, PT, PT, R43, -0x7f000001, RZ ;  /* 0x80ffffff2b2b0810 */ /* 0x000fe40007ffe0ff */
[----:B------:R-:W-:Y:S01]  /*1b560*/  @P3 IADD3 R34, PT, PT, R34, -0x7f000001, RZ ;  /* 0x80ffffff22223810 */ /* 0x000fe20007ffe0ff */
[----:B------:R-:W-:Y:S01]  /*1b570*/  ISETP.GE.U32.AND P0, PT, R49, 0x7f000001, PT ;  /* 0x7f0000013100780c */ /* 0x000fe20003f06070 */
[----:B------:R-:W-:-:S02]  /*1b580*/  @P1 IADD3 R47, PT, PT, R47, -0x7f000001, RZ ;  /* 0x80ffffff2f2f1810 */ /* 0x000fc40007ffe0ff */
[----:B------:R-:W-:Y:S01]  /*1b590*/  IADD3 R29, PT, PT, R39, R32, RZ ;  /* 0x00000020271d7210 */ /* 0x000fe20007ffe0ff */
[----:B------:R-:W-:Y:S01]  /*1b5a0*/  IMAD.WIDE.U32 R32, R42, R55, RZ ;  /* 0x000000372a207225 */ /* 0x000fe200078e00ff */
[----:B------:R-:W-:-:S03]  /*1b5b0*/  IADD3 R34, PT, PT, R34, R47, RZ ;  /* 0x0000002f22227210 */ /* 0x000fc60007ffe0ff */
[----:B------:R-:W-:Y:S02]  /*1b5c0*/  IMAD R47, R32, 0x7effffff, RZ ;  /* 0x7effffff202f7824 */ /* 0x000fe400078e02ff */
[----:B------:R-:W-:Y:S01]  /*1b5d0*/  IMAD.WIDE.U32 R30, R42, R51, RZ ;  /* 0x000000332a1e7225 */ /* 0x000fe200078e00ff */
[----:B------:R-:W-:Y:S02]  /*1b5e0*/  @P2 IADD3 R45, PT, PT, R45, -0x7f000001, RZ ;  /* 0x80ffffff2d2d2810 */ /* 0x000fe40007ffe0ff */
[----:B------:R-:W-:Y:S01]  /*1b5f0*/  @P6 IADD3 R36, PT, PT, R36, -0x7f000001, RZ ;  /* 0x80ffffff24246810 */ /* 0x000fe20007ffe0ff */
[----:B------:R-:W-:Y:S01]  /*1b600*/  IMAD.HI.U32 R47, R47, 0x7f000001, R32 ;  /* 0x7f0000012f2f7827 */ /* 0x000fe200078e0020 */
[----:B------:R-:W-:-:S03]  /*1b610*/  @P0 IADD3 R49, PT, PT, R49, -0x7f000001, RZ ;  /* 0x80ffffff31310810 */ /* 0x000fc60007ffe0ff */
[----:B------:R-:W-:Y:S01]  /*1b620*/  IMAD R39, R30, 0x7effffff, RZ ;  /* 0x7effffff1e277824 */ /* 0x000fe200078e02ff */
[----:B------:R-:W-:Y:S01]  /*1b630*/  IADD3 R19, PT, PT, R36, R45, RZ ;  /* 0x0000002d24137210 */ /* 0x000fe20007ffe0ff */
[----:B------:R-:W-:Y:S01]  /*1b640*/  ISETP.GE.U32.AND P0, PT, R47, 0x7f000001, PT ;  /* 0x7f0000012f00780c */ /* 0x000fe20003f06070 */
[----:B------:R-:W-:Y:S01]  /*1b650*/  IADD3 R2, PT, PT, R2, R43, RZ ;  /* 0x0000002b02027210 */ /* 0x000fe20007ffe0ff */
[----:B------:R-:W-:-:S04]  /*1b660*/  IMAD.HI.U32 R36, R39, 0x7f000001, R30 ;  /* 0x7f00000127247827 */ /* 0x000fc800078e001e */
[----:B------:R-:W-:-:S04]  /*1b670*/  IMAD.WIDE.U32 R42, R42, R53, RZ ;  /* 0x000000352a2a7225 */ /* 0x000fc800078e00ff */
[----:B------:R-:W-:-:S04]  /*1b680*/  IMAD.WIDE.U32 R30, R38, R53, RZ ;  /* 0x00000035261e7225 */ /* 0x000fc800078e00ff */
[----:B------:R-:W-:-:S04]  /*1b690*/  IMAD.WIDE.U32 R40, R49, 0x5fffffa, RZ ;  /* 0x05fffffa31287825 */ /* 0x000fc800078e00ff */
[----:B------:R-:W-:Y:S02]  /*1b6a0*/  IMAD R49, R49, 0x6, RZ ;  /* 0x0000000631317824 */ /* 0x000fe400078e02ff */
[----:B------:R-:W-:Y:S02]  /*1b6b0*/  IMAD R45, R42, 0x7effffff, RZ ;  /* 0x7effffff2a2d7824 */ /* 0x000fe400078e02ff */
[----:B------:R-:W-:Y:S01]  /*1b6c0*/  IMAD R39, R30, 0x7effffff, RZ ;  /* 0x7effffff1e277824 */ /* 0x000fe200078e02ff */
[----:B------:R-:W-:Y:S01]  /*1b6d0*/  ISETP.GE.U32.AND P4, PT, R36, 0x7f000001, PT ;  /* 0x7f0000012400780c */ /* 0x000fe20003f86070 */
[----:B------:R-:W-:-:S04]  /*1b6e0*/  IMAD.HI.U32 R49, R49, 0x7f000001, R40 ;  /* 0x7f00000131317827 */ /* 0x000fc800078e0028 */
[----:B------:R-:W-:Y:S01]  /*1b6f0*/  IMAD.WIDE.U32 R32, R38, R55, RZ ;  /* 0x0000003726207225 */ /* 0x000fe200078e00ff */
[----:B------:R-:W-:-:S03]  /*1b700*/  @P0 IADD3 R47, PT, PT, R47, -0x7f000001, RZ ;  /* 0x80ffffff2f2f0810 */ /* 0x000fc60007ffe0ff */
[----:B------:R-:W-:-:S04]  /*1b710*/  IMAD.HI.U32 R42, R45, 0x7f000001, R42 ;  /* 0x7f0000012d2a7827 */ /* 0x000fc800078e002a */
[----:B------:R-:W-:-:S04]  /*1b720*/  IMAD.WIDE.U32 R40, R38, R57, RZ ;  /* 0x0000003926287225 */ /* 0x000fc800078e00ff */
[----:B------:R-:W-:Y:S01]  /*1b730*/  IMAD.HI.U32 R44, R39, 0x7f000001, R30 ;  /* 0x7f000001272c7827 */ /* 0x000fe200078e001e */
[----:B------:R-:W-:Y:S01]  /*1b740*/  ISETP.GE.U32.AND P2, PT, R19, 0x7f000001, PT ;  /* 0x7f0000011300780c */ /* 0x000fe20003f46070 */
[----:B------:R-:W-:Y:S02]  /*1b750*/  ISETP.GE.U32.AND P5, PT, R42, 0x7f000001, PT ;  /* 0x7f0000012a00780c */ /* 0x000fe40003fa6070 */
[----:B------:R-:W-:Y:S01]  /*1b760*/  IMAD R43, R32, 0x7effffff, RZ ;  /* 0x7effffff202b7824 */ /* 0x000fe200078e02ff */
[----:B------:R-:W-:Y:S01]  /*1b770*/  ISETP.GE.U32.AND P3, PT, R29, 0x7f000001, PT ;  /* 0x7f0000011d00780c */ /* 0x000fe20003f66070 */
[----:B------:R-:W-:Y:S01]  /*1b780*/  IMAD R45, R40, 0x7effffff, RZ ;  /* 0x7effffff282d7824 */ /* 0x000fe200078e02ff */
[----:B------:R-:W-:Y:S01]  /*1b790*/  ISETP.GE.U32.AND P1, PT, R44, 0x7f000001, PT ;  /* 0x7f0000012c00780c */ /* 0x000fe20003f26070 */
[----:B------:R-:W-:-:S04]  /*1b7a0*/  IMAD.HI.U32 R32, R43, 0x7f000001, R32 ;  /* 0x7f0000012b207827 */ /* 0x000fc800078e0020 */
[----:B------:R-:W-:-:S04]  /*1b7b0*/  IMAD.HI.U32 R46, R45, 0x7f000001, R40 ;  /* 0x7f0000012d2e7827 */ /* 0x000fc800078e0028 */
[C---:B------:R-:W-:Y:S01]  /*1b7c0*/  IMAD.WIDE.U32 R30, R47.reuse, 0x5fffffa, RZ ;  /* 0x05fffffa2f1e7825 */ /* 0x040fe200078e00ff */
[----:B------:R-:W-:Y:S01]  /*1b7d0*/  ISETP.GE.U32.AND P0, PT, R32, 0x7f000001, PT ;  /* 0x7f0000012000780c */ /* 0x000fe20003f06070 */
[----:B------:R-:W-:Y:S02]  /*1b7e0*/  @P4 IADD3 R36, PT, PT, R36, -0x7f000001, RZ ;  /* 0x80ffffff24244810 */ /* 0x000fe40007ffe0ff */
[----:B------:R-:W-:Y:S01]  /*1b7f0*/  IMAD R33, R47, 0x6, RZ ;  /* 0x000000062f217824 */ /* 0x000fe200078e02ff */
[----:B------:R-:W-:Y:S01]  /*1b800*/  ISETP.GE.U32.AND P4, PT, R46, 0x7f000001, PT ;  /* 0x7f0000012e00780c */ /* 0x000fe20003f86070 */
[----:B------:R-:W-:-:S04]  /*1b810*/  IMAD.WIDE.U32 R38, R38, R51, RZ ;  /* 0x0000003326267225 */ /* 0x000fc800078e00ff */
[----:B------:R-:W-:Y:S01]  /*1b820*/  IMAD.HI.U32 R47, R33, 0x7f000001, R30 ;  /* 0x7f000001212f7827 */ /* 0x000fe200078e001e */
[----:B------:R-:W-:Y:S02]  /*1b830*/  @P2 IADD3 R19, PT, PT, R19, -0x7f000001, RZ ;  /* 0x80ffffff13132810 */ /* 0x000fe40007ffe0ff */
        /* <DEDUP_REMOVED lines=8> */
[----:B------:R-:W-:Y:S01]  /*1b8c0*/  IMAD.HI.U32 R40, R31, 0x7f000001, R38 ;  /* 0x7f0000011f287827 */ /* 0x000fe200078e0026 */
[----:B------:R-:W-:-:S02]  /*1b8d0*/  @P0 IADD3 R32, PT, PT, R32, -0x7f000001, RZ ;  /* 0x80ffffff20200810 */ /* 0x000fc40007ffe0ff */
[----:B------:R-:W-:Y:S02]  /*1b8e0*/  @P4 IADD3 R46, PT, PT, R46, -0x7f000001, RZ ;  /* 0x80ffffff2e2e4810 */ /* 0x000fe40007ffe0ff */
[----:B------:R-:W-:Y:S01]  /*1b8f0*/  ISETP.GE.U32.AND P0, PT, R40, 0x7f000001, PT ;  /* 0x7f0000012800780c */ /* 0x000fe20003f06070 */
[----:B------:R-:W-:Y:S02]  /*1b900*/  IMAD R43, R32, 0x6, RZ ;  /* 0x00000006202b7824 */ /* 0x000fe400078e02ff */
[----:B------:R-:W-:Y:S01]  /*1b910*/  IMAD.WIDE.U32 R30, R44, 0x5fffffa, RZ ;  /* 0x05fffffa2c1e7825 */ /* 0x000fe200078e00ff */
[----:B------:R-:W-:Y:S02]  /*1b920*/  @P3 IADD3 R49, PT, PT, R49, -0x7f000001, RZ ;  /* 0x80ffffff31313810 */ /* 0x000fe40007ffe0ff */
[----:B------:R-:W-:Y:S02]  /*1b930*/  @P2 IADD3 R2, PT, PT, R2, -0x7f000001, RZ ;  /* 0x80ffffff02022810 */ /* 0x000fe40007ffe0ff */
[----:B------:R-:W-:Y:S01]  /*1b940*/  @P5 IADD3 R47, PT, PT, R47, -0x7f000001, RZ ;  /* 0x80ffffff2f2f5810 */ /* 0x000fe20007ffe0ff */
[----:B------:R-:W-:Y:S01]  /*1b950*/  IMAD.WIDE.U32 R32, R32, 0x5fffffa, RZ ;  /* 0x05fffffa20207825 */ /* 0x000fe200078e00ff */
[----:B------:R-:W-:-:S03]  /*1b960*/  @P1 IADD3 R34, PT, PT, R34, -0x7f000001, RZ ;  /* 0x80ffffff22221810 */ /* 0x000fc60007ffe0ff */
[----:B------:R-:W-:-:S04]  /*1b970*/  IMAD.WIDE.U32 R38, R46, 0x5fffffa, RZ ;  /* 0x05fffffa2e267825 */ /* 0x000fc800078e00ff */
[----:B------:R-:W-:Y:S02]  /*1b980*/  IMAD R41, R44, 0x6, RZ ;  /* 0x000000062c297824 */ /* 0x000fe400078e02ff */
[----:B------:R-:W-:Y:S01]  /*1b990*/  IMAD R45, R46, 0x6, RZ ;  /* 0x000000062e2d7824 */ /* 0x000fe200078e02ff */
[----:B------:R-:W-:Y:S02]  /*1b9a0*/  IADD3 R19, PT, PT, R19, R36, RZ ;  /* 0x0000002413137210 */ /* 0x000fe40007ffe0ff */
        /* <DEDUP_REMOVED lines=52> */
[----:B------:R1:W-:Y:S04]  /*1bcf0*/  STL [R1+0x11c], R6 ;  /* 0x00011c0601007387 */ /* 0x0003e80000100800 */
[----:B------:R-:W2:Y:S04]  /*1bd00*/  LD.E R32, desc[UR10][R4.64+0x230] ;  /* 0x0002300a04207980 */ /* 0x000ea8000c101900 */
[----:B------:R-:W3:Y:S04]  /*1bd10*/  LD.E R33, desc[UR10][R4.64+0x234] ;  /* 0x0002340a04217980 */ /* 0x000ee8000c101900 */
[----:B------:R-:W4:Y:S04]  /*1bd20*/  LD.E R34, desc[UR10][R4.64+0x238] ;  /* 0x0002380a04227980 */ /* 0x000f28000c101900 */
[----:B------:R0:W3:Y:S04]  /*1bd30*/  LD.E R31, desc[UR10][R4.64+0x23c] ;  /* 0x00023c0a041f7980 */ /* 0x0000e8000c101900 */
[----:B------:R-:W3:Y:S04]  /*1bd40*/  LDL R30, [R1+0x110] ;  /* 0x00011000011e7983 */ /* 0x000ee80000100800 */
[----:B------:R-:W3:Y:S04]  /*1bd50*/  LDL R29, [R1+0x114] ;  /* 0x00011400011d7983 */ /* 0x000ee80000100800 */
[----:B------:R-:W4:Y:S04]  /*1bd60*/  LDL R19, [R1+0x118] ;  /* 0x0001180001137983 */ /* 0x000f280000100800 */
[----:B0-----:R-:W4:Y:S04]  /*1bd70*/  LDL R2, [R1+0x11c] ;  /* 0x00011c0001027983 */ /* 0x001f280000100800 */
[----:B-1----:R-:W4:Y:S01]  /*1bd80*/  LDL.64 R6, [R1+0x100] ;  /* 0x0001000001067983 */ /* 0x002f220000100a00 */
[----:B------:R-:W-:-:S05]  /*1bd90*/  IADD3 R17, PT, PT, R18, R17, RZ ;  /* 0x0000001112117210 */ /* 0x000fca0007ffe0ff */
[----:B------:R-:W-:Y:S01]  /*1bda0*/  ISETP.GE.U32.AND P1, PT, R17, 0x7f000001, PT ;  /* 0x7f0000011100780c */ /* 0x000fe20003f26070 */
[----:B------:R-:W-:Y:S02]  /*1bdb0*/  IADD3 R9, PT, PT, R26, R9, RZ ;  /* 0x000000091a097210 */ /* 0x000fe40007ffe0ff */
[----:B------:R-:W-:Y:S02]  /*1bdc0*/  IADD3 R15, PT, PT, R15, R25, RZ ;  /* 0x000000190f0f7210 */ /* 0x000fe40007ffe0ff */
[----:B------:R-:W-:Y:S01]  /*1bdd0*/  IADD3 R27, PT, PT, R16, R27, RZ ;  /* 0x0000001b101b7210 */ /* 0x000fe20007ffe0ff */
[----:B------:R-:W-:Y:S02]  /*1bde0*/  ISETP.GE.U32.AND P0, PT, R9, 0x7f000001, PT ;  /* 0x7f0000010900780c */ /* 0x000fe40003f06070 */
[----:B------:R-:W-:Y:S02]  /*1bdf0*/  ISETP.GE.U32.AND P3, PT, R15, 0x7f000001, PT ;  /* 0x7f0000010f00780c */ /* 0x000fe40003f66070 */
[----:B------:R-:W-:-:S03]  /*1be00*/  ISETP.GE.U32.AND P2, PT, R27, 0x7f000001, PT ;  /* 0x7f0000011b00780c */ /* 0x000fc60003f46070 */
[----:B------:R-:W-:-:S04]  /*1be10*/  @P1 IADD3 R17, PT, PT, R17, -0x7f000001, RZ ;  /* 0x80ffffff11111810 */ /* 0x000fc80007ffe0ff */
[----:B------:R-:W-:Y:S02]  /*1be20*/  IADD3 R14, PT, PT, R14, R17, RZ ;  /* 0x000000110e0e7210 */ /* 0x000fe40007ffe0ff */
[----:B------:R-:W-:Y:S01]  /*1be30*/  @P0 IADD3 R9, PT, PT, R9, -0x7f000001, RZ ;  /* 0x80ffffff09090810 */ /* 0x000fe20007ffe0ff */
[----:B------:R-:W-:Y:S02]  /*1be40*/  ISETP.GE.U32.AND P0, PT, R24, R11, PT ;  /* 0x0000000b1800720c */ /* 0x000fe40003f06070 */
[----:B------:R-:W-:Y:S01]  /*1be50*/  ISETP.GE.U32.AND P6, PT, R14, 0x7f000001, PT ;  /* 0x7f0000010e00780c */ /* 0x000fe20003fc6070 */
[----:B------:R-:W-:Y:S02]  /*1be60*/  @P3 IADD3 R15, PT, PT, R15, -0x7f000001, RZ ;  /* 0x80ffffff0f0f3810 */ /* 0x000fe40007ffe0ff */
[----:B------:R-:W-:Y:S02]  /*1be70*/  IADD3 R9, PT, PT, R22, R9, RZ ;  /* 0x0000000916097210 */ /* 0x000fe40007ffe0ff */
[----:B------:R-:W-:-:S02]  /*1be80*/  @P2 IADD3 R27, PT, PT, R27, -0x7f000001, RZ ;  /* 0x80ffffff1b1b2810 */ /* 0x000fc40007ffe0ff */
[----:B------:R-:W-:Y:S02]  /*1be90*/  IADD3 R5, PT, PT, -R11, R24, RZ ;  /* 0x000000180b057210 */ /* 0x000fe40007ffe1ff */
[----:B------:R-:W-:Y:S01]  /*1bea0*/  IADD3 R15, PT, PT, R28, R15, RZ ;  /* 0x0000000f1c0f7210 */ /* 0x000fe20007ffe0ff */
[----:B------:R-:W-:Y:S01]  /*1beb0*/  ISETP.GE.U32.AND P1, PT, R23, R10, PT ;  /* 0x0000000a1700720c */ /* 0x000fe20003f26070 */
[----:B------:R-:W-:Y:S01]  /*1bec0*/  ISETP.GE.U32.AND P5, PT, R9, 0x7f000001, PT ;  /* 0x7f0000010900780c */ /* 0x000fe20003fa6070 */
[----:B------:R-:W-:Y:S01]  /*1bed0*/  IADD3 R20, PT, PT, R20, R27, RZ ;  /* 0x0000001b14147210 */ /* 0x000fe20007ffe0ff */
[----:B------:R-:W-:Y:S01]  /*1bee0*/  ISETP.GE.U32.AND P3, PT, R21, R12, PT ;  /* 0x0000000c1500720c */ /* 0x000fe20003f66070 */
[----:B------:R-:W-:Y:S02]  /*1bef0*/  @!P0 IADD3 R5, PT, PT, R5, 0x7f000001, RZ ;  /* 0x7f00000105058810 */ /* 0x000fe40007ffe0ff */
[----:B------:R-:W-:Y:S01]  /*1bf00*/  @P6 IADD3 R14, PT, PT, R14, -0x7f000001, RZ ;  /* 0x80ffffff0e0e6810 */ /* 0x000fe20007ffe0ff */
[----:B------:R-:W-:Y:S01]  /*1bf10*/  ISETP.GE.U32.AND P6, PT, R15, 0x7f000001, PT ;  /* 0x7f0000010f00780c */ /* 0x000fe20003fc6070 */
[----:B------:R-:W-:Y:S01]  /*1bf20*/  ISETP.GE.U32.AND P2, PT, R13, R8, PT ;  /* 0x000000080d00720c */ /* 0x000fe20003f46070 */
[----:B------:R-:W-:Y:S01]  /*1bf30*/  ISETP.GE.U32.AND P4, PT, R20, 0x7f000001, PT ;  /* 0x7f0000011400780c */ /* 0x000fe20003f86070 */
[----:B------:R-:W-:Y:S01]  /*1bf40*/  IADD3 R4, PT, PT, -R10, R23, RZ ;  /* 0x000000170a047210 */ /* 0x000fe20007ffe1ff */
[----:B------:R-:W-:Y:S01]  /*1bf50*/  ISETP.GE.U32.AND P0, PT, R5, R14, PT ;  /* 0x0000000e0500720c */ /* 0x000fe20003f06070 */
[----:B------:R-:W-:-:S02]  /*1bf60*/  IADD3 R16, PT, PT, -R12, R21, RZ ;  /* 0x000000150c107210 */ /* 0x000fc40007ffe1ff */
[----:B------:R-:W-:Y:S02]  /*1bf70*/  @P5 IADD3 R9, PT, PT, R9, -0x7f000001, RZ ;  /* 0x80ffffff09095810 */ /* 0x000fe40007ffe0ff */
[----:B------:R-:W-:Y:S02]  /*1bf80*/  @!P1 IADD3 R4, PT, PT, R4, 0x7f000001, RZ ;  /* 0x7f00000104049810 */ /* 0x000fe40007ffe0ff */
[----:B------:R-:W-:Y:S02]  /*1bf90*/  IADD3 R13, PT, PT, -R8, R13, RZ ;  /* 0x0000000d080d7210 */ /* 0x000fe40007ffe1ff */
[----:B------:R-:W-:Y:S02]  /*1bfa0*/  @!P3 IADD3 R16, PT, PT, R16, 0x7f000001, RZ ;  /* 0x7f0000011010b810 */ /* 0x000fe40007ffe0ff */
[----:B------:R-:W-:Y:S02]  /*1bfb0*/  IADD3 R5, PT, PT, -R14, R5, RZ ;  /* 0x000000050e057210 */ /* 0x000fe40007ffe1ff */
[----:B------:R-:W-:Y:S01]  /*1bfc0*/  @P6 IADD3 R15, PT, PT, R15, -0x7f000001, RZ ;  /* 0x80ffffff0f0f6810 */ /* 0x000fe20007ffe0ff */
[----:B------:R-:W-:Y:S01]  /*1bfd0*/  ISETP.GE.U32.AND P1, PT, R4, R9, PT ;  /* 0x000000090400720c */ /* 0x000fe20003f26070 */
[----:B------:R-:W-:-:S02]  /*1bfe0*/  @!P2 IADD3 R13, PT, PT, R13, 0x7f000001, RZ ;  /* 0x7f0000010d0da810 */ /* 0x000fc40007ffe0ff */
[----:B------:R-:W-:Y:S02]  /*1bff0*/  @P4 IADD3 R20, PT, PT, R20, -0x7f000001, RZ ;  /* 0x80ffffff14144810 */ /* 0x000fe40007ffe0ff */
[----:B------:R-:W-:Y:S01]  /*1c000*/  @!P0 IADD3 R5, PT, PT, R5, 0x7f000001, RZ ;  /* 0x7f00000105058810 */ /* 0x000fe20007ffe0ff */
[----:B------:R-:W-:Y:S01]  /*1c010*/  ISETP.GE.U32.AND P3, PT, R16, R15, PT ;  /* 0x0000000f1000720c */ /* 0x000fe20003f66070 */
[----:B------:R-:W-:Y:S01]  /*1c020*/  IADD3 R9, PT, PT, -R9, R4, RZ ;  /* 0x0000000409097210 */ /* 0x000fe20007ffe1ff */
[----:B------:R-:W-:Y:S02]  /*1c030*/  ISETP.GE.U32.AND P2, PT, R13, R20, PT ;  /* 0x000000140d00720c */ /* 0x000fe40003f46070 */
[----:B------:R-:W-:Y:S01]  /*1c040*/  IMAD.WIDE.U32 R4, R5, R0, RZ ;  /* 0x0000000005047225 */ /* 0x000fe200078e00ff */
[----:B------:R-:W-:Y:S02]  /*1c050*/  IADD3 R17, PT, PT, -R15, R16, RZ ;  /* 0x000000100f117210 */ /* 0x000fe40007ffe1ff */
[----:B------:R-:W-:Y:S01]  /*1c060*/  IADD3 R13, PT, PT, -R20, R13, RZ ;  /* 0x0000000d140d7210 */ /* 0x000fe20007ffe1ff */
[----:B------:R-:W-:Y:S01]  /*1c070*/  IMAD R15, R4, 0x7effffff, RZ ;  /* 0x7effffff040f7824 */ /* 0x000fe200078e02ff */
[----:B------:R-:W-:-:S03]  /*1c080*/  @!P1 IADD3 R9, PT, PT, R9, 0x7f000001, RZ ;  /* 0x7f00000109099810 */ /* 0x000fc60007ffe0ff */
[----:B------:R-:W-:Y:S01]  /*1c090*/  IMAD.HI.U32 R24, R15, 0x7f000001, R4 ;  /* 0x7f0000010f187827 */ /* 0x000fe200078e0004 */
[----:B------:R-:W-:-:S03]  /*1c0a0*/  @!P3 IADD3 R17, PT, PT, R17, 0x7f000001, RZ ;  /* 0x7f0000011111b810 */ /* 0x000fc60007ffe0ff */
[----:B------:R-:W-:Y:S01]  /*1c0b0*/  IMAD.WIDE.U32 R4, R9, R0, RZ ;  /* 0x0000000009047225 */ /* 0x000fe200078e00ff */
[----:B------:R-:W-:-:S03]  /*1c0c0*/  @!P2 IADD3 R13, PT, PT, R13, 0x7f000001, RZ ;  /* 0x7f0000010d0da810 */ /* 0x000fc60007ffe0ff */
[----:B------:R-:W-:Y:S01]  /*1c0d0*/  IMAD.WIDE.U32 R16, R17, R0, RZ ;  /* 0x0000000011107225 */ /* 0x000fe200078e00ff */
[----:B------:R-:W-:-:S03]  /*1c0e0*/  ISETP.GE.U32.AND P1, PT, R24, 0x7f000001, PT ;  /* 0x7f0000011800780c */ /* 0x000fc60003f26070 */
[----:B------:R-:W-:Y:S02]  /*1c0f0*/  IMAD R9, R4, 0x7effffff, RZ ;  /* 0x7effffff04097824 */ /* 0x000fe400078e02ff */
[----:B------:R-:W-:-:S04]  /*1c100*/  IMAD.WIDE.U32 R14, R13, R0, RZ ;  /* 0x000000000d0e7225 */ /* 0x000fc800078e00ff */
[----:B------:R-:W-:Y:S02]  /*1c110*/  IMAD R21, R16, 0x7effffff, RZ ;  /* 0x7effffff10157824 */ /* 0x000fe400078e02ff */
[----:B------:R-:W-:-:S04]  /*1c120*/  IMAD.HI.U32 R22, R9, 0x7f000001, R4 ;  /* 0x7f00000109167827 */ /* 0x000fc800078e0004 */
[----:B------:R-:W-:Y:S02]  /*1c130*/  IMAD R13, R14, 0x7effffff, RZ ;  /* 0x7effffff0e0d7824 */ /* 0x000fe400078e02ff */
[----:B------:R-:W-:Y:S01]  /*1c140*/  IMAD.HI.U32 R26, R21, 0x7f000001, R16 ;  /* 0x7f000001151a7827 */ /* 0x000fe200078e0010 */
[----:B------:R-:W-:-:S03]  /*1c150*/  ISETP.GE.U32.AND P0, PT, R22, 0x7f000001, PT ;  /* 0x7f0000011600780c */ /* 0x000fc60003f06070 */
[----:B------:R-:W-:Y:S01]  /*1c160*/  IMAD.HI.U32 R25, R13, 0x7f000001, R14 ;  /* 0x7f0000010d197827 */ /* 0x000fe200078e000e */
[----:B------:R-:W-:Y:S01]  /*1c170*/  ISETP.GE.U32.AND P3, PT, R26, 0x7f000001, PT ;  /* 0x7f0000011a00780c */ /* 0x000fe20003f66070 */
[----:B------:R-:W-:-:S03]  /*1c180*/  @P1 IADD3 R24, PT, PT, R24, -0x7f000001, RZ ;  /* 0x80ffffff18181810 */ /* 0x000fc60007ffe0ff */
[----:B------:R-:W-:-:S05]  /*1c190*/  ISETP.GE.U32.AND P2, PT, R25, 0x7f000001, PT ;  /* 0x7f0000011900780c */ /* 0x000fca0003f46070 */
[----:B------:R-:W-:-:S04]  /*1c1a0*/  @P0 IADD3 R22, PT, PT, R22, -0x7f000001, RZ ;  /* 0x80ffffff16160810 */ /* 0x000fc80007ffe0ff */
[----:B------:R-:W-:-:S04]  /*1c1b0*/  @P3 IADD3 R26, PT, PT, R26, -0x7f000001, RZ ;  /* 0x80ffffff1a1a3810 */ /* 0x000fc80007ffe0ff */
[----:B------:R-:W-:Y:S01]  /*1c1c0*/  @P2 IADD3 R25, PT, PT, R25, -0x7f000001, RZ ;  /* 0x80ffffff19192810 */ /* 0x000fe20007ffe0ff */
[----:B--2---:R-:W-:-:S04]  /*1c1d0*/  IMAD.WIDE.U32 R14, R32, R24, RZ ;  /* 0x00000018200e7225 */ /* 0x004fc800078e00ff */
[----:B------:R-:W-:Y:S02]  /*1c1e0*/  IMAD R9, R14, 0x7effffff, RZ ;  /* 0x7effffff0e097824 */ /* 0x000fe400078e02ff */
[----:B------:R-:W-:-:S04]  /*1c1f0*/  IMAD.WIDE.U32 R4, R32, R22, RZ ;  /* 0x0000001620047225 */ /* 0x000fc800078e00ff */
[----:B------:R-:W-:-:S04]  /*1c200*/  IMAD.HI.U32 R0, R9, 0x7f000001, R14 ;  /* 0x7f00000109007827 */ /* 0x000fc800078e000e */
[----:B------:R-:W-:-:S04]  /*1c210*/  IMAD.WIDE.U32 R14, R32, R26, RZ ;  /* 0x0000001a200e7225 */ /* 0x000fc800078e00ff */
[----:B------:R-:W-:Y:S02]  /*1c220*/  IMAD R9, R4, 0x7effffff, RZ ;  /* 0x7effffff04097824 */ /* 0x000fe400078e02ff */
[----:B---3--:R-:W-:-:S04]  /*1c230*/  IMAD.WIDE.U32 R20, R33, R26, RZ ;  /* 0x0000001a21147225 */ /* 0x008fc800078e00ff */
[----:B------:R-:W-:-:S04]  /*1c240*/  IMAD.WIDE.U32 R16, R32, R25, RZ ;  /* 0x0000001920107225 */ /* 0x000fc800078e00ff */
[----:B------:R-:W-:Y:S02]  /*1c250*/  IMAD R23, R14, 0x7effffff, RZ ;  /* 0x7effffff0e177824 */ /* 0x000fe400078e02ff */
[----:B------:R-:W-:-:S04]  /*1c260*/  IMAD.HI.U32 R18, R9, 0x7f000001, R4 ;  /* 0x7f00000109127827 */ /* 0x000fc800078e0004 */
[----:B------:R-:W-:Y:S02]  /*1c270*/  IMAD R9, R20, 0x7effffff, RZ ;  /* 0x7effffff14097824 */ /* 0x000fe400078e02ff */
[----:B------:R-:W-:Y:S02]  /*1c280*/  IMAD R13, R16, 0x7effffff, RZ ;  /* 0x7effffff100d7824 */ /* 0x000fe400078e02ff */
[----:B------:R-:W-:-:S04]  /*1c290*/  IMAD.HI.U32 R28, R23, 0x7f000001, R14 ;  /* 0x7f000001171c7827 */ /* 0x000fc800078e000e */
[----:B------:R-:W-:Y:S01]  /*1c2a0*/  IMAD.HI.U32 R35, R9, 0x7f000001, R20 ;  /* 0x7f00000109237827 */ /* 0x000fe200078e0014 */
[----:B------:R-:W-:-:S03]  /*1c2b0*/  ISETP.GE.U32.AND P4, PT, R28, 0x7f000001, PT ;  /* 0x7f0000011c00780c */ /* 0x000fc60003f86070 */
[----:B------:R-:W-:Y:S01]  /*1c2c0*/  IMAD.HI.U32 R27, R13, 0x7f000001, R16 ;  /* 0x7f0000010d1b7827 */ /* 0x000fe200078e0010 */
[----:B------:R-:W-:Y:S01]  /*1c2d0*/  ISETP.GE.U32.AND P6, PT, R35, 0x7f000001, PT ;  /* 0x7f0000012300780c */ /* 0x000fe20003fc6070 */
[----:B------:R-:W-:Y:S02]  /*1c2e0*/  ISETP.GE.U32.AND P3, PT, R0, 0x7f000001, PT ;  /* 0x7f0000010000780c */ /* 0x000fe40003f66070 */
[----:B------:R-:W-:Y:S01]  /*1c2f0*/  IMAD.WIDE.U32 R4, R33, R22, RZ ;  /* 0x0000001621047225 */ /* 0x000fe200078e00ff */
[----:B------:R-:W-:-:S03]  /*1c300*/  ISETP.GE.U32.AND P5, PT, R27, 0x7f000001, PT ;  /* 0x7f0000011b00780c */ /* 0x000fc60003fa6070 */
[----:B------:R-:W-:-:S04]  /*1c310*/  IMAD.WIDE.U32 R14, R33, R24, RZ ;  /* 0x00000018210e7225 */ /* 0x000fc800078e00ff */
[----:B------:R-:W-:-:S04]  /*1c320*/  IMAD.WIDE.U32 R16, R33, R25, RZ ;  /* 0x0000001921107225 */ /* 0x000fc800078e00ff */
[----:B------:R-:W-:Y:S02]  /*1c330*/  IMAD R9, R4, 0x7effffff, RZ ;  /* 0x7effffff04097824 */ /* 0x000fe400078e02ff */
[----:B------:R-:W-:Y:S02]  /*1c340*/  IMAD R13, R14, 0x7effffff, RZ ;  /* 0x7effffff0e0d7824 */ /* 0x000fe400078e02ff */
[----:B------:R-:W-:Y:S01]  /*1c350*/  IMAD R23, R16, 0x7effffff, RZ ;  /* 0x7effffff10177824 */ /* 0x000fe200078e02ff */
[----:B------:R-:W-:Y:S01]  /*1c360*/  ISETP.GE.U32.AND P0, PT, R18, 0x7f000001, PT ;  /* 0x7f0000011200780c */ /* 0x000fe20003f06070 */
[----:B------:R-:W-:Y:S01]  /*1c370*/  IMAD.HI.U32 R33, R9, 0x7f000001, R4 ;  /* 0x7f00000109217827 */ /* 0x000fe200078e0004 */
[----:B------:R-:W-:Y:S02]  /*1c380*/  @P4 IADD3 R28, PT, PT, R28, -0x7f000001, RZ ;  /* 0x80ffffff1c1c4810 */ /* 0x000fe40007ffe0ff */
[----:B------:R-:W-:Y:S01]  /*1c390*/  @P6 IADD3 R35, PT, PT, R35, -0x7f000001, RZ ;  /* 0x80ffffff23236810 */ /* 0x000fe20007ffe0ff */
[----:B------:R-:W-:-:S04]  /*1c3a0*/  IMAD.HI.U32 R32, R13, 0x7f000001, R14 ;  /* 0x7f0000010d207827 */ /* 0x000fc800078e000e */
[----:B------:R-:W-:Y:S01]  /*1c3b0*/  IMAD.HI.U32 R17, R23, 0x7f000001, R16 ;  /* 0x7f00000117117827 */ /* 0x000fe200078e0010 */
[----:B------:R-:W-:Y:S01]  /*1c3c0*/  ISETP.GE.U32.AND P1, PT, R33, 0x7f000001, PT ;  /* 0x7f0000012100780c */ /* 0x000fe20003f26070 */
[----:B------:R-:W-:Y:S02]  /*1c3d0*/  @P3 IADD3 R0, PT, PT, R0, -0x7f000001, RZ ;  /* 0x80ffffff00003810 */ /* 0x000fe40007ffe0ff */
[----:B------:R-:W-:Y:S01]  /*1c3e0*/  @P5 IADD3 R27, PT, PT, R27, -0x7f000001, RZ ;  /* 0x80ffffff1b1b5810 */ /* 0x000fe20007ffe0ff */
[----:B------:R-:W-:Y:S01]  /*1c3f0*/  ISETP.GE.U32.AND P2, PT, R32, 0x7f000001, PT ;  /* 0x7f0000012000780c */ /* 0x000fe20003f46070 */
[----:B------:R-:W-:Y:S01]  /*1c400*/  ISETP.GE.U32.AND P3, PT, R17, 0x7f000001, PT ;  /* 0x7f0000011100780c */ /* 0x000fe20003f66070 */
[----:B------:R-:W-:Y:S01]  /*1c410*/  ISETP.GE.U32.AND P5, PT, R28, 0x7f000001, PT ;  /* 0x7f0000011c00780c */ /* 0x000fe20003fa6070 */
[----:B----4-:R-:W-:-:S04]  /*1c420*/  IMAD.WIDE.U32 R20, R34, R25, RZ ;  /* 0x0000001922147225 */ /* 0x010fc800078e00ff */
[----:B------:R-:W-:-:S04]  /*1c430*/  IMAD.WIDE.U32 R4, R35, 0x5fffffa, RZ ;  /* 0x05fffffa23047825 */ /* 0x000fc800078e00ff */
[----:B------:R-:W-:Y:S02]  /*1c440*/  IMAD R9, R35, 0x6, RZ ;  /* 0x0000000623097824 */ /* 0x000fe400078e02ff */
[----:B------:R-:W-:Y:S01]  /*1c450*/  IMAD R13, R20, 0x7effffff, RZ ;  /* 0x7effffff140d7824 */ /* 0x000fe200078e02ff */
[----:B------:R-:W-:Y:S01]  /*1c460*/  @P0 IADD3 R18, PT, PT, R18, -0x7f000001, RZ ;  /* 0x80ffffff12120810 */ /* 0x000fe20007ffe0ff */
[----:B------:R-:W-:Y:S01]  /*1c470*/  IMAD.HI.U32 R23, R9, 0x7f000001, R4 ;  /* 0x7f00000109177827 */ /* 0x000fe200078e0004 */
[----:B------:R-:W-:-:S03]  /*1c480*/  @P1 IADD3 R33, PT, PT, R33, -0x7f000001, RZ ;  /* 0x80ffffff21211810 */ /* 0x000fc60007ffe0ff */
[----:B------:R-:W-:Y:S01]  /*1c490*/  IMAD.HI.U32 R20, R13, 0x7f000001, R20 ;  /* 0x7f0000010d147827 */ /* 0x000fe200078e0014 */
[----:B------:R-:W-:Y:S01]  /*1c4a0*/  @P2 IADD3 R32, PT, PT, R32, -0x7f000001, RZ ;  /* 0x80ffffff20202810 */ /* 0x000fe20007ffe0ff */
[----:B------:R-:W-:Y:S01]  /*1c4b0*/  ISETP.GE.U32.AND P0, PT, R18, 0x7f000001, PT ;  /* 0x7f0000011200780c */ /* 0x000fe20003f06070 */
[----:B------:R-:W-:Y:S01]  /*1c4c0*/  ISETP.GE.U32.AND P1, PT, R23, 0x7f000001, PT ;  /* 0x7f0000011700780c */ /* 0x000fe20003f26070 */
[----:B------:R-:W-:Y:S02]  /*1c4d0*/  @P3 IADD3 R17, PT, PT, R17, -0x7f000001, RZ ;  /* 0x80ffffff11113810 */ /* 0x000fe40007ffe0ff */
[----:B------:R-:W-:Y:S01]  /*1c4e0*/  @P5 IADD3 R28, PT, PT, R28, -0x7f000001, RZ ;  /* 0x80ffffff1c1c5810 */ /* 0x000fe20007ffe0ff */
[----:B------:R-:W-:Y:S01]  /*1c4f0*/  ISETP.GE.U32.AND P2, PT, R20, 0x7f000001, PT ;  /* 0x7f0000011400780c */ /* 0x000fe20003f46070 */
[----:B------:R-:W-:Y:S01]  /*1c500*/  IMAD.WIDE.U32 R14, R34, R26, RZ ;  /* 0x0000001a220e7225 */ /* 0x000fe200078e00ff */
[----:B------:R-:W-:Y:S01]  /*1c510*/  ISETP.GE.U32.AND P6, PT, R27, 0x7f000001, PT ;  /* 0x7f0000011b00780c */ /* 0x000fe20003fc6070 */
[----:B------:R-:W-:-:S02]  /*1c520*/  IADD3 R13, PT, PT, R28, R17, RZ ;  /* 0x000000111c0d7210 */ /* 0x000fc40007ffe0ff */
[----:B------:R-:W-:Y:S02]  /*1c530*/  IMAD R17, R14, 0x7effffff, RZ ;  /* 0x7effffff0e117824 */ /* 0x000fe400078e02ff */
[----:B------:R-:W-:-:S04]  /*1c540*/  IMAD.WIDE.U32 R4, R34, R22, RZ ;  /* 0x0000001622047225 */ /* 0x000fc800078e00ff */
[----:B------:R-:W-:Y:S01]  /*1c550*/  IMAD.HI.U32 R28, R17, 0x7f000001, R14 ;  /* 0x7f000001111c7827 */ /* 0x000fe200078e000e */
[----:B------:R-:W-:Y:S02]  /*1c560*/  @P0 IADD3 R18, PT, PT, R18, -0x7f000001, RZ ;  /* 0x80ffffff12120810 */ /* 0x000fe40007ffe0ff */
[----:B------:R-:W-:Y:S02]  /*1c570*/  @P1 IADD3 R23, PT, PT, R23, -0x7f000001, RZ ;  /* 0x80ffffff17171810 */ /* 0x000fe40007ffe0ff */
[----:B------:R-:W-:Y:S01]  /*1c580*/  @P2 IADD3 R20, PT, PT, R20, -0x7f000001, RZ ;  /* 0x80ffffff14142810 */ /* 0x000fe20007ffe0ff */
[----:B------:R-:W-:Y:S01]  /*1c590*/  ISETP.GE.U32.AND P4, PT, R0, 0x7f000001, PT ;  /* 0x7f0000010000780c */ /* 0x000fe20003f86070 */
[----:B------:R-:W-:Y:S01]  /*1c5a0*/  ISETP.GE.U32.AND P0, PT, R28, 0x7f000001, PT ;  /* 0x7f0000011c00780c */ /* 0x000fe20003f06070 */
[----:B------:R-:W-:Y:S01]  /*1c5b0*/  IMAD.WIDE.U32 R34, R34, R24, RZ ;  /* 0x0000001822227225 */ /* 0x000fe200078e00ff */
[----:B------:R-:W-:Y:S02]  /*1c5c0*/  @P6 IADD3 R27, PT, PT, R27, -0x7f000001, RZ ;  /* 0x80ffffff1b1b6810 */ /* 0x000fe40007ffe0ff */
[----:B------:R-:W-:Y:S01]  /*1c5d0*/  IADD3 R18, PT, PT, R18, R23, RZ ;  /* 0x0000001712127210 */ /* 0x000fe20007ffe0ff */
[----:B------:R-:W-:-:S02]  /*1c5e0*/  IMAD R17, R4, 0x7effffff, RZ ;  /* 0x7effffff04117824 */ /* 0x000fc400078e02ff */
[----:B------:R-:W-:-:S04]  /*1c5f0*/  IMAD.WIDE.U32 R14, R20, 0x5fffffa, RZ ;  /* 0x05fffffa140e7825 */ /* 0x000fc800078e00ff */
[----:B------:R-:W-:Y:S02]  /*1c600*/  IMAD R23, R20, 0x6, RZ ;  /* 0x0000000614177824 */ /* 0x000fe400078e02ff */
[----:B------:R-:W-:Y:S02]  /*1c610*/  IMAD R21, R34, 0x7effffff, RZ ;  /* 0x7effffff22157824 */ /* 0x000fe400078e02ff */
[----:B------:R-:W-:Y:S01]  /*1c620*/  IMAD.HI.U32 R20, R17, 0x7f000001, R4 ;  /* 0x7f00000111147827 */ /* 0x000fe200078e0004 */
[----:B------:R-:W-:-:S03]  /*1c630*/  IADD3 R9, PT, PT, R27, R32, RZ ;  /* 0x000000201b097210 */ /* 0x000fc60007ffe0ff */
[----:B------:R-:W-:-:S04]  /*1c640*/  IMAD.WIDE.U32 R4, R31, R24, RZ ;  /* 0x000000181f047225 */ /* 0x000fc800078e00ff */
[----:B------:R-:W-:Y:S01]  /*1c650*/  IMAD.HI.U32 R34, R21, 0x7f000001, R34 ;  /* 0x7f00000115227827 */ /* 0x000fe200078e0022 */
[----:B------:R-:W-:-:S03]  /*1c660*/  ISETP.GE.U32.AND P2, PT, R9, 0x7f000001, PT ;  /* 0x7f0000010900780c */ /* 0x000fc60003f46070 */
[----:B------:R-:W-:Y:S01]  /*1c670*/  IMAD.HI.U32 R27, R23, 0x7f000001, R14 ;  /* 0x7f000001171b7827 */ /* 0x000fe200078e000e */
[----:B------:R-:W-:-:S03]  /*1c680*/  @P0 IADD3 R28, PT, PT, R28, -0x7f000001, RZ ;  /* 0x80ffffff1c1c0810 */ /* 0x000fc60007ffe0ff */
[----:B------:R-:W-:Y:S02]  /*1c690*/  IMAD R21, R4, 0x7effffff, RZ ;  /* 0x7effffff04157824 */ /* 0x000fe400078e02ff */
[----:B------:R-:W-:Y:S01]  /*1c6a0*/  IMAD.WIDE.U32 R14, R31, R25, RZ ;  /* 0x000000191f0e7225 */ /* 0x000fe200078e00ff */
[----:B------:R-:W-:Y:S01]  /*1c6b0*/  @P4 IADD3 R0, PT, PT, R0, -0x7f000001, RZ ;  /* 0x80ffffff00004810 */ /* 0x000fe20007ffe0ff */
[----:B------:R-:W-:Y:S01]  /*1c6c0*/  ISETP.GE.U32.AND P3, PT, R20, 0x7f000001, PT ;  /* 0x7f0000011400780c */ /* 0x000fe20003f66070 */
[----:B------:R-:W-:Y:S01]  /*1c6d0*/  ISETP.GE.U32.AND P4, PT, R34, 0x7f000001, PT ;  /* 0x7f0000012200780c */ /* 0x000fe20003f86070 */
[----:B------:R-:W-:-:S04]  /*1c6e0*/  IMAD.HI.U32 R25, R21, 0x7f000001, R4 ;  /* 0x7f00000115197827 */ /* 0x000fc800078e0004 */
[----:B------:R-:W-:Y:S02]  /*1c6f0*/  IMAD R23, R14, 0x7effffff, RZ ;  /* 0x7effffff0e177824 */ /* 0x000fe400078e02ff */
[----:B------:R-:W-:Y:S01]  /*1c700*/  IMAD.WIDE.U32 R16, R31, R26, RZ ;  /* 0x0000001a1f107225 */ /* 0x000fe200078e00ff */
[----:B------:R-:W-:Y:S01]  /*1c710*/  ISETP.GE.U32.AND P0, PT, R25, 0x7f000001, PT ;  /* 0x7f0000011900780c */ /* 0x000fe20003f06070 */
[----:B------:R-:W-:Y:S02]  /*1c720*/  ISETP.GE.U32.AND P1, PT, R13, 0x7f000001, PT ;  /* 0x7f0000010d00780c */ /* 0x000fe40003f26070 */
[----:B------:R-:W-:-:S04]  /*1c730*/  IMAD.WIDE.U32 R4, R28, 0x5fffffa, RZ ;  /* 0x05fffffa1c047825 */ /* 0x000fc800078e00ff */
[----:B------:R-:W-:-:S04]  /*1c740*/  IMAD.HI.U32 R14, R23, 0x7f000001, R14 ;  /* 0x7f000001170e7827 */ /* 0x000fc800078e000e */
[----:B------:R-:W-:Y:S02]  /*1c750*/  IMAD R21, R16, 0x7effffff, RZ ;  /* 0x7effffff10157824 */ /* 0x000fe400078e02ff */
[----:B------:R-:W-:Y:S01]  /*1c760*/  IMAD R15, R28, 0x6, RZ ;  /* 0x000000061c0f7824 */ /* 0x000fe200078e02ff */
[----:B------:R-:W-:Y:S01]  /*1c770*/  IADD3 R0, PT, PT, R0, R33, RZ ;  /* 0x0000002100007210 */ /* 0x000fe20007ffe0ff */
[----:B------:R-:W-:Y:S01]  /*1c780*/  IMAD.HI.U32 R26, R21, 0x7f000001, R16 ;  /* 0x7f000001151a7827 */ /* 0x000fe200078e0010 */
[----:B------:R-:W-:-:S03]  /*1c790*/  @P2 IADD3 R9, PT, PT, R9, -0x7f000001, RZ ;  /* 0x80ffffff09092810 */ /* 0x000fc60007ffe0ff */
[----:B------:R-:W-:Y:S01]  /*1c7a0*/  IMAD.HI.U32 R23, R15, 0x7f000001, R4 ;  /* 0x7f0000010f177827 */ /* 0x000fe200078e0004 */
[----:B------:R-:W-:Y:S01]  /*1c7b0*/  @P3 IADD3 R20, PT, PT, R20, -0x7f000001, RZ ;  /* 0x80ffffff14143810 */ /* 0x000fe20007ffe0ff */
[----:B------:R-:W-:Y:S01]  /*1c7c0*/  ISETP.GE.U32.AND P2, PT, R14, 0x7f000001, PT ;  /* 0x7f0000010e00780c */ /* 0x000fe20003f46070 */
[----:B------:R-:W-:Y:S01]  /*1c7d0*/  ISETP.GE.U32.AND P3, PT, R26, 0x7f000001, PT ;  /* 0x7f0000011a00780c */ /* 0x000fe20003f66070 */
[----:B------:R-:W-:Y:S01]  /*1c7e0*/  @P4 IADD3 R34, PT, PT, R34, -0x7f000001, RZ ;  /* 0x80ffffff22224810 */ /* 0x000fe20007ffe0ff */
[----:B------:R-:W-:Y:S01]  /*1c7f0*/  IMAD.WIDE.U32 R4, R31, R22, RZ ;  /* 0x000000161f047225 */ /* 0x000fe200078e00ff */
[----:B------:R-:W-:Y:S01]  /*1c800*/  ISETP.GE.U32.AND P5, PT, R23, 0x7f000001, PT ;  /* 0x7f0000011700780c */ /* 0x000fe20003fa6070 */
[----:B------:R-:W-:Y:S01]  /*1c810*/  ISETP.GE.U32.AND P4, PT, R0, 0x7f000001, PT ;  /* 0x7f0000010000780c */ /* 0x000fe20003f86070 */
[----:B------:R-:W-:Y:S02]  /*1c820*/  IADD3 R20, PT, PT, R9, R20, RZ ;  /* 0x0000001409147210 */ /* 0x000fe40007ffe0ff */
[----:B------:R-:W-:-:S02]  /*1c830*/  @P1 IADD3 R13, PT, PT, R13, -0x7f000001, RZ ;  /* 0x80ffffff0d0d1810 */ /* 0x000fc40007ffe0ff */
[----:B------:R-:W-:Y:S01]  /*1c840*/  @P0 IADD3 R25, PT, PT, R25, -0x7f000001, RZ ;  /* 0x80ffffff19190810 */ /* 0x000fe20007ffe0ff */
[----:B------:R-:W-:Y:S01]  /*1c850*/  IMAD R9, R4, 0x7effffff, RZ ;  /* 0x7effffff04097824 */ /* 0x000fe200078e02ff */
[----:B------:R-:W-:Y:S01]  /*1c860*/  ISETP.GE.U32.AND P1, PT, R27, 0x7f000001, PT ;  /* 0x7f0000011b00780c */ /* 0x000fe20003f26070 */
[----:B------:R-:W-:Y:S02]  /*1c870*/  ISETP.GE.U32.AND P0, PT, R18, 0x7f000001, PT ;  /* 0x7f0000011200780c */ /* 0x000fe40003f06070 */
[----:B------:R-:W-:Y:S01]  /*1c880*/  IMAD.HI.U32 R24, R9, 0x7f000001, R4 ;  /* 0x7f00000109187827 */ /* 0x000fe200078e0004 */
[----:B------:R-:W-:Y:S02]  /*1c890*/  @P2 IADD3 R14, PT, PT, R14, -0x7f000001, RZ ;  /* 0x80ffffff0e0e2810 */ /* 0x000fe40007ffe0ff */
[----:B------:R-:W-:Y:S02]  /*1c8a0*/  @P3 IADD3 R26, PT, PT, R26, -0x7f000001, RZ ;  /* 0x80ffffff1a1a3810 */ /* 0x000fe40007ffe0ff */
[----:B------:R-:W-:Y:S01]  /*1c8b0*/  @P5 IADD3 R23, PT, PT, R23, -0x7f000001, RZ ;  /* 0x80ffffff17175810 */ /* 0x000fe20007ffe0ff */
[----:B------:R-:W-:Y:S01]  /*1c8c0*/  ISETP.GE.U32.AND P2, PT, R24, 0x7f000001, PT ;  /* 0x7f0000011800780c */ /* 0x000fe20003f46070 */
[----:B------:R-:W-:Y:S01]  /*1c8d0*/  @P4 IADD3 R0, PT, PT, R0, -0x7f000001, RZ ;  /* 0x80ffffff00004810 */ /* 0x000fe20007ffe0ff */
[----:B------:R-:W-:-:S02]  /*1c8e0*/  IMAD.WIDE.U32 R4, R25, 0x5fffffa, RZ ;  /* 0x05fffffa19047825 */ /* 0x000fc400078e00ff */
[----:B------:R-:W-:Y:S02]  /*1c8f0*/  @P1 IADD3 R27, PT, PT, R27, -0x7f000001, RZ ;  /* 0x80ffffff1b1b1810 */ /* 0x000fe40007ffe0ff */
[----:B------:R-:W-:Y:S01]  /*1c900*/  IMAD R21, R14, 0x6, RZ ;  /* 0x000000060e157824 */ /* 0x000fe200078e02ff */
[----:B------:R-:W-:Y:S01]  /*1c910*/  @P0 IADD3 R18, PT, PT, R18, -0x7f000001, RZ ;  /* 0x80ffffff12120810 */ /* 0x000fe20007ffe0ff */
[----:B------:R-:W-:Y:S01]  /*1c920*/  IMAD R9, R25, 0x6, RZ ;  /* 0x0000000619097824 */ /* 0x000fe200078e02ff */
[----:B------:R-:W-:Y:S01]  /*1c930*/  IADD3 R0, PT, PT, R0, R23, RZ ;  /* 0x0000001700007210 */ /* 0x000fe20007ffe0ff */
[----:B------:R-:W-:-:S04]  /*1c940*/  IMAD.WIDE.U32 R14, R14, 0x5fffffa, RZ ;  /* 0x05fffffa0e0e7825 */ /* 0x000fc800078e00ff */
[----:B------:R-:W-:-:S04]  /*1c950*/  IMAD.WIDE.U32 R16, R26, 0x5fffffa, RZ ;  /* 0x05fffffa1a107825 */ /* 0x000fc800078e00ff */
[----:B------:R-:W-:Y:S02]  /*1c960*/  IMAD R23, R26, 0x6, RZ ;  /* 0x000000061a177824 */ /* 0x000fe400078e02ff */
[----:B------:R-:W-:Y:S01]  /*1c970*/  IMAD.HI.U32 R4, R9, 0x7f000001, R4 ;  /* 0x7f00000109047827 */ /* 0x000fe200078e0004 */
[----:B------:R-:W-:Y:S02]  /*1c980*/  IADD3 R9, PT, PT, R18, R27, RZ ;  /* 0x0000001b12097210 */ /* 0x000fe40007ffe0ff */
[----:B------:R-:W-:Y:S01]  /*1c990*/  IADD3 R13, PT, PT, R13, R34, RZ ;  /* 0x000000220d0d7210 */ /* 0x000fe20007ffe0ff */
[----:B------:R-:W-:Y:S01]  /*1c9a0*/  IMAD.HI.U32 R15, R21, 0x7f000001, R14 ;  /* 0x7f000001150f7827 */ /* 0x000fe200078e000e */
[----:B------:R-:W-:-:S03]  /*1c9b0*/  @P2 IADD3 R24, PT, PT, R24, -0x7f000001, RZ ;  /* 0x80ffffff18182810 */ /* 0x000fc60007ffe0ff */
[----:B------:R-:W-:Y:S01]  /*1c9c0*/  IMAD.HI.U32 R17, R23, 0x7f000001, R16 ;  /* 0x7f00000117117827 */ /* 0x000fe200078e0010 */
[----:B------:R-:W-:Y:S01]  /*1c9d0*/  ISETP.GE.U32.AND P4, PT, R4, 0x7f000001, PT ;  /* 0x7f0000010400780c */ /* 0x000fe20003f86070 */
[----:B------:R-:W-:Y:S01]  /*1c9e0*/  ISETP.GE.U32.AND P2, PT, R9, 0x7f000001, PT ;  /* 0x7f0000010900780c */ /* 0x000fe20003f46070 */
[----:B------:R-:W-:Y:S01]  /*1c9f0*/  ISETP.GE.U32.AND P5, PT, R15, 0x7f000001, PT ;  /* 0x7f0000010f00780c */ /* 0x000fe20003fa6070 */
[----:B------:R-:W-:Y:S01]  /*1ca00*/  ISETP.GE.U32.AND P3, PT, R0, 0x7f000001, PT ;  /* 0x7f0000010000780c */ /* 0x000fe20003f66070 */
[----:B------:R-:W-:Y:S01]  /*1ca10*/  ISETP.GE.U32.AND P6, PT, R17, 0x7f000001, PT ;  /* 0x7f0000011100780c */ /* 0x000fe20003fc6070 */
[----:B------:R-:W-:Y:S01]  /*1ca20*/  ISETP.GE.U32.AND P0, PT, R20, 0x7f000001, PT ;  /* 0x7f0000011400780c */ /* 0x000fe20003f06070 */
[----:B------:R-:W-:Y:S01]  /*1ca30*/  ISETP.GE.U32.AND P1, PT, R13, 0x7f000001, PT ;  /* 0x7f0000010d00780c */ /* 0x000fe20003f26070 */
[----:B------:R-:W2:Y:S06]  /*1ca40*/  LDL.64 R22, [R1+0xb0] ;  /* 0x0000b00001167983 */ /* 0x000eac0000100a00 */
[----:B------:R-:W-:-:S02]  /*1ca50*/  @P4 IADD3 R4, PT, PT, R4, -0x7f000001, RZ ;  /* 0x80ffffff04044810 */ /* 0x000fc40007ffe0ff */
[----:B------:R-:W-:Y:S02]  /*1ca60*/  @P2 IADD3 R9, PT, PT, R9, -0x7f000001, RZ ;  /* 0x80ffffff09092810 */ /* 0x000fe40007ffe0ff */
[----:B------:R-:W-:Y:S02]  /*1ca70*/  @P5 IADD3 R15, PT, PT, R15, -0x7f000001, RZ ;  /* 0x80ffffff0f0f5810 */ /* 0x000fe40007ffe0ff */
[----:B------:R-:W-:Y:S02]  /*1ca80*/  @P3 IADD3 R0, PT, PT, R0, -0x7f000001, RZ ;  /* 0x80ffffff00003810 */ /* 0x000fe40007ffe0ff */
[----:B------:R-:W-:Y:S02]  /*1ca90*/  @P6 IADD3 R17, PT, PT, R17, -0x7f000001, RZ ;  /* 0x80ffffff11116810 */ /* 0x000fe40007ffe0ff */
[----:B------:R-:W-:Y:S02]  /*1caa0*/  @P0 IADD3 R20, PT, PT, R20, -0x7f000001, RZ ;  /* 0x80ffffff14140810 */ /* 0x000fe40007ffe0ff */
[----:B------:R-:W-:-:S02]  /*1cab0*/  @P1 IADD3 R13, PT, PT, R13, -0x7f000001, RZ ;  /* 0x80ffffff0d0d1810 */ /* 0x000fc40007ffe0ff */
[----:B------:R-:W-:Y:S02]  /*1cac0*/  IADD3 R9, PT, PT, R9, R4, RZ ;  /* 0x0000000409097210 */ /* 0x000fe40007ffe0ff */
[----:B------:R-:W-:Y:S02]  /*1cad0*/  IADD3 R0, PT, PT, R0, R15, RZ ;  /* 0x0000000f00007210 */ /* 0x000fe40007ffe0ff */
[----:B------:R-:W-:Y:S02]  /*1cae0*/  IADD3 R4, PT, PT, R20, R17, RZ ;  /* 0x0000001114047210 */ /* 0x000fe40007ffe0ff */
[----:B------:R-:W-:Y:S01]  /*1caf0*/  IADD3 R5, PT, PT, R13, R24, RZ ;  /* 0x000000180d057210 */ /* 0x000fe20007ffe0ff */
[----:B------:R-:W-:Y:S01]  /*1cb00*/  ISETP.GE.U32.AND P1, PT, R9, 0x7f000001, PT ;  /* 0x7f0000010900780c */ /* 0x000fe20003f26070 */
[----:B------:R-:W-:Y:S01]  /*1cb10*/  ISETP.GE.U32.AND P2, PT, R0, 0x7f000001, PT ;  /* 0x7f0000010000780c */ /* 0x000fe20003f46070 */
[----:B------:R-:W3:Y:S01]  /*1cb20*/  LDL.64 R14, [R1+0xa8] ;  /* 0x0000a800010e7983 */ /* 0x000ee20000100a00 */
[----:B------:R-:W-:Y:S01]  /*1cb30*/  ISETP.GE.U32.AND P3, PT, R4, 0x7f000001, PT ;  /* 0x7f0000010400780c */ /* 0x000fe20003f66070 */
        /* <DEDUP_REMOVED lines=19> */
[----:B----4-:R-:W-:Y:S02]  /*1cc70*/  @P3 IADD3 R20, PT, PT, R20, -0x7f000001, RZ ;  /* 0x80ffffff14143810 */ /* 0x010fe40007ffe0ff */
[----:B0-----:R-:W-:Y:S01]  /*1cc80*/  @P0 IADD3 R30, PT, PT, R30, -0x7f000001, RZ ;  /* 0x80ffffff1e1e0810 */ /* 0x001fe20007ffe0ff */
[----:B------:R0:W-:Y:S04]  /*1cc90*/  STL [R1+0x114], R16 ;  /* 0x0001141001007387 */ /* 0x0001e80000100800 */
[----:B------:R-:W-:Y:S04]  /*1cca0*/  STL [R1+0x110], R30 ;  /* 0x0001101e01007387 */ /* 0x000fe80000100800 */
[----:B------:R1:W-:Y:S04]  /*1ccb0*/  STL [R1+0x118], R18 ;  /* 0x0001181201007387 */ /* 0x0003e80000100800 */
[----:B------:R4:W-:Y:S04]  /*1ccc0*/  STL [R1+0x11c], R20 ;  /* 0x00011c1401007387 */ /* 0x0009e80000100800 */
[----:B------:R-:W4:Y:S04]  /*1ccd0*/  LD.E R4, desc[UR10][R6.64+0x244] ;  /* 0x0002440a06047980 */ /* 0x000f28000c101900 */
[----:B------:R-:W4:Y:S04]  /*1cce0*/  LD.E R5, desc[UR10][R6.64+0x240] ;  /* 0x0002400a06057980 */ /* 0x000f28000c101900 */
[----:B------:R-:W4:Y:S04]  /*1ccf0*/  LD.E R2, desc[UR10][R6.64+0x248] ;  /* 0x0002480a06027980 */ /* 0x000f28000c101900 */
[----:B------:R0:W4:Y:S04]  /*1cd00*/  LD.E R0, desc[UR10][R6.64+0x24c] ;  /* 0x00024c0a06007980 */ /* 0x000128000c101900 */
[----:B------:R-:W4:Y:S04]  /*1cd10*/  LDL R13, [R1+0x110] ;  /* 0x00011000010d7983 */ /* 0x000f280000100800 */
[----:B------:R-:W4:Y:S04]  /*1cd20*/  LDL R19, [R1+0x114] ;  /* 0x0001140001137983 */ /* 0x000f280000100800 */
[----:B------:R-:W4:Y:S01]  /*1cd30*/  LDL R9, [R1+0x118] ;  /* 0x0001180001097983 */ /* 0x000f220000100800 */
[----:B------:R-:W0:Y:S01]  /*1cd40*/  S2UR UR4, SR_CTAID.X ;  /* 0x00000000000479c3 */ /* 0x000e220000002500 */
[CC--:B--2---:R-:W-:Y:S01]  /*1cd50*/  ISETP.GE.U32.AND P2, PT, R12.reuse, R23.reuse, PT ;  /* 0x000000170c00720c */ /* 0x0c4fe20003f46070 */
[----:B0-----:R-:W-:-:S12]  /*1cd60*/  IADD3 R16, PT, PT, R12, -R23, RZ ;  /* 0x800000170c107210 */ /* 0x001fd80007ffe0ff */
[----:B------:R-:W-:Y:S01]  /*1cd70*/  @!P2 IADD3 R16, PT, PT, R16, 0x7f000001, RZ ;  /* 0x7f0000011010a810 */ /* 0x000fe20007ffe0ff */
[CC--:B---3--:R-:W-:Y:S01]  /*1cd80*/  ISETP.GE.U32.AND P1, PT, R11.reuse, R15.reuse, PT ;  /* 0x0000000f0b00720c */ /* 0x0c8fe20003f26070 */
[----:B------:R-:W-:Y:S01]  /*1cd90*/  ISETP.GE.U32.AND P0, PT, R10, R14, PT ;  /* 0x0000000e0a00720c */ /* 0x000fe20003f06070 */
[----:B------:R-:W-:Y:S01]  /*1cda0*/  IADD3 R12, PT, PT, R11, -R15, RZ ;  /* 0x8000000f0b0c7210 */ /* 0x000fe20007ffe0ff */
[----:B------:R-:W-:Y:S01]  /*1cdb0*/  ISETP.GE.U32.AND P2, PT, R8, R22, PT ;  /* 0x000000160800720c */ /* 0x000fe20003f46070 */
[----:B------:R-:W-:Y:S01]  /*1cdc0*/  IMAD.WIDE.U32 R16, R16, R3, RZ ;  /* 0x0000000310107225 */ /* 0x000fe200078e00ff */
[----:B------:R-:W-:-:S03]  /*1cdd0*/  IADD3 R10, PT, PT, R10, -R14, RZ ;  /* 0x8000000e0a0a7210 */ /* 0x000fc60007ffe0ff */
[----:B------:R-:W-:Y:S01]  /*1cde0*/  IMAD R11, R16, 0x7effffff, RZ ;  /* 0x7effffff100b7824 */ /* 0x000fe200078e02ff */
[----:B------:R-:W-:-:S04]  /*1cdf0*/  IADD3 R8, PT, PT, R8, -R22, RZ ;  /* 0x8000001608087210 */ /* 0x000fc80007ffe0ff */
[----:B------:R-:W-:Y:S02]  /*1ce00*/  @!P1 IADD3 R12, PT, PT, R12, 0x7f000001, RZ ;  /* 0x7f0000010c0c9810 */ /* 0x000fe40007ffe0ff */
[----:B------:R-:W-:Y:S01]  /*1ce10*/  @!P0 IADD3 R10, PT, PT, R10, 0x7f000001, RZ ;  /* 0x7f0000010a0a8810 */ /* 0x000fe20007ffe0ff */
[----:B------:R-:W-:-:S04]  /*1ce20*/  IMAD.HI.U32 R29, R11, 0x7f000001, R16 ;  /* 0x7f0000010b1d7827 */ /* 0x000fc800078e0010 */
[-C--:B------:R-:W-:Y:S01]  /*1ce30*/  IMAD.WIDE.U32 R6, R12, R3.reuse, RZ ;  /* 0x000000030c067225 */ /* 0x080fe200078e00ff */
[----:B------:R-:W-:Y:S01]  /*1ce40*/  @!P2 IADD3 R8, PT, PT, R8, 0x7f000001, RZ ;  /* 0x7f0000010808a810 */ /* 0x000fe20007ffe0ff */
[----:B------:R-:W-:Y:S02]  /*1ce50*/  ISETP.GE.U32.AND P2, PT, R29, 0x7f000001, PT ;  /* 0x7f0000011d00780c */ /* 0x000fe40003f46070 */
[----:B------:R-:W-:-:S04]  /*1ce60*/  IMAD.WIDE.U32 R10, R10, R3, RZ ;  /* 0x000000030a0a7225 */ /* 0x000fc800078e00ff */
[----:B------:R-:W-:Y:S02]  /*1ce70*/  IMAD R17, R6, 0x7effffff, RZ ;  /* 0x7effffff06117824 */ /* 0x000fe400078e02ff */
[----:B------:R-:W-:Y:S02]  /*1ce80*/  IMAD R15, R10, 0x7effffff, RZ ;  /* 0x7effffff0a0f7824 */ /* 0x000fe400078e02ff */
[----:B------:R-:W-:-:S04]  /*1ce90*/  IMAD.HI.U32 R25, R17, 0x7f000001, R6 ;  /* 0x7f00000111197827 */ /* 0x000fc800078e0006 */
[----:B------:R-:W-:-:S04]  /*1cea0*/  IMAD.WIDE.U32 R6, R8, R3, RZ ;  /* 0x0000000308067225 */ /* 0x000fc800078e00ff */
[----:B------:R-:W-:-:S04]  /*1ceb0*/  IMAD.HI.U32 R23, R15, 0x7f000001, R10 ;  /* 0x7f0000010f177827 */ /* 0x000fc800078e000a */
[----:B------:R-:W-:Y:S01]  /*1cec0*/  IMAD R3, R6, 0x7effffff, RZ ;  /* 0x7effffff06037824 */ /* 0x000fe200078e02ff */
[----:B------:R-:W-:Y:S01]  /*1ced0*/  ISETP.GE.U32.AND P0, PT, R23, 0x7f000001, PT ;  /* 0x7f0000011700780c */ /* 0x000fe20003f06070 */
[----:B------:R-:W-:Y:S01]  /*1cee0*/  ISETP.GE.U32.AND P1, PT, R25, 0x7f000001, PT ;  /* 0x7f0000011900780c */ /* 0x000fe20003f26070 */
[----:B------:R-:W-:Y:S01]  /*1cef0*/  @P2 IADD3 R29, PT, PT, R29, -0x7f000001, RZ ;  /* 0x80ffffff1d1d2810 */ /* 0x000fe20007ffe0ff */
[----:B------:R-:W-:-:S05]  /*1cf00*/  IMAD.HI.U32 R27, R3, 0x7f000001, R6 ;  /* 0x7f000001031b7827 */ /* 0x000fca00078e0006 */
[----:B------:R-:W-:-:S05]  /*1cf10*/  ISETP.GE.U32.AND P2, PT, R27, 0x7f000001, PT ;  /* 0x7f0000011b00780c */ /* 0x000fca0003f46070 */
[----:B------:R-:W-:Y:S02]  /*1cf20*/  @P0 IADD3 R23, PT, PT, R23, -0x7f000001, RZ ;  /* 0x80ffffff17170810 */ /* 0x000fe40007ffe0ff */
[----:B------:R-:W-:Y:S01]  /*1cf30*/  @P1 IADD3 R25, PT, PT, R25, -0x7f000001, RZ ;  /* 0x80ffffff19191810 */ /* 0x000fe20007ffe0ff */
[----:B----4-:R-:W-:-:S04]  /*1cf40*/  IMAD.WIDE.U32 R6, R4, R29, RZ ;  /* 0x0000001d04067225 */ /* 0x010fc800078e00ff */
[----:B------:R-:W-:-:S04]  /*1cf50*/  IMAD R3, R6, 0x7effffff, RZ ;  /* 0x7effffff06037824 */ /* 0x000fc800078e02ff */
[----:B-1----:R-:W-:Y:S01]  /*1cf60*/  IMAD.HI.U32 R18, R3, 0x7f000001, R6 ;  /* 0x7f00000103127827 */ /* 0x002fe200078e0006 */
[----:B------:R-:W-:-:S03]  /*1cf70*/  @P2 IADD3 R27, PT, PT, R27, -0x7f000001, RZ ;  /* 0x80ffffff1b1b2810 */ /* 0x000fc60007ffe0ff */
[----:B------:R-:W-:Y:S01]  /*1cf80*/  IMAD.WIDE.U32 R6, R5, R23, RZ ;  /* 0x0000001705067225 */ /* 0x000fe200078e00ff */
[----:B------:R-:W-:-:S03]  /*1cf90*/  ISETP.GE.U32.AND P2, PT, R18, 0x7f000001, PT ;  /* 0x7f0000011200780c */ /* 0x000fc60003f46070 */
[----:B------:R-:W-:-:S04]  /*1cfa0*/  IMAD.WIDE.U32 R10, R5, R25, RZ ;  /* 0x00000019050a7225 */ /* 0x000fc800078e00ff */
[----:B------:R-:W-:Y:S02]  /*1cfb0*/  IMAD R3, R6, 0x7effffff, RZ ;  /* 0x7effffff06037824 */ /* 0x000fe400078e02ff */
[----:B------:R-:W-:Y:S02]  /*1cfc0*/  IMAD R17, R10, 0x7effffff, RZ ;  /* 0x7effffff0a117824 */ /* 0x000fe400078e02ff */
[----:B------:R-:W-:-:S04]  /*1cfd0*/  IMAD.WIDE.U32 R14, R4, R23, RZ ;  /* 0x00000017040e7225 */ /* 0x000fc800078e00ff */
[----:B------:R-:W-:-:S04]  /*1cfe0*/  IMAD.HI.U32 R12, R3, 0x7f000001, R6 ;  /* 0x7f000001030c7827 */ /* 0x000fc800078e0006 */
[----:B------:R-:W-:Y:S01]  /*1cff0*/  IMAD.HI.U32 R8, R17, 0x7f000001, R10 ;  /* 0x7f00000111087827 */ /* 0x000fe200078e000a */
[----:B------:R-:W-:-:S03]  /*1d000*/  ISETP.GE.U32.AND P0, PT, R12, 0x7f000001, PT ;  /* 0x7f0000010c00780c */ /* 0x000fc60003f06070 */
[----:B------:R-:W-:Y:S01]  /*1d010*/  IMAD.WIDE.U32 R6, R2, R27, RZ ;  /* 0x0000001b02067225 */ /* 0x000fe200078e00ff */
[----:B------:R-:W-:-:S03]  /*1d020*/  ISETP.GE.U32.AND P1, PT, R8, 0x7f000001, PT ;  /* 0x7f0000010800780c */ /* 0x000fc60003f26070 */
[----:B------:R-:W-:Y:S02]  /*1d030*/  IMAD R21, R14, 0x7effffff, RZ ;  /* 0x7effffff0e157824 */ /* 0x000fe400078e02ff */
[----:B------:R-:W-:Y:S01]  /*1d040*/  IMAD.WIDE.U32 R10, R2, R29, RZ ;  /* 0x0000001d020a7225 */ /* 0x000fe200078e00ff */
[----:B------:R-:W-:-:S03]  /*1d050*/  @P2 IADD3 R18, PT, PT, R18, -0x7f000001, RZ ;  /* 0x80ffffff12122810 */ /* 0x000fc60007ffe0ff */
[----:B------:R-:W-:Y:S02]  /*1d060*/  IMAD R3, R6, 0x7effffff, RZ ;  /* 0x7effffff06037824 */ /* 0x000fe400078e02ff */
[----:B------:R-:W-:-:S04]  /*1d070*/  IMAD.HI.U32 R31, R21, 0x7f000001, R14 ;  /* 0x7f000001151f7827 */ /* 0x000fc800078e000e */
[----:B------:R-:W-:Y:S02]  /*1d080*/  IMAD R21, R10, 0x7effffff, RZ ;  /* 0x7effffff0a157824 */ /* 0x000fe400078e02ff */
[----:B------:R-:W-:-:S04]  /*1d090*/  IMAD.HI.U32 R20, R3, 0x7f000001, R6 ;  /* 0x7f00000103147827 */ /* 0x000fc800078e0006 */
[----:B------:R-:W-:-:S04]  /*1d0a0*/  IMAD.WIDE.U32 R6, R18, 0x5fffffa, RZ ;  /* 0x05fffffa12067825 */ /* 0x000fc800078e00ff */
[----:B------:R-:W-:Y:S01]  /*1d0b0*/  IMAD.HI.U32 R22, R21, 0x7f000001, R10 ;  /* 0x7f00000115167827 */ /* 0x000fe200078e000a */
[----:B------:R-:W-:-:S03]  /*1d0c0*/  ISETP.GE.U32.AND P5, PT, R20, 0x7f000001, PT ;  /* 0x7f0000011400780c */ /* 0x000fc60003fa6070 */
[----:B------:R-:W-:Y:S01]  /*1d0d0*/  IMAD R3, R18, 0x6, RZ ;  /* 0x0000000612037824 */ /* 0x000fe200078e02ff */
[----:B------:R-:W-:Y:S01]  /*1d0e0*/  ISETP.GE.U32.AND P4, PT, R22, 0x7f000001, PT ;  /* 0x7f0000011600780c */ /* 0x000fe20003f86070 */
[----:B------:R-:W-:Y:S02]  /*1d0f0*/  @P0 IADD3 R12, PT, PT, R12, -0x7f000001, RZ ;  /* 0x80ffffff0c0c0810 */ /* 0x000fe40007ffe0ff */
[----:B------:R-:W-:Y:S01]  /*1d100*/  @P1 IADD3 R8, PT, PT, R8, -0x7f000001, RZ ;  /* 0x80ffffff08081810 */ /* 0x000fe20007ffe0ff */
[----:B------:R-:W-:Y:S01]  /*1d110*/  IMAD.HI.U32 R33, R3, 0x7f000001, R6 ;  /* 0x7f00000103217827 */ /* 0x000fe200078e0006 */
[----:B------:R-:W-:Y:S01]  /*1d120*/  ISETP.GE.U32.AND P3, PT, R31, 0x7f000001, PT ;  /* 0x7f0000011f00780c */ /* 0x000fe20003f66070 */
[----:B------:R-:W-:Y:S02]  /*1d130*/  ISETP.GE.U32.AND P2, PT, R12, 0x7f000001, PT ;  /* 0x7f0000010c00780c */ /* 0x000fe40003f46070 */
[----:B------:R-:W-:Y:S01]  /*1d140*/  IMAD.WIDE.U32 R14, R0, R25, RZ ;  /* 0x00000019000e7225 */ /* 0x000fe200078e00ff */
[----:B------:R-:W-:Y:S01]  /*1d150*/  ISETP.GE.U32.AND P1, PT, R33, 0x7f000001, PT ;  /* 0x7f0000012100780c */ /* 0x000fe20003f26070 */
[----:B------:R-:W-:-:S02]  /*1d160*/  ISETP.GE.U32.AND P0, PT, R8, 0x7f000001, PT ;  /* 0x7f0000010800780c */ /* 0x000fc40003f06070 */
[----:B------:R-:W-:Y:S02]  /*1d170*/  IMAD R11, R14, 0x7effffff, RZ ;  /* 0x7effffff0e0b7824 */ /* 0x000fe400078e02ff */
[----:B------:R-:W-:Y:S01]  /*1d180*/  IMAD.WIDE.U32 R16, R0, R27, RZ ;  /* 0x0000001b00107225 */ /* 0x000fe200078e00ff */
[----:B------:R-:W-:Y:S02]  /*1d190*/  @P5 IADD3 R20, PT, PT, R20, -0x7f000001, RZ ;  /* 0x80ffffff14145810 */ /* 0x000fe40007ffe0ff */
[----:B------:R-:W-:Y:S01]  /*1d1a0*/  @P4 IADD3 R22, PT, PT, R22, -0x7f000001, RZ ;  /* 0x80ffffff16164810 */ /* 0x000fe20007ffe0ff */
[----:B------:R-:W-:-:S04]  /*1d1b0*/  IMAD.HI.U32 R18, R11, 0x7f000001, R14 ;  /* 0x7f0000010b127827 */ /* 0x000fc800078e000e */
[----:B------:R-:W-:Y:S01]  /*1d1c0*/  IMAD R21, R16, 0x7effffff, RZ ;  /* 0x7effffff10157824 */ /* 0x000fe200078e02ff */
[----:B------:R-:W-:Y:S01]  /*1d1d0*/  ISETP.GE.U32.AND P5, PT, R18, 0x7f000001, PT ;  /* 0x7f0000011200780c */ /* 0x000fe20003fa6070 */
[----:B------:R-:W-:Y:S01]  /*1d1e0*/  IMAD.WIDE.U32 R10, R20, 0x5fffffa, RZ ;  /* 0x05fffffa140a7825 */ /* 0x000fe200078e00ff */
[----:B------:R-:W-:Y:S02]  /*1d1f0*/  @P2 IADD3 R12, PT, PT, R12, -0x7f000001, RZ ;  /* 0x80ffffff0c0c2810 */ /* 0x000fe40007ffe0ff */
[----:B------:R-:W-:Y:S02]  /*1d200*/  @P1 IADD3 R33, PT, PT, R33, -0x7f000001, RZ ;  /* 0x80ffffff21211810 */ /* 0x000fe40007ffe0ff */
[----:B------:R-:W-:Y:S01]  /*1d210*/  @P3 IADD3 R31, PT, PT, R31, -0x7f000001, RZ ;  /* 0x80ffffff1f1f3810 */ /* 0x000fe20007ffe0ff */
        /* <DEDUP_REMOVED lines=8> */
[----:B------:R-:W-:Y:S01]  /*1d2a0*/  IADD3 R8, PT, PT, R8, R31, RZ ;  /* 0x0000001f08087210 */ /* 0x000fe20007ffe0ff */
[----:B------:R-:W-:-:S04]  /*1d2b0*/  IMAD.WIDE.U32 R6, R5, R27, RZ ;  /* 0x0000001b05067225 */ /* 0x000fc800078e00ff */
[----:B------:R-:W-:Y:S01]  /*1d2c0*/  IMAD.HI.U32 R17, R17, 0x7f000001, R14 ;  /* 0x7f00000111117827 */ /* 0x000fe200078e000e */
[----:B------:R-:W-:Y:S01]  /*1d2d0*/  ISETP.GE.U32.AND P3, PT, R21, 0x7f000001, PT ;  /* 0x7f0000011500780c */ /* 0x000fe20003f66070 */
[----:B------:R-:W-:Y:S01]  /*1d2e0*/  ISETP.GE.U32.AND P2, PT, R12, 0x7f000001, PT ;  /* 0x7f0000010c00780c */ /* 0x000fe20003f46070 */
[----:B------:R-:W-:Y:S01]  /*1d2f0*/  ISETP.GE.U32.AND P1, PT, R8, 0x7f000001, PT ;  /* 0x7f0000010800780c */ /* 0x000fe20003f26070 */
[----:B------:R-:W-:Y:S01]  /*1d300*/  IMAD R3, R6, 0x7effffff, RZ ;  /* 0x7effffff06037824 */ /* 0x000fe200078e02ff */
[----:B------:R-:W-:Y:S01]  /*1d310*/  ISETP.GE.U32.AND P6, PT, R17, 0x7f000001, PT ;  /* 0x7f0000011100780c */ /* 0x000fe20003fc6070 */
[----:B------:R-:W-:Y:S02]  /*1d320*/  @P5 IADD3 R18, PT, PT, R18, -0x7f000001, RZ ;  /* 0x80ffffff12125810 */ /* 0x000fe40007ffe0ff */
[----:B------:R-:W-:Y:S01]  /*1d330*/  IMAD.HI.U32 R14, R3, 0x7f000001, R6 ;  /* 0x7f000001030e7827 */ /* 0x000fe200078e0006 */
[----:B------:R-:W-:-:S03]  /*1d340*/  @P4 IADD3 R16, PT, PT, R16, -0x7f000001, RZ ;  /* 0x80ffffff10104810 */ /* 0x000fc60007ffe0ff */
[----:B------:R-:W-:Y:S01]  /*1d350*/  IMAD.WIDE.U32 R6, R18, 0x5fffffa, RZ ;  /* 0x05fffffa12067825 */ /* 0x000fe200078e00ff */
[----:B------:R-:W-:-:S03]  /*1d360*/  ISETP.GE.U32.AND P0, PT, R14, 0x7f000001, PT ;  /* 0x7f0000010e00780c */ /* 0x000fc60003f06070 */
[----:B------:R-:W-:Y:S01]  /*1d370*/  IMAD R3, R18, 0x6, RZ ;  /* 0x0000000612037824 */ /* 0x000fe200078e02ff */
[----:B------:R-:W-:Y:S01]  /*1d380*/  @P3 IADD3 R21, PT, PT, R21, -0x7f000001, RZ ;  /* 0x80ffffff15153810 */ /* 0x000fe20007ffe0ff */
[----:B------:R-:W-:Y:S01]  /*1d390*/  IMAD.WIDE.U32 R10, R16, 0x5fffffa, RZ ;  /* 0x05fffffa100a7825 */ /* 0x000fe200078e00ff */
[----:B------:R-:W-:Y:S02]  /*1d3a0*/  @P2 IADD3 R12, PT, PT, R12, -0x7f000001, RZ ;  /* 0x80ffffff0c0c2810 */ /* 0x000fe40007ffe0ff */
[----:B------:R-:W-:Y:S02]  /*1d3b0*/  @P6 IADD3 R17, PT, PT, R17, -0x7f000001, RZ ;  /* 0x80ffffff11116810 */ /* 0x000fe40007ffe0ff */
[----:B------:R-:W-:Y:S01]  /*1d3c0*/  @P1 IADD3 R8, PT, PT, R8, -0x7f000001, RZ ;  /* 0x80ffffff08081810 */ /* 0x000fe20007ffe0ff */
[----:B------:R-:W-:-:S04]  /*1d3d0*/  IMAD.HI.U32 R31, R3, 0x7f000001, R6 ;  /* 0x7f000001031f7827 */ /* 0x000fc800078e0006 */
[----:B------:R-:W-:Y:S01]  /*1d3e0*/  IMAD.WIDE.U32 R6, R4, R25, RZ ;  /* 0x0000001904067225 */ /* 0x000fe200078e00ff */
[----:B------:R-:W-:-:S03]  /*1d3f0*/  IADD3 R12, PT, PT, R12, R21, RZ ;  /* 0x000000150c0c7210 */ /* 0x000fc60007ffe0ff */
[----:B------:R-:W-:Y:S01]  /*1d400*/  IMAD R15, R16, 0x6, RZ ;  /* 0x00000006100f7824 */ /* 0x000fe200078e02ff */
[----:B------:R-:W-:Y:S01]  /*1d410*/  IADD3 R8, PT, PT, R8, R17, RZ ;  /* 0x0000001108087210 */ /* 0x000fe20007ffe0ff */
[----:B------:R-:W-:Y:S01]  /*1d420*/  IMAD R3, R6, 0x7effffff, RZ ;  /* 0x7effffff06037824 */ /* 0x000fe200078e02ff */
[----:B------:R-:W-:Y:S01]  /*1d430*/  @P0 IADD3 R14, PT, PT, R14, -0x7f000001, RZ ;  /* 0x80ffffff0e0e0810 */ /* 0x000fe20007ffe0ff */
[----:B------:R-:W-:Y:S01]  /*1d440*/  IMAD.HI.U32 R33, R15, 0x7f000001, R10 ;  /* 0x7f0000010f217827 */ /* 0x000fe200078e000a */
[----:B------:R-:W-:Y:S01]  /*1d450*/  ISETP.GE.U32.AND P4, PT, R31, 0x7f000001, PT ;  /* 0x7f0000011f00780c */ /* 0x000fe20003f86070 */
[----:B------:R-:W-:Y:S01]  /*1d460*/  ISETP.GE.U32.AND P2, PT, R12, 0x7f000001, PT ;  /* 0x7f0000010c00780c */ /* 0x000fe20003f46070 */
[----:B------:R-:W0:Y:S01]  /*1d470*/  S2R R18, SR_TID.X ;  /* 0x0000000000127919 */ /* 0x000e220000002100 */
[----:B------:R-:W-:Y:S01]  /*1d480*/  IMAD.HI.U32 R15, R3, 0x7f000001, R6 ;  /* 0x7f000001030f7827 */ /* 0x000fe200078e0006 */
[----:B------:R-:W-:Y:S01]  /*1d490*/  ISETP.GE.U32.AND P5, PT, R33, 0x7f000001, PT ;  /* 0x7f0000012100780c */ /* 0x000fe20003fa6070 */
[----:B------:R-:W-:Y:S01]  /*1d4a0*/  ISETP.GE.U32.AND P3, PT, R8, 0x7f000001, PT ;  /* 0x7f0000010800780c */ /* 0x000fe20003f66070 */
[----:B------:R-:W-:Y:S01]  /*1d4b0*/  ISETP.GE.U32.AND P0, PT, R14, 0x7f000001, PT ;  /* 0x7f0000010e00780c */ /* 0x000fe20003f06070 */
[----:B------:R-:W1:Y:S01]  /*1d4c0*/  LDC.64 R20, c[0x0][0x4a0] ;  /* 0x00012800ff147b82 */ /* 0x000e620000000a00 */
[----:B------:R-:W-:Y:S01]  /*1d4d0*/  ISETP.GE.U32.AND P1, PT, R15, 0x7f000001, PT ;  /* 0x7f0000010f00780c */ /* 0x000fe20003f26070 */
[----:B------:R-:W-:-:S04]  /*1d4e0*/  IMAD.WIDE.U32 R10, R0, R29, RZ ;  /* 0x0000001d000a7225 */ /* 0x000fc800078e00ff */
[----:B------:R-:W-:Y:S01]  /*1d4f0*/  IMAD R3, R10, 0x7effffff, RZ ;  /* 0x7effffff0a037824 */ /* 0x000fe200078e02ff */
[----:B------:R-:W-:Y:S02]  /*1d500*/  @P4 IADD3 R31, PT, PT, R31, -0x7f000001, RZ ;  /* 0x80ffffff1f1f4810 */ /* 0x000fe40007ffe0ff */
[----:B------:R-:W-:Y:S01]  /*1d510*/  @P2 IADD3 R12, PT, PT, R12, -0x7f000001, RZ ;  /* 0x80ffffff0c0c2810 */ /* 0x000fe20007ffe0ff */
[----:B------:R-:W-:Y:S01]  /*1d520*/  IMAD.WIDE.U32 R6, R2, R23, RZ ;  /* 0x0000001702067225 */ /* 0x000fe200078e00ff */
[----:B------:R-:W-:Y:S02]  /*1d530*/  @P5 IADD3 R33, PT, PT, R33, -0x7f000001, RZ ;  /* 0x80ffffff21215810 */ /* 0x000fe40007ffe0ff */
[----:B------:R-:W-:Y:S02]  /*1d540*/  @P3 IADD3 R8, PT, PT, R8, -0x7f000001, RZ ;  /* 0x80ffffff08083810 */ /* 0x000fe40007ffe0ff */
[----:B------:R-:W-:Y:S01]  /*1d550*/  @P0 IADD3 R14, PT, PT, R14, -0x7f000001, RZ ;  /* 0x80ffffff0e0e0810 */ /* 0x000fe20007ffe0ff */
[----:B------:R-:W-:Y:S01]  /*1d560*/  IMAD.HI.U32 R11, R3, 0x7f000001, R10 ;  /* 0x7f000001030b7827 */ /* 0x000fe200078e000a */
[----:B------:R-:W-:-:S02]  /*1d570*/  @P1 IADD3 R15, PT, PT, R15, -0x7f000001, RZ ;  /* 0x80ffffff0f0f1810 */ /* 0x000fc40007ffe0ff */
[----:B------:R-:W-:Y:S01]  /*1d580*/  IADD3 R12, PT, PT, R12, R31, RZ ;  /* 0x0000001f0c0c7210 */ /* 0x000fe20007ffe0ff */
[----:B------:R-:W-:Y:S01]  /*1d590*/  IMAD R3, R6, 0x7effffff, RZ ;  /* 0x7effffff06037824 */ /* 0x000fe200078e02ff */
[----:B------:R-:W-:Y:S01]  /*1d5a0*/  IADD3 R10, PT, PT, R8, R33, RZ ;  /* 0x00000021080a7210 */ /* 0x000fe20007ffe0ff */
[----:B------:R-:W-:Y:S02]  /*1d5b0*/  ISETP.GE.U32.AND P4, PT, R11, 0x7f000001, PT ;  /* 0x7f0000010b00780c */ /* 0x000fe40003f86070 */
[----:B------:R-:W-:Y:S01]  /*1d5c0*/  IMAD.HI.U32 R16, R3, 0x7f000001, R6 ;  /* 0x7f00000103107827 */ /* 0x000fe200078e0006 */
[----:B------:R-:W-:Y:S01]  /*1d5d0*/  IADD3 R3, PT, PT, R14, R15, RZ ;  /* 0x0000000f0e037210 */ /* 0x000fe20007ffe0ff */
[----:B------:R-:W-:Y:S01]  /*1d5e0*/  ISETP.GE.U32.AND P2, PT, R12, 0x7f000001, PT ;  /* 0x7f0000010c00780c */ /* 0x000fe20003f46070 */
[----:B------:R-:W-:Y:S01]  /*1d5f0*/  ISETP.GE.U32.AND P3, PT, R10, 0x7f000001, PT ;  /* 0x7f0000010a00780c */ /* 0x000fe20003f66070 */
[----:B------:R-:W0:Y:S01]  /*1d600*/  LDC R17, c[0x0][0x360] ;  /* 0x0000d800ff117b82 */ /* 0x000e220000000800 */
[----:B------:R-:W-:Y:S01]  /*1d610*/  ISETP.GE.U32.AND P1, PT, R16, 0x7f000001, PT ;  /* 0x7f0000011000780c */ /* 0x000fe20003f26070 */
[----:B------:R-:W-:-:S05]  /*1d620*/  ISETP.GE.U32.AND P0, PT, R3, 0x7f000001, PT ;  /* 0x7f0000010300780c */ /* 0x000fca0003f06070 */
[----:B------:R-:W-:Y:S01]  /*1d630*/  @P4 IADD3 R11, PT, PT, R11, -0x7f000001, RZ ;  /* 0x80ffffff0b0b4810 */ /* 0x000fe20007ffe0ff */
[----:B------:R-:W2:Y:S03]  /*1d640*/  LDC.64 R14, c[0x0][0x488] ;  /* 0x00012200ff0e7b82 */ /* 0x000ea60000000a00 */
[----:B------:R-:W-:Y:S02]  /*1d650*/  @P2 IADD3 R12, PT, PT, R12, -0x7f000001, RZ ;  /* 0x80ffffff0c0c2810 */ /* 0x000fe40007ffe0ff */
[----:B------:R-:W-:Y:S01]  /*1d660*/  @P3 IADD3 R10, PT, PT, R10, -0x7f000001, RZ ;  /* 0x80ffffff0a0a3810 */ /* 0x000fe20007ffe0ff */
[----:B------:R-:W-:Y:S01]  /*1d670*/  IMAD.WIDE.U32 R6, R11, 0x5fffffa, RZ ;  /* 0x05fffffa0b067825 */ /* 0x000fe200078e00ff */
[----:B------:R-:W-:Y:S02]  /*1d680*/  @P1 IADD3 R16, PT, PT, R16, -0x7f000001, RZ ;  /* 0x80ffffff10101810 */ /* 0x000fe40007ffe0ff */
[----:B------:R-:W-:-:S02]  /*1d690*/  @P0 IADD3 R3, PT, PT, R3, -0x7f000001, RZ ;  /* 0x80ffffff03030810 */ /* 0x000fc40007ffe0ff */
[----:B------:R-:W-:Y:S01]  /*1d6a0*/  IADD3 R8, PT, PT, R12, R13, RZ ;  /* 0x0000000d0c087210 */ /* 0x000fe20007ffe0ff */
[----:B------:R-:W-:Y:S01]  /*1d6b0*/  IMAD R11, R11, 0x6, RZ ;  /* 0x000000060b0b7824 */ /* 0x000fe200078e02ff */
[----:B------:R-:W-:Y:S01]  /*1d6c0*/  IADD3 R12, PT, PT, R10, R19, RZ ;  /* 0x000000130a0c7210 */ /* 0x000fe20007ffe0ff */
[----:B------:R-:W3:Y:S01]  /*1d6d0*/  LDL R13, [R1+0x11c] ;  /* 0x00011c00010d7983 */ /* 0x000ee20000100800 */
[----:B------:R-:W-:Y:S01]  /*1d6e0*/  IADD3 R3, PT, PT, R3, R16, RZ ;  /* 0x0000001003037210 */ /* 0x000fe20007ffe0ff */
[----:B------:R-:W-:Y:S01]  /*1d6f0*/  IMAD.HI.U32 R6, R11, 0x7f000001, R6 ;  /* 0x7f0000010b067827 */ /* 0x000fe200078e0006 */
[----:B------:R-:W-:Y:S01]  /*1d700*/  ISETP.GE.U32.AND P2, PT, R8, 0x7f000001, PT ;  /* 0x7f0000010800780c */ /* 0x000fe20003f46070 */
[----:B------:R-:W-:Y:S02]  /*1d710*/  ISETP.GE.U32.AND P3, PT, R12, 0x7f000001, PT ;  /* 0x7f0000010c00780c */ /* 0x000fe40003f66070 */
[----:B------:R-:W-:Y:S01]  /*1d720*/  ISETP.GE.U32.AND P0, PT, R3, 0x7f000001, PT ;  /* 0x7f0000010300780c */ /* 0x000fe20003f06070 */
[----:B------:R-:W-:Y:S01]  /*1d730*/  ISETP.GE.U32.AND P1, PT, R6, 0x7f000001, PT ;  /* 0x7f0000010600780c */ /* 0x000fe20003f26070 */
[----:B0-----:R-:W-:-:S04]  /*1d740*/  IMAD R17, R17, UR4, R18 ;  /* 0x0000000411117c24 */ /* 0x001fc8000f8e0212 */
[----:B--2---:R-:W-:-:S04]  /*1d750*/  IMAD.WIDE.U32 R14, R17, 0x4, R14 ;  /* 0x00000004110e7825 */ /* 0x004fc800078e000e */
[----:B------:R-:W-:Y:S02]  /*1d760*/  @P2 IADD3 R8, PT, PT, R8, -0x7f000001, RZ ;  /* 0x80ffffff08082810 */ /* 0x000fe40007ffe0ff */
[----:B------:R-:W-:Y:S01]  /*1d770*/  @P3 IADD3 R12, PT, PT, R12, -0x7f000001, RZ ;  /* 0x80ffffff0c0c3810 */ /* 0x000fe20007ffe0ff */
[----:B------:R0:W2:Y:S01]  /*1d780*/  LDG.E R7, desc[UR10][R14.64] ;  /* 0x0000000a0e077981 */ /* 0x0000a2000c1e1900 */
[----:B------:R-:W-:Y:S02]  /*1d790*/  @P0 IADD3 R3, PT, PT, R3, -0x7f000001, RZ ;  /* 0x80ffffff03030810 */ /* 0x000fe40007ffe0ff */
[----:B------:R-:W-:Y:S01]  /*1d7a0*/  @P1 IADD3 R6, PT, PT, R6, -0x7f000001, RZ ;  /* 0x80ffffff06061810 */ /* 0x000fe20007ffe0ff */
[----:B------:R-:W-:Y:S04]  /*1d7b0*/  STL [R1+0x110], R8 ;  /* 0x0001100801007387 */ /* 0x000fe80000100800 */
[----:B------:R4:W-:Y:S01]  /*1d7c0*/  STL [R1+0x114], R12 ;  /* 0x0001140c01007387 */ /* 0x0009e20000100800 */
[----:B------:R-:W-:-:S03]  /*1d7d0*/  IADD3 R6, PT, PT, R3, R6, RZ ;  /* 0x0000000603067210 */ /* 0x000fc60007ffe0ff */
[----:B------:R-:W2:Y:S02]  /*1d7e0*/  LDL.64 R10, [R1+0x110] ;  /* 0x00011000010a7983 */ /* 0x000ea40000100a00 */
[----:B------:R-:W-:-:S13]  /*1d7f0*/  ISETP.GE.U32.AND P0, PT, R6, 0x7f000001, PT ;  /* 0x7f0000010600780c */ /* 0x000fda0003f06070 */
[----:B------:R-:W-:-:S04]  /*1d800*/  @P0 IADD3 R6, PT, PT, R6, -0x7f000001, RZ ;  /* 0x80ffffff06060810 */ /* 0x000fc80007ffe0ff */
[----:B------:R-:W-:-:S05]  /*1d810*/  IADD3 R6, PT, PT, R6, R9, RZ ;  /* 0x0000000906067210 */ /* 0x000fca0007ffe0ff */
[----:B------:R-:W-:-:S13]  /*1d820*/  ISETP.GE.U32.AND P0, PT, R6, 0x7f000001, PT ;  /* 0x7f0000010600780c */ /* 0x000fda0003f06070 */
[----:B------:R-:W-:-:S05]  /*1d830*/  @P0 IADD3 R6, PT, PT, R6, -0x7f000001, RZ ;  /* 0x80ffffff06060810 */ /* 0x000fca0007ffe0ff */
[----:B------:R0:W-:Y:S04]  /*1d840*/  STL [R1+0x118], R6 ;  /* 0x0001180601007387 */ /* 0x0001e80000100800 */
[----:B----4-:R-:W4:Y:S01]  /*1d850*/  LDL R12, [R1+0x118] ;  /* 0x00011800010c7983 */ /* 0x010f220000100800 */
        /* <DEDUP_REMOVED lines=18> */
[----:B------:R-:W-:Y:S02]  /*1d980*/  IMAD.WIDE.U32 R2, R0, R23, RZ ;  /* 0x0000001700027225 */ /* 0x000fe400078e00ff */
[----:B------:R-:W1:Y:S02]  /*1d990*/  LDC R23, c[0x0][0x4a0] ;  /* 0x00012800ff177b82 */ /* 0x000e640000000800 */
[----:B------:R-:W-:-:S05]  /*1d9a0*/  IMAD R5, R2, 0x7effffff, RZ ;  /* 0x7effffff02057824 */ /* 0x000fca00078e02ff */
[----:B------:R-:W-:Y:S01]  /*1d9b0*/  @P1 IADD3 R9, PT, PT, R9, -0x7f000001, RZ ;  /* 0x80ffffff09091810 */ /* 0x000fe20007ffe0ff */
[----:B0-----:R-:W-:Y:S02]  /*1d9c0*/  IMAD.HI.U32 R15, R5, 0x7f000001, R2 ;  /* 0x7f000001050f7827 */ /* 0x001fe400078e0002 */
[----:B------:R-:W-:-:S03]  /*1d9d0*/  @P0 IADD3 R8, PT, PT, R8, -0x7f000001, RZ ;  /* 0x80ffffff08080810 */ /* 0x000fc60007ffe0ff */
[----:B------:R-:W-:Y:S01]  /*1d9e0*/  ISETP.GE.U32.AND P1, PT, R15, 0x7f000001, PT ;  /* 0x7f0000010f00780c */ /* 0x000fe20003f26070 */
[----:B------:R-:W-:-:S05]  /*1d9f0*/  IADD3 R8, PT, PT, R8, R9, RZ ;  /* 0x0000000908087210 */ /* 0x000fca0007ffe0ff */
[----:B------:R-:W-:-:S07]  /*1da00*/  ISETP.GE.U32.AND P0, PT, R8, 0x7f000001, PT ;  /* 0x7f0000010800780c */ /* 0x000fce0003f06070 */
[----:B------:R-:W-:-:S06]  /*1da10*/  @P1 IADD3 R15, PT, PT, R15, -0x7f000001, RZ ;  /* 0x80ffffff0f0f1810 */ /* 0x000fcc0007ffe0ff */
[----:B------:R-:W-:-:S04]  /*1da20*/  @P0 IADD3 R8, PT, PT, R8, -0x7f000001, RZ ;  /* 0x80ffffff08080810 */ /* 0x000fc80007ffe0ff */
[----:B------:R-:W-:Y:S02]  /*1da30*/  IADD3 R0, PT, PT, R8, R15, RZ ;  /* 0x0000000f08007210 */ /* 0x000fe40007ffe0ff */
[----:B------:R-:W0:Y:S03]  /*1da40*/  LDC.64 R8, c[0x0][0x4a0] ;  /* 0x00012800ff087b82 */ /* 0x000e260000000a00 */
[----:B------:R-:W-:-:S13]  /*1da50*/  ISETP.GE.U32.AND P0, PT, R0, 0x7f000001, PT ;  /* 0x7f0000010000780c */ /* 0x000fda0003f06070 */
[----:B------:R-:W-:Y:S01]  /*1da60*/  @P0 IADD3 R0, PT, PT, R0, -0x7f000001, RZ ;  /* 0x80ffffff00000810 */ /* 0x000fe20007ffe0ff */
[----:B--2---:R-:W-:-:S03]  /*1da70*/  IMAD.WIDE.U32 R2, R10, R7, RZ ;  /* 0x000000070a027225 */ /* 0x004fc600078e00ff */
[----:B---3--:R-:W-:Y:S01]  /*1da80*/  IADD3 R0, PT, PT, R0, R13, RZ ;  /* 0x0000000d00007210 */ /* 0x008fe20007ffe0ff */
[----:B------:R-:W2:Y:S01]  /*1da90*/  LDC R10, c[0x0][0x4a0] ;  /* 0x00012800ff0a7b82 */ /* 0x000ea20000000800 */
[----:B------:R-:W-:-:S04]  /*1daa0*/  IMAD R5, R2, 0x7effffff, RZ ;  /* 0x7effffff02057824 */ /* 0x000fc800078e02ff */
[----:B------:R-:W-:-:S05]  /*1dab0*/  IMAD.HI.U32 R19, R5, 0x7f000001, R2 ;  /* 0x7f00000105137827 */ /* 0x000fca00078e0002 */
[----:B------:R-:W-:Y:S01]  /*1dac0*/  ISETP.GE.U32.AND P1, PT, R19, 0x7f000001, PT ;  /* 0x7f0000011300780c */ /* 0x000fe20003f26070 */
[----:B------:R-:W-:-:S04]  /*1dad0*/  IMAD.WIDE.U32 R2, R11, R7, RZ ;  /* 0x000000070b027225 */ /* 0x000fc800078e00ff */
[----:B------:R-:W-:-:S08]  /*1dae0*/  IMAD R5, R2, 0x7effffff, RZ ;  /* 0x7effffff02057824 */ /* 0x000fd000078e02ff */
[----:B------:R-:W-:Y:S01]  /*1daf0*/  @P1 IADD3 R19, PT, PT, R19, -0x7f000001, RZ ;  /* 0x80ffffff13131810 */ /* 0x000fe20007ffe0ff */
[----:B------:R-:W-:Y:S01]  /*1db00*/  IMAD.HI.U32 R11, R5, 0x7f000001, R2 ;  /* 0x7f000001050b7827 */ /* 0x000fe200078e0002 */
[----:B------:R-:W-:Y:S01]  /*1db10*/  ISETP.GE.U32.AND P0, PT, R0, 0x7f000001, PT ;  /* 0x7f0000010000780c */ /* 0x000fe20003f06070 */
[----:B------:R-:W3:Y:S02]  /*1db20*/  LDC.64 R4, c[0x0][0x490] ;  /* 0x00012400ff047b82 */ /* 0x000ee40000000a00 */
[----:B------:R-:W-:Y:S01]  /*1db30*/  ISETP.GE.U32.AND P1, PT, R19, 0x7f000001, PT ;  /* 0x7f0000011300780c */ /* 0x000fe20003f26070 */
[----:B------:R-:W-:-:S12]  /*1db40*/  ISETP.GE.U32.AND P2, PT, R11, 0x7f000001, PT ;  /* 0x7f0000010b00780c */ /* 0x000fd80003f46070 */
[----:B------:R-:W-:Y:S01]  /*1db50*/  @P1 IADD3 R19, PT, PT, R19, -0x7f000001, RZ ;  /* 0x80ffffff13131810 */ /* 0x000fe20007ffe0ff */
[----:B----4-:R-:W-:-:S04]  /*1db60*/  IMAD.WIDE.U32 R12, R12, R7, RZ ;  /* 0x000000070c0c7225 */ /* 0x010fc800078e00ff */
[----:B------:R-:W-:Y:S01]  /*1db70*/  ISETP.GE.U32.AND P3, PT, R19, 0x7f000001, PT ;  /* 0x7f0000011300780c */ /* 0x000fe20003f66070 */
[----:B------:R-:W-:Y:S01]  /*1db80*/  @P2 IADD3 R11, PT, PT, R11, -0x7f000001, RZ ;  /* 0x80ffffff0b0b2810 */ /* 0x000fe20007ffe0ff */
[----:B------:R-:W-:-:S04]  /*1db90*/  IMAD R3, R12, 0x7effffff, RZ ;  /* 0x7effffff0c037824 */ /* 0x000fc800078e02ff */
[----:B------:R-:W-:Y:S01]  /*1dba0*/  ISETP.GE.U32.AND P1, PT, R11, 0x7f000001, PT ;  /* 0x7f0000010b00780c */ /* 0x000fe20003f26070 */
[----:B------:R-:W-:Y:S01]  /*1dbb0*/  IMAD.HI.U32 R13, R3, 0x7f000001, R12 ;  /* 0x7f000001030d7827 */ /* 0x000fe200078e000c */
[----:B------:R-:W-:-:S04]  /*1dbc0*/  @P0 IADD3 R0, PT, PT, R0, -0x7f000001, RZ ;  /* 0x80ffffff00000810 */ /* 0x000fc80007ffe0ff */
[----:B------:R-:W-:Y:S01]  /*1dbd0*/  ISETP.GE.U32.AND P0, PT, R13, 0x7f000001, PT ;  /* 0x7f0000010d00780c */ /* 0x000fe20003f06070 */
[----:B------:R-:W-:Y:S01]  /*1dbe0*/  @P3 IADD3 R19, PT, PT, R19, -0x7f000001, RZ ;  /* 0x80ffffff13133810 */ /* 0x000fe20007ffe0ff */
[----:B------:R-:W-:-:S04]  /*1dbf0*/  IMAD.WIDE.U32 R2, R0, R7, RZ ;  /* 0x0000000700027225 */ /* 0x000fc800078e00ff */
[----:B------:R-:W-:Y:S01]  /*1dc00*/  ISETP.GE.U32.AND P2, PT, R19, 0x7f000001, PT ;  /* 0x7f0000011300780c */ /* 0x000fe20003f46070 */
[----:B------:R-:W-:Y:S01]  /*1dc10*/  @P1 IADD3 R11, PT, PT, R11, -0x7f000001, RZ ;  /* 0x80ffffff0b0b1810 */ /* 0x000fe20007ffe0ff */
[----:B------:R-:W-:-:S04]  /*1dc20*/  IMAD R7, R2, 0x7effffff, RZ ;  /* 0x7effffff02077824 */ /* 0x000fc800078e02ff */
[----:B------:R-:W-:Y:S01]  /*1dc30*/  ISETP.GE.U32.AND P1, PT, R11, 0x7f000001, PT ;  /* 0x7f0000010b00780c */ /* 0x000fe20003f26070 */
[----:B------:R-:W-:Y:S01]  /*1dc40*/  @P0 IADD3 R13, PT, PT, R13, -0x7f000001, RZ ;  /* 0x80ffffff0d0d0810 */ /* 0x000fe20007ffe0ff */
[----:B------:R-:W-:Y:S02]  /*1dc50*/  IMAD.HI.U32 R15, R7, 0x7f000001, R2 ;  /* 0x7f000001070f7827 */ /* 0x000fe400078e0002 */
[----:B------:R-:W4:Y:S02]  /*1dc60*/  LDC.64 R6, c[0x0][0x4a0] ;  /* 0x00012800ff067b82 */ /* 0x000f240000000a00 */
[----:B------:R-:W-:Y:S01]  /*1dc70*/  ISETP.GE.U32.AND P0, PT, R13, 0x7f000001, PT ;  /* 0x7f0000010d00780c */ /* 0x000fe20003f06070 */
[----:B------:R-:W-:Y:S01]  /*1dc80*/  @P2 IADD3 R19, PT, PT, R19, -0x7f000001, RZ ;  /* 0x80ffffff13132810 */ /* 0x000fe20007ffe0ff */
[----:B------:R-:W-:-:S04]  /*1dc90*/  ISETP.GE.U32.AND P2, PT, R15, 0x7f000001, PT ;  /* 0x7f0000010f00780c */ /* 0x000fc80003f46070 */
[----:B------:R-:W-:Y:S01]  /*1dca0*/  ISETP.GE.U32.AND P3, PT, R19, 0x7f000001, PT ;  /* 0x7f0000011300780c */ /* 0x000fe20003f66070 */
[----:B------:R-:W-:Y:S01]  /*1dcb0*/  @P1 IADD3 R11, PT, PT, R11, -0x7f000001, RZ ;  /* 0x80ffffff0b0b1810 */ /* 0x000fe20007ffe0ff */
[----:B---3--:R-:W-:-:S04]  /*1dcc0*/  IMAD.WIDE.U32 R2, R17, 0x4, R4 ;  /* 0x0000000411027825 */ /* 0x008fc800078e0004 */
[----:B------:R-:W-:Y:S01]  /*1dcd0*/  ISETP.GE.U32.AND P1, PT, R11, 0x7f000001, PT ;  /* 0x7f0000010b00780c */ /* 0x000fe20003f26070 */
[----:B------:R-:W-:Y:S02]  /*1dce0*/  @P0 IADD3 R13, PT, PT, R13, -0x7f000001, RZ ;  /* 0x80ffffff0d0d0810 */ /* 0x000fe40007ffe0ff */
[----:B------:R-:W-:-:S03]  /*1dcf0*/  @P2 IADD3 R15, PT, PT, R15, -0x7f000001, RZ ;  /* 0x80ffffff0f0f2810 */ /* 0x000fc60007ffe0ff */
[----:B------:R-:W-:Y:S02]  /*1dd00*/  ISETP.GE.U32.AND P2, PT, R13, 0x7f000001, PT ;  /* 0x7f0000010d00780c */ /* 0x000fe40003f46070 */
[----:B------:R-:W-:Y:S01]  /*1dd10*/  ISETP.GE.U32.AND P0, PT, R15, 0x7f000001, PT ;  /* 0x7f0000010f00780c */ /* 0x000fe20003f06070 */
[----:B------:R-:W-:Y:S02]  /*1dd20*/  @P3 IADD3 R19, PT, PT, R19, -0x7f000001, RZ ;  /* 0x80ffffff13133810 */ /* 0x000fe40007ffe0ff */
[-C--:B0-----:R-:W-:Y:S01]  /*1dd30*/  LEA R4, P3, R8, R2.reuse, 0x2 ;  /* 0x0000000208047211 */ /* 0x081fe200078610ff */
[----:B-1----:R-:W-:Y:S01]  /*1dd40*/  IMAD R17, R21, 0xc, RZ ;  /* 0x0000000c15117824 */ /* 0x002fe200078e02ff */
[----:B------:R-:W-:Y:S02]  /*1dd50*/  @P1 IADD3 R11, PT, PT, R11, -0x7f000001, RZ ;  /* 0x80ffffff0b0b1810 */ /* 0x000fe40007ffe0ff */
[----:B----4-:R-:W-:Y:S01]  /*1dd60*/  LEA.HI.X R5, R6, R3, R9, 0x2, P3 ;  /* 0x0000000306057211 */ /* 0x010fe200018f1409 */
[----:B------:R-:W-:Y:S01]  /*1dd70*/  IMAD.WIDE.U32 R8, R23, 0xc, R2 ;  /* 0x0000000c17087825 */ /* 0x000fe200078e0002 */
[----:B------:R-:W-:-:S02]  /*1dd80*/  LEA R6, P1, R20, R2, 0x3 ;  /* 0x0000000214067211 */ /* 0x000fc400078218ff */
[----:B------:R-:W-:Y:S02]  /*1dd90*/  @P2 IADD3 R13, PT, PT, R13, -0x7f000001, RZ ;  /* 0x80ffffff0d0d2810 */ /* 0x000fe40007ffe0ff */
[----:B--2---:R-:W-:Y:S02]  /*1dda0*/  LEA.HI.X R7, R10, R3, R7, 0x3, P1 ;  /* 0x000000030a077211 */ /* 0x004fe400008f1c07 */
[----:B------:R-:W-:Y:S02]  /*1ddb0*/  IADD3 R9, PT, PT, R9, R17, RZ ;  /* 0x0000001109097210 */ /* 0x000fe40007ffe0ff */
[----:B------:R-:W-:Y:S01]  /*1ddc0*/  @P0 IADD3 R15, PT, PT, R15, -0x7f000001, RZ ;  /* 0x80ffffff0f0f0810 */ /* 0x000fe20007ffe0ff */
[----:B------:R-:W-:Y:S04]  /*1ddd0*/  STG.E desc[UR10][R2.64], R19 ;  /* 0x0000001302007986 */ /* 0x000fe8000c10190a */
[----:B------:R-:W-:Y:S04]  /*1dde0*/  STG.E desc[UR10][R4.64], R11 ;  /* 0x0000000b04007986 */ /* 0x000fe8000c10190a */
[----:B------:R-:W-:Y:S04]  /*1ddf0*/  STG.E desc[UR10][R6.64], R13 ;  /* 0x0000000d06007986 */ /* 0x000fe8000c10190a */
[----:B------:R-:W-:Y:S04]  /*1de00*/  STL [R1+0x11c], R0 ;  /* 0x00011c0001007387 */ /* 0x000fe80000100800 */
[----:B------:R-:W-:Y:S01]  /*1de10*/  STG.E desc[UR10][R8.64], R15 ;  /* 0x0000000f08007986 */ /* 0x000fe2000c10190a */
[----:B------:R-:W-:Y:S05]  /*1de20*/  EXIT ;  /* 0x000000000000794d */ /* 0x000fea0003800000 */
        .type           $jit_computeValues$_ZN19kb31_septic_curve_tC1Ev,@function
        .size           $jit_computeValues$_ZN19kb31_septic_curve_tC1Ev,($jit_computeValues$_ZN20kb31_septic_digest_tC1Ev - $jit_computeValues$_ZN19kb31_septic_curve_tC1Ev)
$jit_computeValues$_ZN19kb31_septic_curve_tC1Ev:
[----:B------:R-:W0:Y:S01]  /*1de30*/  LDC R8, c[0x0][0x2f8] ;  /* 0x0000be00ff087b82 */ /* 0x000e220000000800 */
[----:B------:R-:W-:Y:S01]  /*1de40*/  IADD3 R6, PT, PT, R1, 0x170, RZ ;  /* 0x0000017001067810 */ /* 0x000fe20007ffe0ff */
[----:B------:R-:W-:Y:S01]  /*1de50*/  HFMA2 R7, -RZ, RZ, 0, 0 ;  /* 0x00000000ff077431 */ /* 0x000fe200000001ff */
[----:B------:R-:W-:Y:S01]  /*1de60*/  MOV R0, R10 ;  /* 0x0000000a00007202 */ /* 0x000fe20000000f00 */
[----:B------:R-:W-:-:S04]  /*1de70*/  MOV R16, 0x1dec0 ;  /* 0x0001dec000107802 */ /* 0x000fc80000000f00 */
[----:B------:R-:W0:Y:S02]  /*1de80*/  LDC R9, c[0x0][0x2fc] ;  /* 0x0000bf00ff097b82 */ /* 0x000e240000000800 */
[----:B0-----:R-:W-:Y:S02]  /*1de90*/  IADD.64 R6, R6, R8 ;  /* 0x0000000806067235 */ /* 0x001fe400078e0200 */
[----:B------:R-:W-:-:S07]  /*1dea0*/  MOV R9, R11 ;  /* 0x0000000b00097202 */ /* 0x000fce0000000f00 */
[----:B------:R-:W-:Y:S05]  /*1deb0*/  CALL.REL.NOINC `($jit_computeValues$_ZN23kb31_septic_extension_tC1Ev) ;  /* 0x0000000400087944 */ /* 0x000fea0003c00000 */
[----:B------:R-:W-:Y:S01]  /*1dec0*/  MOV R8, R10 ;  /* 0x0000000a00087202 */ /* 0x000fe20000000f00 */
[----:B------:R-:W-:Y:S01]  /*1ded0*/  MOV R9, R11 ;  /* 0x0000000b00097202 */ /* 0x000fe20000000f00 */
[----:B------:R-:W-:-:S04]  /*1dee0*/  MOV R16, 0x1df30 ;  /* 0x0001df3000107802 */ /* 0x000fc80000000f00 */
[----:B------:R-:W-:-:S06]  /*1def0*/  IADD.64 R14, R8, 0x1c ;  /* 0x0000001c080e7835 */ /* 0x000fcc00078e0200 */
[----:B------:R-:W-:Y:S01]  /*1df00*/  MOV R0, R14 ;  /* 0x0000000e00007202 */ /* 0x000fe20000000f00 */
[----:B------:R-:W-:-:S07]  /*1df10*/  MOV R9, R15 ;  /* 0x0000000f00097202 */ /* 0x000fce0000000f00 */
[----:B------:R-:W-:Y:S05]  /*1df20*/  CALL.REL.NOINC `($jit_computeValues$_ZN23kb31_septic_extension_tC1Ev) ;  /* 0x0000000000ec7944 */ /* 0x000fea0003c00000 */
[----:B------:R-:W-:Y:S01]  /*1df30*/  MOV R0, R6 ;  /* 0x0000000600007202 */ /* 0x000fe20000000f00 */
[----:B------:R-:W-:Y:S01]  /*1df40*/  MOV R9, R7 ;  /* 0x0000000700097202 */ /* 0x000fe20000000f00 */
[----:B------:R-:W-:-:S07]  /*1df50*/  MOV R17, 0x1df70 ;  /* 0x0001df7000117802 */ /* 0x000fce0000000f00 */
[----:B------:R-:W-:Y:S05]  /*1df60*/  CALL.REL.NOINC `($jit_computeValues$_ZN23kb31_septic_extension_t4zeroEv) ;  /* 0x0000000000c87944 */ /* 0x000fea0003c00000 */
[----:B------:R-:W-:Y:S01]  /*1df70*/  MOV R9, R11 ;  /* 0x0000000b00097202 */ /* 0x000fe20000000f00 */
[----:B------:R-:W-:Y:S01]  /*1df80*/  MOV R0, R10 ;  /* 0x0000000a00007202 */ /* 0x000fe20000000f00 */
[----:B------:R-:W-:Y:S01]  /*1df90*/  MOV R8, R6 ;  /* 0x0000000600087202 */ /* 0x000fe20000000f00 */
[----:B------:R-:W-:Y:S01]  /*1dfa0*/  MOV R11, R7 ;  /* 0x00000007000b7202 */ /* 0x000fe20000000f00 */
[----:B------:R-:W-:-:S07]  /*1dfb0*/  MOV R18, 0x1dfd0 ;  /* 0x0001dfd000127802 */ /* 0x000fce0000000f00 */
[----:B------:R-:W-:Y:S05]  /*1dfc0*/  CALL.REL.NOINC `($jit_computeValues$_ZN23kb31_septic_extension_taSERKS_) ;  /* 0x0000000400007944 */ /* 0x000fea0003c00000 */
[----:B------:R-:W-:Y:S02]  /*1dfd0*/  IADD.64 R10, R6, 0x1c ;  /* 0x0000001c060a7835 */ /* 0x000fe400078e0200 */
[----:B------:R-:W-:-:S04]  /*1dfe0*/  MOV R17, 0x1e020 ;  /* 0x0001e02000117802 */ /* 0x000fc80000000f00 */
[----:B------:R-:W-:Y:S01]  /*1dff0*/  MOV R0, R10 ;  /* 0x0000000a00007202 */ /* 0x000fe20000000f00 */
[----:B------:R-:W-:-:S07]  /*1e000*/  MOV R9, R11 ;  /* 0x0000000b00097202 */ /* 0x000fce0000000f00 */
[----:B------:R-:W-:Y:S05]  /*1e010*/  CALL.REL.NOINC `($jit_computeValues$_ZN23kb31_septic_extension_t4zeroEv) ;  /* 0x00000000009c7944 */ /* 0x000fea0003c00000 */
[----:B------:R-:W-:Y:S01]  /*1e020*/  MOV R0, R14 ;  /* 0x0000000e00007202 */ /* 0x000fe20000000f00 */
[----:B------:R-:W-:Y:S01]  /*1e030*/  MOV R9, R15 ;  /* 0x0000000f00097202 */ /* 0x000fe20000000f00 */
[----:B------:R-:W-:Y:S01]  /*1e040*/  MOV R8, R10 ;  /* 0x0000000a00087202 */ /* 0x000fe20000000f00 */
[----:B------:R-:W-:-:S07]  /*1e050*/  MOV R18, 0x1e070 ;  /* 0x0001e07000127802 */ /* 0x000fce0000000f00 */
[----:B------:R-:W-:Y:S05]  /*1e060*/  CALL.REL.NOINC `($jit_computeValues$_ZN23kb31_septic_extension_taSERKS_) ;  /* 0x0000000000d87944 */ /* 0x000fea0003c00000 */
[----:B------:R-:W-:Y:S01]  /*1e070*/  MOV R6, R20 ;  /* 0x0000001400067202 */ /* 0x000fe20000000f00 */
[----:B------:R-:W-:-:S04]  /*1e080*/  HFMA2 R7, -RZ, RZ, 0, 0 ;  /* 0x00000000ff077431 */ /* 0x000fc800000001ff */
[----:B------:R-:W-:Y:S05]  /*1e090*/  RET.REL.NODEC R6 `(jit_computeValues) ;  /* 0xfffffe1c06d87950 */ /* 0x000fea0003c3ffff */
        .type           $jit_computeValues$_ZN20kb31_septic_digest_tC1Ev,@function
        .size           $jit_computeValues$_ZN20kb31_septic_digest_tC1Ev,($jit_computeValues$_ZN23kb31_septic_extension_t4zeroEv - $jit_computeValues$_ZN20kb31_septic_digest_tC1Ev)
$jit_computeValues$_ZN20kb31_septic_digest_tC1Ev:
[----:B------:R-:W0:Y:S01]  /*1e0a0*/  LDC R8, c[0x0][0x2f8] ;  /* 0x0000be00ff087b82 */ /* 0x000e220000000800 */
[----:B------:R-:W-:Y:S01]  /*1e0b0*/  IADD3 R6, PT, PT, R1, 0x138, RZ ;  /* 0x0000013801067810 */ /* 0x000fe20007ffe0ff */
[----:B------:R-:W-:Y:S01]  /*1e0c0*/  HFMA2 R7, -RZ, RZ, 0, 0 ;  /* 0x00000000ff077431 */ /* 0x000fe200000001ff */
[----:B------:R-:W-:Y:S01]  /*1e0d0*/  MOV R10, R34 ;  /* 0x00000022000a7202 */ /* 0x000fe20000000f00 */
[----:B------:R-:W-:Y:S01]  /*1e0e0*/  MOV R11, R35 ;  /* 0x00000023000b7202 */ /* 0x000fe20000000f00 */
[----:B------:R-:W-:-:S03]  /*1e0f0*/  MOV R20, 0x1e130 ;  /* 0x0001e13000147802 */ /* 0x000fc60000000f00 */
[----:B------:R-:W0:Y:S02]  /*1e100*/  LDC R9, c[0x0][0x2fc] ;  /* 0x0000bf00ff097b82 */ /* 0x000e240000000800 */
[----:B0-----:R-:W-:-:S08]  /*1e110*/  IADD.64 R12, R6, R8 ;  /* 0x00000008060c7235 */ /* 0x001fd000078e0200 */
[----:B------:R-:W-:Y:S05]  /*1e120*/  CALL.REL.NOINC `($jit_computeValues$_ZN19kb31_septic_curve_tC1Ev) ;  /* 0xfffffffc00407944 */ /* 0x000fea0003c3ffff */
[----:B------:R-:W-:Y:S01]  /*1e130*/  MOV R10, R12 ;  /* 0x0000000c000a7202 */ /* 0x000fe20000000f00 */
[----:B------:R-:W-:Y:S01]  /*1e140*/  MOV R11, R13 ;  /* 0x0000000d000b7202 */ /* 0x000fe20000000f00 */
[----:B------:R-:W-:-:S07]  /*1e150*/  MOV R20, 0x1e170 ;  /* 0x0001e17000147802 */ /* 0x000fce0000000f00 */
[----:B------:R-:W-:Y:S05]  /*1e160*/  CALL.REL.NOINC `($jit_computeValues$_ZN19kb31_septic_curve_tC1Ev) ;  /* 0xfffffffc00307944 */ /* 0x000fea0003c3ffff */
[----:B------:R-:W-:Y:S01]  /*1e170*/  MOV R0, R34 ;  /* 0x0000002200007202 */ /* 0x000fe20000000f00 */
[----:B------:R-:W-:Y:S01]  /*1e180*/  MOV R9, R35 ;  /* 0x0000002300097202 */ /* 0x000fe20000000f00 */
[----:B------:R-:W-:Y:S01]  /*1e190*/  MOV R8, R12 ;  /* 0x0000000c00087202 */ /* 0x000fe20000000f00 */
[----:B------:R-:W-:Y:S01]  /*1e1a0*/  MOV R11, R13 ;  /* 0x0000000d000b7202 */ /* 0x000fe20000000f00 */
[----:B------:R-:W-:-:S07]  /*1e1b0*/  MOV R18, 0x1e1d0 ;  /* 0x0001e1d000127802 */ /* 0x000fce0000000f00 */
[----:B------:R-:W-:Y:S05]  /*1e1c0*/  CALL.REL.NOINC `($jit_computeValues$_ZN23kb31_septic_extension_taSERKS_) ;  /* 0x0000000000807944 */ /* 0x000fea0003c00000 */
[----:B------:R-:W-:Y:S01]  /*1e1d0*/  MOV R6, R34 ;  /* 0x0000002200067202 */ /* 0x000fe20000000f00 */
[----:B------:R-:W-:Y:S01]  /*1e1e0*/  MOV R7, R35 ;  /* 0x0000002300077202 */ /* 0x000fe20000000f00 */
[----:B------:R-:W-:Y:S02]  /*1e1f0*/  IADD.64 R8, R12, 0x1c ;  /* 0x0000001c0c087835 */ /* 0x000fe400078e0200 */
[----:B------:R-:W-:Y:S02]  /*1e200*/  MOV R18, 0x1e260 ;  /* 0x0001e26000127802 */ /* 0x000fe40000000f00 */
[----:B------:R-:W-:Y:S02]  /*1e210*/  IADD.64 R6, R6, 0x1c ;  /* 0x0000001c06067835 */ /* 0x000fe400078e0200 */
[----:B------:R-:W-:-:S04]  /*1e220*/  MOV R11, R9 ;  /* 0x00000009000b7202 */ /* 0x000fc80000000f00 */
[----:B------:R-:W-:Y:S01]  /*1e230*/  MOV R0, R6 ;  /* 0x0000000600007202 */ /* 0x000fe20000000f00 */
[----:B------:R-:W-:-:S07]  /*1e240*/  MOV R9, R7 ;  /* 0x0000000700097202 */ /* 0x000fce0000000f00 */
[----:B------:R-:W-:Y:S05]  /*1e250*/  CALL.REL.NOINC `($jit_computeValues$_ZN23kb31_septic_extension_taSERKS_) ;  /* 0x00000000005c7944 */ /* 0x000fea0003c00000 */
[----:B------:R-:W-:Y:S01]  /*1e260*/  MOV R6, R19 ;  /* 0x0000001300067202 */ /* 0x000fe20000000f00 */
[----:B------:R-:W-:-:S04]  /*1e270*/  HFMA2 R7, -RZ, RZ, 0, 0 ;  /* 0x00000000ff077431 */ /* 0x000fc800000001ff */
[----:B------:R-:W-:Y:S05]  /*1e280*/  RET.REL.NODEC R6 `(jit_computeValues) ;  /* 0xfffffe1c065c7950 */ /* 0x000fea0003c3ffff */
        .type           $jit_computeValues$_ZN23kb31_septic_extension_t4zeroEv,@function
        .size           $jit_computeValues$_ZN23kb31_septic_extension_t4zeroEv,($jit_computeValues$_ZN23kb31_septic_extension_tC1Ev - $jit_computeValues$_ZN23kb31_septic_extension_t4zeroEv)
$jit_computeValues$_ZN23kb31_septic_extension_t4zeroEv:
[----:B------:R-:W-:-:S07]  /*1e290*/  MOV R16, 0x1e2b0 ;  /* 0x0001e2b000107802 */ /* 0x000fce0000000f00 */
[----:B------:R-:W-:Y:S05]  /*1e2a0*/  CALL.REL.NOINC `($jit_computeValues$_ZN23kb31_septic_extension_tC1Ev) ;  /* 0x00000000000c7944 */ /* 0x000fea0003c00000 */
[----:B------:R-:W-:Y:S01]  /*1e2b0*/  MOV R8, R17 ;  /* 0x0000001100087202 */ /* 0x000fe20000000f00 */
[----:B------:R-:W-:-:S04]  /*1e2c0*/  HFMA2 R9, -RZ, RZ, 0, 0 ;  /* 0x00000000ff097431 */ /* 0x000fc800000001ff */
[----:B------:R-:W-:Y:S05]  /*1e2d0*/  RET.REL.NODEC R8 `(jit_computeValues) ;  /* 0xfffffe1c08487950 */ /* 0x000fea0003c3ffff */
        .type           $jit_computeValues$_ZN23kb31_septic_extension_tC1Ev,@function
        .size           $jit_computeValues$_ZN23kb31_septic_extension_tC1Ev,($jit_computeValues$_ZN23kb31_septic_extension_taSERKS_ - $jit_computeValues$_ZN23kb31_septic_extension_tC1Ev)
$jit_computeValues$_ZN23kb31_septic_extension_tC1Ev:
[----:B------:R-:W0:Y:S01]  /*1e2e0*/  LDCU UR4, c[0x0][0x2f8] ;  /* 0x00005f00ff0477ac */ /* 0x000e220008000800 */
[----:B------:R-:W-:Y:S01]  /*1e2f0*/  MOV R8, R0 ;  /* 0x0000000000087202 */ /* 0x000fe20000000f00 */
[----:B------:R-:W0:Y:S04]  /*1e300*/  LDCU UR5, c[0x0][0x2fc] ;  /* 0x00005f80ff0577ac */ /* 0x000e280008000800 */
[----:B0-----:R-:W-:Y:S02]  /*1e310*/  IADD.64 R8, R8, -UR4 ;  /* 0x8000000408087c35 */ /* 0x001fe4000f8e0200 */
[----:B------:R-:W-:-:S04]  /*1e320*/  HFMA2 R9, -RZ, RZ, 0, 0 ;  /* 0x00000000ff097431 */ /* 0x000fc800000001ff */
[----:B------:R-:W-:Y:S01]  /*1e330*/  MOV R0, R8 ;  /* 0x0000000800007202 */ /* 0x000fe20000000f00 */
[----:B------:R-:W-:-:S04]  /*1e340*/  MOV R8, R16 ;  /* 0x0000001000087202 */ /* 0x000fc80000000f00 */
[----:B------:R-:W-:Y:S04]  /*1e350*/  STL [R0], RZ ;  /* 0x000000ff00007387 */ /* 0x000fe80000100800 */
[----:B------:R-:W-:Y:S04]  /*1e360*/  STL [R0+0x4], RZ ;  /* 0x000004ff00007387 */ /* 0x000fe80000100800 */
[----:B------:R-:W-:Y:S04]  /*1e370*/  STL [R0+0x8], RZ ;  /* 0x000008ff00007387 */ /* 0x000fe80000100800 */
[----:B------:R-:W-:Y:S04]  /*1e380*/  STL [R0+0xc], RZ ;  /* 0x00000cff00007387 */ /* 0x000fe80000100800 */
[----:B------:R-:W-:Y:S04]  /*1e390*/  STL [R0+0x10], RZ ;  /* 0x000010ff00007387 */ /* 0x000fe80000100800 */
[----:B------:R-:W-:Y:S04]  /*1e3a0*/  STL [R0+0x14], RZ ;  /* 0x000014ff00007387 */ /* 0x000fe80000100800 */
[----:B------:R0:W-:Y:S02]  /*1e3b0*/  STL [R0+0x18], RZ ;  /* 0x000018ff00007387 */ /* 0x0001e40000100800 */
[----:B0-----:R-:W-:Y:S05]  /*1e3c0*/  RET.REL.NODEC R8 `(jit_computeValues) ;  /* 0xfffffe1c080c7950 */ /* 0x001fea0003c3ffff */
        .type           $jit_computeValues$_ZN23kb31_septic_extension_taSERKS_,@function
        .size           $jit_computeValues$_ZN23kb31_septic_extension_taSERKS_,($__internal_0_$__cuda_sm20_rem_u64 - $jit_computeValues$_ZN23kb31_septic_extension_taSERKS_)
$jit_computeValues$_ZN23kb31_septic_extension_taSERKS_:
[----:B------:R-:W0:Y:S01]  /*1e3d0*/  LDCU UR4, c[0x0][0x2f8] ;  /* 0x00005f00ff0477ac */ /* 0x000e220008000800 */
[----:B------:R-:W-:Y:S01]  /*1e3e0*/  MOV R10, R8 ;  /* 0x00000008000a7202 */ /* 0x000fe20000000f00 */
[----:B------:R-:W-:Y:S01]  /*1e3f0*/  MOV R8, R0 ;  /* 0x0000000000087202 */ /* 0x000fe20000000f00 */
[----:B------:R-:W1:Y:S01]  /*1e400*/  LDCU UR5, c[0x0][0x2fc] ;  /* 0x00005f80ff0577ac */ /* 0x000e620008000800 */
[----:B------:R-:W2:Y:S01]  /*1e410*/  LDCU UR7, c[0x0][0x2fc] ;  /* 0x00005f80ff0777ac */ /* 0x000ea20008000800 */
[----:B0-----:R-:W-:Y:S01]  /*1e420*/  UMOV UR6, UR4 ;  /* 0x0000000400067c82 */ /* 0x001fe20008000000 */
[----:B-1----:R-:W-:Y:S02]  /*1e430*/  IADD.64 R10, R10, -UR4 ;  /* 0x800000040a0a7c35 */ /* 0x002fe4000f8e0200 */
[----:B--2---:R-:W-:-:S04]  /*1e440*/  IADD.64 R8, R8, -UR6 ;  /* 0x8000000608087c35 */ /* 0x004fc8000f8e0200 */
[-C--:B------:R-:W-:Y:S02]  /*1e450*/  MOV R22, R10.reuse ;  /* 0x0000000a00167202 */ /* 0x080fe40000000f00 */
[----:B------:R-:W-:Y:S02]  /*1e460*/  ISETP.NE.S64.AND P0, PT, R8, R10, PT ;  /* 0x0000000a0800720c */ /* 0x000fe40003f15270 */
[----:B------:R-:W-:Y:S01]  /*1e470*/  MOV R10, R18 ;  /* 0x00000012000a7202 */ /* 0x000fe20000000f00 */
[----:B------:R-:W-:-:S11]  /*1e480*/  HFMA2 R11, -RZ, RZ, 0, 0 ;  /* 0x00000000ff0b7431 */ /* 0x000fd600000001ff */
[----:B------:R-:W-:Y:S05]  /*1e490*/  @!P0 RET.REL.NODEC R10 `(jit_computeValues) ;  /* 0xfffffe180ad88950 */ /* 0x000fea0003c3ffff */
[----:B------:R-:W2:Y:S01]  /*1e4a0*/  LDL R0, [R22] ;  /* 0x0000000016007983 */ /* 0x000ea20000100800 */
[----:B------:R-:W-:-:S05]  /*1e4b0*/  MOV R21, R8 ;  /* 0x0000000800157202 */ /* 0x000fca0000000f00 */
[----:B--2---:R-:W-:Y:S04]  /*1e4c0*/  STL [R21], R0 ;  /* 0x0000000015007387 */ /* 0x004fe80000100800 */
[----:B------:R-:W2:Y:S04]  /*1e4d0*/  LDL R8, [R22+0x4] ;  /* 0x0000040016087983 */ /* 0x000ea80000100800 */
[----:B--2---:R0:W-:Y:S04]  /*1e4e0*/  STL [R21+0x4], R8 ;  /* 0x0000040815007387 */ /* 0x0041e80000100800 */
[----:B------:R-:W2:Y:S04]  /*1e4f0*/  LDL R10, [R22+0x8] ;  /* 0x00000800160a7983 */ /* 0x000ea80000100800 */
[----:B--2---:R-:W-:Y:S04]  /*1e500*/  STL [R21+0x8], R10 ;  /* 0x0000080a15007387 */ /* 0x004fe80000100800 */
[----:B------:R-:W2:Y:S04]  /*1e510*/  LDL R11, [R22+0xc] ;  /* 0x00000c00160b7983 */ /* 0x000ea80000100800 */
[----:B--2---:R-:W-:Y:S04]  /*1e520*/  STL [R21+0xc], R11 ;  /* 0x00000c0b15007387 */ /* 0x004fe80000100800 */
[----:B------:R-:W2:Y:S04]  /*1e530*/  LDL R16, [R22+0x10] ;  /* 0x0000100016107983 */ /* 0x000ea80000100800 */
[----:B--2---:R-:W-:Y:S04]  /*1e540*/  STL [R21+0x10], R16 ;  /* 0x0000101015007387 */ /* 0x004fe80000100800 */
[----:B------:R-:W2:Y:S01]  /*1e550*/  LDL R17, [R22+0x14] ;  /* 0x0000140016117983 */ /* 0x000ea20000100800 */
[----:B0-----:R-:W-:Y:S01]  /*1e560*/  MOV R8, R18 ;  /* 0x0000001200087202 */ /* 0x001fe20000000f00 */
[----:B------:R-:W-:-:S02]  /*1e570*/  MOV R9, 0x0 ;  /* 0x0000000000097802 */ /* 0x000fc40000000f00 */
[----:B--2---:R-:W-:Y:S04]  /*1e580*/  STL [R21+0x14], R17 ;  /* 0x0000141115007387 */ /* 0x004fe80000100800 */
[----:B------:R-:W2:Y:S04]  /*1e590*/  LDL R0, [R22+0x18] ;  /* 0x0000180016007983 */ /* 0x000ea80000100800 */
[----:B--2---:R0:W-:Y:S02]  /*1e5a0*/  STL [R21+0x18], R0 ;  /* 0x0000180015007387 */ /* 0x0041e40000100800 */
[----:B0-----:R-:W-:Y:S05]  /*1e5b0*/  RET.REL.NODEC R8 `(jit_computeValues) ;  /* 0xfffffe1808907950 */ /* 0x001fea0003c3ffff */
        .weak           $__internal_0_$__cuda_sm20_rem_u64
        .type           $__internal_0_$__cuda_sm20_rem_u64,@function
        .size           $__internal_0_$__cuda_sm20_rem_u64,(.L_x_9 - $__internal_0_$__cuda_sm20_rem_u64)
$__internal_0_$__cuda_sm20_rem_u64:
[----:B------:R-:W-:Y:S01]  /*1e5c0*/  UMOV UR4, UR8 ;  /* 0x0000000800047c82 */ /* 0x000fe20008000000 */
[----:B------:R-:W-:Y:S02]  /*1e5d0*/  UMOV UR5, UR9 ;  /* 0x0000000900057c82 */ /* 0x000fe40008000000 */
[----:B------:R-:W0:Y:S02]  /*1e5e0*/  I2F.U64.RP R13, UR4 ;  /* 0x00000004000d7d12 */ /* 0x000e240008309000 */
[----:B0-----:R-:W0:Y:S02]  /*1e5f0*/  MUFU.RCP R13, R13 ;  /* 0x0000000d000d7308 */ /* 0x001e240000001000 */
[----:B0-----:R-:W-:-:S15]  /*1e600*/  IADD3 R6, PT, PT, R13, 0x1ffffffe, RZ ;  /* 0x1ffffffe0d067810 */ /* 0x001fde0007ffe0ff */
[----:B------:R-:W-:-:S15]  /*1e610*/  NOP ;  /* 0x0000000000007918 */ /* 0x000fde0000000000 */
[----:B------:R-:W-:-:S15]  /*1e620*/  NOP ;  /* 0x0000000000007918 */ /* 0x000fde0000000000 */
[----:B------:R-:W-:-:S15]  /*1e630*/  NOP ;  /* 0x0000000000007918 */ /* 0x000fde0000000000 */
[----:B------:R-:W0:Y:S02]  /*1e640*/  F2I.U64.TRUNC R6, R6 ;  /* 0x0000000600067311 */ /* 0x000e24000020d800 */
[----:B0-----:R-:W-:-:S04]  /*1e650*/  IMAD.WIDE.U32 R14, R6, UR8, RZ ;  /* 0x00000008060e7c25 */ /* 0x001fc8000f8e00ff */
[----:B------:R-:W-:Y:S01]  /*1e660*/  IMAD R15, R6, UR9, R15 ;  /* 0x00000009060f7c24 */ /* 0x000fe2000f8e020f */
[----:B------:R-:W-:-:S03]  /*1e670*/  IADD3 R21, P0, PT, RZ, -R14, RZ ;  /* 0x8000000eff157210 */ /* 0x000fc60007f1e0ff */
[----:B------:R-:W-:Y:S02]  /*1e680*/  IMAD R15, R7, UR8, R15 ;  /* 0x00000008070f7c24 */ /* 0x000fe4000f8e020f */
[----:B------:R-:W-:-:S03]  /*1e690*/  IMAD.HI.U32 R14, R6, R21, RZ ;  /* 0x00000015060e7227 */ /* 0x000fc600078e00ff */
[----:B------:R-:W-:Y:S01]  /*1e6a0*/  IADD3.X R37, PT, PT, RZ, ~R15, RZ, P0, !PT ;  /* 0x8000000fff257210 */ /* 0x000fe200007fe4ff */
[----:B------:R-:W-:-:S04]  /*1e6b0*/  MOV R15, R6 ;  /* 0x00000006000f7202 */ /* 0x000fc80000000f00 */
[-C--:B------:R-:W-:Y:S02]  /*1e6c0*/  IMAD R43, R7, R37.reuse, RZ ;  /* 0x00000025072b7224 */ /* 0x080fe400078e02ff */
[----:B------:R-:W-:-:S04]  /*1e6d0*/  IMAD.WIDE.U32 R14, P0, R6, R37, R14 ;  /* 0x00000025060e7225 */ /* 0x000fc8000780000e */
[----:B------:R-:W-:-:S04]  /*1e6e0*/  IMAD.HI.U32 R13, R7, R37, RZ ;  /* 0x00000025070d7227 */ /* 0x000fc800078e00ff */
[----:B------:R-:W-:Y:S01]  /*1e6f0*/  IMAD.HI.U32 R14, P1, R7, R21, R14 ;  /* 0x00000015070e7227 */ /* 0x000fe2000782000e */
[----:B------:R-:W-:-:S04]  /*1e700*/  IADD3.X R13, PT, PT, R13, R7, RZ, P0, !PT ;  /* 0x000000070d0d7210 */ /* 0x000fc800007fe4ff */
[----:B------:R-:W-:-:S04]  /*1e710*/  IADD3 R15, P2, PT, R43, R14, RZ ;  /* 0x0000000e2b0f7210 */ /* 0x000fc80007f5e0ff */
[----:B------:R-:W-:Y:S01]  /*1e720*/  IADD3.X R13, PT, PT, RZ, RZ, R13, P2, P1 ;  /* 0x000000ffff0d7210 */ /* 0x000fe200017e240d */
[----:B------:R-:W-:-:S04]  /*1e730*/  IMAD.WIDE.U32 R6, R15, UR8, RZ ;  /* 0x000000080f067c25 */ /* 0x000fc8000f8e00ff */
[----:B------:R-:W-:Y:S01]  /*1e740*/  IMAD R14, R15, UR9, R7 ;  /* 0x000000090f0e7c24 */ /* 0x000fe2000f8e0207 */
[----:B------:R-:W-:-:S03]  /*1e750*/  IADD3 R7, P0, PT, RZ, -R6, RZ ;  /* 0x80000006ff077210 */ /* 0x000fc60007f1e0ff */
[----:B------:R-:W-:Y:S02]  /*1e760*/  IMAD R6, R13, UR8, R14 ;  /* 0x000000080d067c24 */ /* 0x000fe4000f8e020e */
[----:B------:R-:W-:-:S03]  /*1e770*/  IMAD.HI.U32 R14, R15, R7, RZ ;  /* 0x000000070f0e7227 */ /* 0x000fc600078e00ff */
[----:B------:R-:W-:-:S05]  /*1e780*/  IADD3.X R6, PT, PT, RZ, ~R6, RZ, P0, !PT ;  /* 0x80000006ff067210 */ /* 0x000fca00007fe4ff */
[----:B------:R-:W-:-:S04]  /*1e790*/  IMAD.WIDE.U32 R14, P0, R15, R6, R14 ;  /* 0x000000060f0e7225 */ /* 0x000fc8000780000e */
[C---:B------:R-:W-:Y:S02]  /*1e7a0*/  IMAD R18, R13.reuse, R6, RZ ;  /* 0x000000060d127224 */ /* 0x040fe400078e02ff */
[----:B------:R-:W-:-:S04]  /*1e7b0*/  IMAD.HI.U32 R15, P1, R13, R7, R14 ;  /* 0x000000070d0f7227 */ /* 0x000fc8000782000e */
[----:B------:R-:W-:Y:S02]  /*1e7c0*/  HFMA2 R7, -RZ, RZ, 0, 0 ;  /* 0x00000000ff077431 */ /* 0x000fe400000001ff */
[----:B------:R-:W-:Y:S01]  /*1e7d0*/  IMAD.HI.U32 R6, R13, R6, RZ ;  /* 0x000000060d067227 */ /* 0x000fe200078e00ff */
[----:B------:R-:W-:-:S04]  /*1e7e0*/  IADD3 R15, P2, PT, R18, R15, RZ ;  /* 0x0000000f120f7210 */ /* 0x000fc80007f5e0ff */
[----:B------:R-:W-:Y:S01]  /*1e7f0*/  IADD3.X R13, PT, PT, R6, R13, RZ, P0, !PT ;  /* 0x0000000d060d7210 */ /* 0x000fe200007fe4ff */
[----:B------:R-:W-:-:S03]  /*1e800*/  IMAD.HI.U32 R6, R15, R4, RZ ;  /* 0x000000040f067227 */ /* 0x000fc600078e00ff */
[----:B------:R-:W-:Y:S01]  /*1e810*/  IADD3.X R13, PT, PT, RZ, RZ, R13, P2, P1 ;  /* 0x000000ffff0d7210 */ /* 0x000fe200017e240d */
[----:B------:R-:W-:-:S04]  /*1e820*/  IMAD.WIDE.U32 R6, R15, R5, R6 ;  /* 0x000000050f067225 */ /* 0x000fc800078e0006 */
[C---:B------:R-:W-:Y:S02]  /*1e830*/  IMAD R15, R13.reuse, R5, RZ ;  /* 0x000000050d0f7224 */ /* 0x040fe400078e02ff */
[----:B------:R-:W-:-:S04]  /*1e840*/  IMAD.HI.U32 R6, P0, R13, R4, R6 ;  /* 0x000000040d067227 */ /* 0x000fc80007800006 */
[----:B------:R-:W-:Y:S01]  /*1e850*/  IMAD.HI.U32 R13, R13, R5, RZ ;  /* 0x000000050d0d7227 */ /* 0x000fe200078e00ff */
[----:B------:R-:W-:-:S04]  /*1e860*/  IADD3 R15, P1, PT, R15, R6, RZ ;  /* 0x000000060f0f7210 */ /* 0x000fc80007f3e0ff */
[----:B------:R-:W-:Y:S01]  /*1e870*/  IADD3.X R13, PT, PT, R13, RZ, RZ, P0, !PT ;  /* 0x000000ff0d0d7210 */ /* 0x000fe200007fe4ff */
[----:B------:R-:W-:-:S03]  /*1e880*/  IMAD.WIDE.U32 R6, R15, UR8, RZ ;  /* 0x000000080f067c25 */ /* 0x000fc6000f8e00ff */
[----:B------:R-:W-:Y:S01]  /*1e890*/  IADD3.X R13, PT, PT, RZ, R13, RZ, P1, !PT ;  /* 0x0000000dff0d7210 */ /* 0x000fe20000ffe4ff */
[----:B------:R-:W-:Y:S01]  /*1e8a0*/  IMAD R14, R15, UR9, R7 ;  /* 0x000000090f0e7c24 */ /* 0x000fe2000f8e0207 */
[----:B------:R-:W-:-:S03]  /*1e8b0*/  ISETP.NE.S64.AND P1, PT, RZ, UR4, PT ;  /* 0x00000004ff007c0c */ /* 0x000fc6000bf35270 */
[----:B------:R-:W-:-:S05]  /*1e8c0*/  IMAD R7, R13, UR8, R14 ;  /* 0x000000080d077c24 */ /* 0x000fca000f8e020e */
[----:B------:R-:W-:Y:S02]  /*1e8d0*/  IADD.64 R4, R4, -R6 ;  /* 0x8000000604047235 */ /* 0x000fe400078e0200 */
[----:B------:R-:W-:Y:S01]  /*1e8e0*/  MOV R6, R16 ;  /* 0x0000001000067202 */ /* 0x000fe20000000f00 */
[----:B------:R-:W-:-:S03]  /*1e8f0*/  HFMA2 R7, -RZ, RZ, 0, 0 ;  /* 0x00000000ff077431 */ /* 0x000fc600000001ff */
[----:B------:R-:W-:-:S14]  /*1e900*/  ISETP.GE.U64.AND P0, PT, R4, UR4, PT ;  /* 0x0000000404007c0c */ /* 0x000fdc000bf16070 */
[----:B------:R-:W-:-:S06]  /*1e910*/  @P0 IADD.64 R4, R4, -UR4 ;  /* 0x8000000404040c35 */ /* 0x000fcc000f8e0200 */
[----:B------:R-:W-:-:S14]  /*1e920*/  ISETP.GE.U64.AND P0, PT, R4, UR4, PT ;  /* 0x0000000404007c0c */ /* 0x000fdc000bf16070 */
[----:B------:R-:W-:-:S04]  /*1e930*/  @P0 IADD.64 R4, R4, -UR4 ;  /* 0x8000000404040c35 */ /* 0x000fc8000f8e0200 */
[----:B------:R-:W-:Y:S02]  /*1e940*/  SEL.64 R4, R4, -0x1, P1 ;  /* 0xffffffff04047407 */ /* 0x000fe40000800001 */
[----:B------:R-:W-:Y:S06]  /*1e950*/  RET.REL.NODEC R6 `(jit_computeValues) ;  /* 0xfffffe1406a87950 */ /* 0x000fec0003c3ffff */
.L_x_3:
[----:B------:R-:W-:-:S00]  /*1e960*/  BRA `(.L_x_3) ;  /* 0xfffffffc00fc7947 */ /* 0x000fc0000383ffff */
[----:B------:R-:W-:-:S00]  /*1e970*/  NOP ;  /* 0x0000000000007918 */ /* 0x000fc00000000000 */
        /* <DEDUP_REMOVED lines=8> */
.L_x_9:


//--------------------- .nv.global.init           --------------------------
	.section	.nv.global.init,"aw",@progbits
	.align	8
	.align		8
.nv.global.init:
	.type		_ZN23kb31_septic_extension_t10A_EC_LOGUPE,@object
	.size		_ZN23kb31_septic_extension_t10A_EC_LOGUPE,(_ZN19kb31_septic_curve_t7start_xE - _ZN23kb31_septic_extension_t10A_EC_LOGUPE)
_ZN23kb31_septic_extension_t10A_EC_LOGUPE:
        /*0000*/ 	.dword	fun@R_CUDA_G64(_ZN44_INTERNAL_00000000_13_jit_kernel_cu_d23cb3989constants15KB31_A_EC_LOGUPE)
	.align		8
	.type		_ZN19kb31_septic_curve_t7start_xE,@object
	.size		_ZN19kb31_septic_curve_t7start_xE,(_ZN16kb31_extension_t1DE - _ZN19kb31_septic_curve_t7start_xE)
_ZN19kb31_septic_curve_t7start_xE:
        /*0008*/ 	.dword	fun@R_CUDA_G64(_ZN44_INTERNAL_00000000_13_jit_kernel_cu_d23cb3989constants12kb31_start_xE)
	.type		_ZN16kb31_extension_t1DE,@object
	.size		_ZN16kb31_extension_t1DE,(_ZN23kb31_septic_extension_t15frobenius_constE - _ZN16kb31_extension_t1DE)
_ZN16kb31_extension_t1DE:
        /*0010*/ 	.byte	0x04, 0x00, 0x00, 0x00, 0x00, 0x00, 0x00, 0x00
	.align		8
	.type		_ZN23kb31_septic_extension_t15frobenius_constE,@object
	.size		_ZN23kb31_septic_extension_t15frobenius_constE,(_ZN19kb31_septic_curve_t7dummy_xE - _ZN23kb31_septic_extension_t15frobenius_constE)
_ZN23kb31_septic_extension_t15frobenius_constE:
        /*0018*/ 	.dword	fun@R_CUDA_G64(_ZN44_INTERNAL_00000000_13_jit_kernel_cu_d23cb3989constants20kb31_frobenius_constE)
	.align		8
	.type		_ZN19kb31_septic_curve_t7dummy_xE,@object
	.size		_ZN19kb31_septic_curve_t7dummy_xE,(_ZN23kb31_septic_extension_t22double_frobenius_constE - _ZN19kb31_septic_curve_t7dummy_xE)
_ZN19kb31_septic_curve_t7dummy_xE:
        /*0020*/ 	.dword	fun@R_CUDA_G64(_ZN44_INTERNAL_00000000_13_jit_kernel_cu_d23cb3989constants12kb31_dummy_xE)
	.align		8
	.type		_ZN23kb31_septic_extension_t22double_frobenius_constE,@object
	.size		_ZN23kb31_septic_extension_t22double_frobenius_constE,(_ZN19kb31_septic_curve_t7dummy_yE - _ZN23kb31_septic_extension_t22double_frobenius_constE)
_ZN23kb31_septic_extension_t22double_frobenius_constE:
        /*0028*/ 	.dword	fun@R_CUDA_G64(_ZN44_INTERNAL_00000000_13_jit_kernel_cu_d23cb3989constants27kb31_double_frobenius_constE)
	.align		8
	.type		_ZN19kb31_septic_curve_t7dummy_yE,@object
	.size		_ZN19kb31_septic_curve_t7dummy_yE,(_ZN23kb31_septic_extension_t10B_EC_LOGUPE - _ZN19kb31_septic_curve_t7dummy_yE)
_ZN19kb31_septic_curve_t7dummy_yE:
        /*0030*/ 	.dword	fun@R_CUDA_G64(_ZN44_INTERNAL_00000000_13_jit_kernel_cu_d23cb3989constants12kb31_dummy_yE)
	.align		8
	.type		_ZN23kb31_septic_extension_t10B_EC_LOGUPE,@object
	.size		_ZN23kb31_septic_extension_t10B_EC_LOGUPE,(_ZN19kb31_septic_curve_t7start_yE - _ZN23kb31_septic_extension_t10B_EC_LOGUPE)
_ZN23kb31_septic_extension_t10B_EC_LOGUPE:
        /*0038*/ 	.dword	fun@R_CUDA_G64(_ZN44_INTERNAL_00000000_13_jit_kernel_cu_d23cb3989constants15KB31_B_EC_LOGUPE)
	.align		8
	.type		_ZN19kb31_septic_curve_t7start_yE,@object
	.size		_ZN19kb31_septic_curve_t7start_yE,(_ZN44_INTERNAL_00000000_13_jit_kernel_cu_d23cb39829poseidon2_constants_koalabear3t1620half_external_roundsE - _ZN19kb31_septic_curve_t7start_yE)
_ZN19kb31_septic_curve_t7start_yE:
        /*0040*/ 	.dword	fun@R_CUDA_G64(_ZN44_INTERNAL_00000000_13_jit_kernel_cu_d23cb3989constants12kb31_start_yE)
	.type		_ZN44_INTERNAL_00000000_13_jit_kernel_cu_d23cb39829poseidon2_constants_koalabear3t1620half_external_roundsE,@object
	.size		_ZN44_INTERNAL_00000000_13_jit_kernel_cu_d23cb39829poseidon2_constants_koalabear3t1620half_external_roundsE,(_ZN44_INTERNAL_00000000_13_jit_kernel_cu_d23cb3989poseidon223EXTERNAL_ROUNDS_DEFAULTE - _ZN44_INTERNAL_00000000_13_jit_kernel_cu_d23cb39829poseidon2_constants_koalabear3t1620half_external_roundsE)
_ZN44_INTERNAL_00000000_13_jit_kernel_cu_d23cb39829poseidon2_constants_koalabear3t1620half_external_roundsE:
        /*0048*/ 	.byte	0x04, 0x00, 0x00, 0x00
	.type		_ZN44_INTERNAL_00000000_13_jit_kernel_cu_d23cb3989poseidon223EXTERNAL_ROUNDS_DEFAULTE,@object
	.size		_ZN44_INTERNAL_00000000_13_jit_kernel_cu_d23cb3989poseidon223EXTERNAL_ROUNDS_DEFAULTE,(_ZN44_INTERNAL_00000000_13_jit_kernel_cu_d23cb39829poseidon2_constants_koalabear3t165alphaE - _ZN44_INTERNAL_00000000_13_jit_kernel_cu_d23cb3989poseidon223EXTERNAL_ROUNDS_DEFAULTE)
_ZN44_INTERNAL_00000000_13_jit_kernel_cu_d23cb3989poseidon223EXTERNAL_ROUNDS_DEFAULTE:
        /*004c*/ 	.byte	0x08, 0x00, 0x00, 0x00
	.type		_ZN44_INTERNAL_00000000_13_jit_kernel_cu_d23cb39829poseidon2_constants_koalabear3t165alphaE,@object
	.size		_ZN44_INTERNAL_00000000_13_jit_kernel_cu_d23cb39829poseidon2_constants_koalabear3t165alphaE,(_ZN16kb31_extension_t1WE - _ZN44_INTERNAL_00000000_13_jit_kernel_cu_d23cb39829poseidon2_constants_koalabear3t165alphaE)
_ZN44_INTERNAL_00000000_13_jit_kernel_cu_d23cb39829poseidon2_constants_koalabear3t165alphaE:
        /*0050*/ 	.byte	0x03, 0x00, 0x00, 0x00
	.type		_ZN16kb31_extension_t1WE,@object
	.size		_ZN16kb31_extension_t1WE,(_ZN44_INTERNAL_00000000_13_jit_kernel_cu_d23cb39829poseidon2_constants_koalabear3t1615internal_roundsE - _ZN16kb31_extension_t1WE)
_ZN16kb31_extension_t1WE:
        /*0054*/ 	.byte	0xfa, 0xff, 0xff, 0x05
	.type		_ZN44_INTERNAL_00000000_13_jit_kernel_cu_d23cb39829poseidon2_constants_koalabear3t1615internal_roundsE,@object
	.size		_ZN44_INTERNAL_00000000_13_jit_kernel_cu_d23cb39829poseidon2_constants_koalabear3t1615internal_roundsE,(_ZN44_INTERNAL_00000000_13_jit_kernel_cu_d23cb39829poseidon2_constants_koalabear3t1615round_constantsE - _ZN44_INTERNAL_00000000_13_jit_kernel_cu_d23cb39829poseidon2_constants_koalabear3t1615internal_roundsE)
_ZN44_INTERNAL_00000000_13_jit_kernel_cu_d23cb39829poseidon2_constants_koalabear3t1615internal_roundsE:
        /*0058*/ 	.byte	0x14, 0x00, 0x00, 0x00
	.type		_ZN44_INTERNAL_00000000_13_jit_kernel_cu_d23cb39829poseidon2_constants_koalabear3t1615round_constantsE,@object
	.size		_ZN44_INTERNAL_00000000_13_jit_kernel_cu_d23cb39829poseidon2_constants_koalabear3t1615round_constantsE,(.L_32 - _ZN44_INTERNAL_00000000_13_jit_kernel_cu_d23cb39829poseidon2_constants_koalabear3t1615round_constantsE)
_ZN44_INTERNAL_00000000_13_jit_kernel_cu_d23cb39829poseidon2_constants_koalabear3t1615round_constantsE:
        /* <DEDUP_REMOVED lines=120> */
.L_32:


//--------------------- .nv.shared.reserved.0     --------------------------
	.section	.nv.shared.reserved.0,"aw",@nobits
	.weak		__nv_reservedSMEM_offset_0_alias
	.size		__nv_reservedSMEM_offset_0_alias, 0, 64
	.other		__nv_reservedSMEM_offset_0_alias,@"STO_CUDA_RESERVED_SHARED STV_DEFAULT"
__nv_reservedSMEM_offset_0_alias:
	.zero		0
	.zero		64


//--------------------- .nv.global                --------------------------
	.section	.nv.global,"aw",@nobits
	.align	4
.nv.global:
	.type		_ZN6kb31_t3MODE,@object
	.size		_ZN6kb31_t3MODE,(_ZN6kb31_t10MONTY_BITSE - _ZN6kb31_t3MODE)
_ZN6kb31_t3MODE:
	.zero		4
	.type		_ZN6kb31_t10MONTY_BITSE,@object
	.size		_ZN6kb31_t10MONTY_BITSE,(_ZN6kb31_t10MONTY_MASKE - _ZN6kb31_t10MONTY_BITSE)
_ZN6kb31_t10MONTY_BITSE:
	.zero		4
	.type		_ZN6kb31_t10MONTY_MASKE,@object
	.size		_ZN6kb31_t10MONTY_MASKE,(_ZN6kb31_t6DEGREEE - _ZN6kb31_t10MONTY_MASKE)
_ZN6kb31_t10MONTY_MASKE:
	.zero		4
	.type		_ZN6kb31_t6DEGREEE,@object
	.size		_ZN6kb31_t6DEGREEE,(_ZN6kb31_t2RRE - _ZN6kb31_t6DEGREEE)
_ZN6kb31_t6DEGREEE:
	.zero		4
	.type		_ZN6kb31_t2RRE,@object
	.size		_ZN6kb31_t2RRE,(_ZN6kb31_t8TOP_BITSE - _ZN6kb31_t2RRE)
_ZN6kb31_t2RRE:
	.zero		4
	.type		_ZN6kb31_t8TOP_BITSE,@object
	.size		_ZN6kb31_t8TOP_BITSE,(_ZN6kb31_t5NBITSE - _ZN6kb31_t8TOP_BITSE)
_ZN6kb31_t8TOP_BITSE:
	.zero		4
	.type		_ZN6kb31_t5NBITSE,@object
	.size		_ZN6kb31_t5NBITSE,(_ZN6kb31_t3ONEE - _ZN6kb31_t5NBITSE)
_ZN6kb31_t5NBITSE:
	.zero		4
	.type		_ZN6kb31_t3ONEE,@object
	.size		_ZN6kb31_t3ONEE,(_ZN6kb31_t1ME - _ZN6kb31_t3ONEE)
_ZN6kb31_t3ONEE:
	.zero		4
	.type		_ZN6kb31_t1ME,@object
	.size		_ZN6kb31_t1ME,(_ZN6kb31_t8MONTY_MUE - _ZN6kb31_t1ME)
_ZN6kb31_t1ME:
	.zero		4
	.type		_ZN6kb31_t8MONTY_MUE,@object
	.size		_ZN6kb31_t8MONTY_MUE,(_ZN26__nv_atomic_triv_cp_helperIjE5__valE - _ZN6kb31_t8MONTY_MUE)
_ZN6kb31_t8MONTY_MUE:
	.zero		4
	.type		_ZN26__nv_atomic_triv_cp_helperIjE5__valE,@object
	.size		_ZN26__nv_atomic_triv_cp_helperIjE5__valE,(.L_28 - _ZN26__nv_atomic_triv_cp_helperIjE5__valE)
_ZN26__nv_atomic_triv_cp_helperIjE5__valE:
	.zero		1
.L_28:


//--------------------- .nv.constant0.jit_computeValues --------------------------
	.section	.nv.constant0.jit_computeValues,"a",@progbits
	.sectionflags	@""
	.align	4
.nv.constant0.jit_computeValues:
	.zero		1200


//--------------------- SYMBOLS --------------------------

	.type		.nv.reservedSmem.offset0,@object
	.size		.nv.reservedSmem.offset0,0x4
